//
// Generated by NVIDIA NVVM Compiler
//
// Compiler Build ID: CL-36424714
// Cuda compilation tools, release 13.0, V13.0.88
// Based on NVVM 20.0.0
//

.version 9.0
.target sm_100
.address_size 64

	// .globl	_Z17f2_make_inner_sigPfS_S_iiii

.visible .entry _Z17f2_make_inner_sigPfS_S_iiii(
	.param .u64 .ptr .align 1 _Z17f2_make_inner_sigPfS_S_iiii_param_0,
	.param .u64 .ptr .align 1 _Z17f2_make_inner_sigPfS_S_iiii_param_1,
	.param .u64 .ptr .align 1 _Z17f2_make_inner_sigPfS_S_iiii_param_2,
	.param .u32 _Z17f2_make_inner_sigPfS_S_iiii_param_3,
	.param .u32 _Z17f2_make_inner_sigPfS_S_iiii_param_4,
	.param .u32 _Z17f2_make_inner_sigPfS_S_iiii_param_5,
	.param .u32 _Z17f2_make_inner_sigPfS_S_iiii_param_6
)
{
	.reg .pred 	%p<10>;
	.reg .b32 	%r<65>;
	.reg .b32 	%f<124>;
	.reg .b64 	%rd<28>;

	ld.param.u64 	%rd6, [_Z17f2_make_inner_sigPfS_S_iiii_param_0];
	ld.param.u64 	%rd7, [_Z17f2_make_inner_sigPfS_S_iiii_param_1];
	ld.param.u64 	%rd5, [_Z17f2_make_inner_sigPfS_S_iiii_param_2];
	ld.param.u32 	%r25, [_Z17f2_make_inner_sigPfS_S_iiii_param_3];
	ld.param.u32 	%r26, [_Z17f2_make_inner_sigPfS_S_iiii_param_4];
	ld.param.u32 	%r28, [_Z17f2_make_inner_sigPfS_S_iiii_param_5];
	ld.param.u32 	%r27, [_Z17f2_make_inner_sigPfS_S_iiii_param_6];
	cvta.to.global.u64 	%rd1, %rd6;
	cvta.to.global.u64 	%rd2, %rd7;
	mov.u32 	%r29, %ctaid.x;
	mov.u32 	%r30, %ntid.x;
	mov.u32 	%r31, %tid.x;
	mad.lo.s32 	%r1, %r29, %r30, %r31;
	mul.lo.s32 	%r2, %r26, %r26;
	mul.lo.s32 	%r32, %r2, %r28;
	setp.ge.s32 	%p1, %r1, %r32;
	@%p1 bra 	$L__BB0_12;
	cvta.to.global.u64 	%rd8, %rd5;
	div.s32 	%r3, %r1, %r2;
	mul.lo.s32 	%r33, %r2, %r3;
	sub.s32 	%r34, %r1, %r33;
	div.s32 	%r4, %r34, %r26;
	mad.lo.s32 	%r35, %r4, %r26, %r33;
	sub.s32 	%r5, %r1, %r35;
	mul.wide.s32 	%rd9, %r1, 4;
	add.s64 	%rd3, %rd8, %rd9;
	mov.b32 	%r36, 0;
	st.global.u32 	[%rd3], %r36;
	setp.lt.s32 	%p2, %r25, 1;
	mov.f32 	%f123, 0f00000000;
	@%p2 bra 	$L__BB0_10;
	mul.lo.s32 	%r6, %r3, %r27;
	mul.lo.s32 	%r7, %r5, %r25;
	mul.lo.s32 	%r8, %r4, %r25;
	and.b32  	%r9, %r25, 3;
	setp.lt.u32 	%p3, %r25, 4;
	mov.b32 	%r64, 0;
	mov.f32 	%f123, 0f00000000;
	@%p3 bra 	$L__BB0_5;
	and.b32  	%r64, %r25, 2147483644;
	neg.s32 	%r62, %r64;
	add.s64 	%rd4, %rd1, 8;
	add.s32 	%r60, %r6, %r8;
	add.s32 	%r59, %r6, %r7;
	mov.f32 	%f123, 0f00000000;
	mov.u32 	%r61, %r6;
$L__BB0_4:
	.pragma "nounroll";
	mul.wide.s32 	%rd10, %r61, 4;
	add.s64 	%rd11, %rd2, %rd10;
	mul.wide.s32 	%rd12, %r60, 4;
	add.s64 	%rd13, %rd4, %rd12;
	mul.wide.s32 	%rd14, %r59, 4;
	add.s64 	%rd15, %rd4, %rd14;
	ld.global.f32 	%f11, [%rd11];
	fma.rn.f32 	%f12, %f11, 0fBBBB989D, 0f3F000000;
	cvt.sat.f32.f32 	%f13, %f12;
	mov.f32 	%f14, 0f4B400001;
	mov.f32 	%f15, 0f437C0000;
	fma.rm.f32 	%f16, %f13, %f15, %f14;
	add.f32 	%f17, %f16, 0fCB40007F;
	neg.f32 	%f18, %f17;
	fma.rn.f32 	%f19, %f11, 0fBFB8AA3B, %f18;
	fma.rn.f32 	%f20, %f11, 0fB2A57060, %f19;
	mov.b32 	%r38, %f16;
	shl.b32 	%r39, %r38, 23;
	mov.b32 	%f21, %r39;
	ex2.approx.ftz.f32 	%f22, %f20;
	mul.f32 	%f23, %f22, %f21;
	ld.global.f32 	%f24, [%rd15+-8];
	mul.f32 	%f25, %f24, %f23;
	ld.global.f32 	%f26, [%rd13+-8];
	fma.rn.f32 	%f27, %f26, %f25, %f123;
	st.global.f32 	[%rd3], %f27;
	ld.global.f32 	%f28, [%rd11+4];
	fma.rn.f32 	%f29, %f28, 0fBBBB989D, 0f3F000000;
	cvt.sat.f32.f32 	%f30, %f29;
	fma.rm.f32 	%f31, %f30, %f15, %f14;
	add.f32 	%f32, %f31, 0fCB40007F;
	neg.f32 	%f33, %f32;
	fma.rn.f32 	%f34, %f28, 0fBFB8AA3B, %f33;
	fma.rn.f32 	%f35, %f28, 0fB2A57060, %f34;
	mov.b32 	%r40, %f31;
	shl.b32 	%r41, %r40, 23;
	mov.b32 	%f36, %r41;
	ex2.approx.ftz.f32 	%f37, %f35;
	mul.f32 	%f38, %f37, %f36;
	ld.global.f32 	%f39, [%rd15+-4];
	mul.f32 	%f40, %f39, %f38;
	ld.global.f32 	%f41, [%rd13+-4];
	fma.rn.f32 	%f42, %f41, %f40, %f27;
	st.global.f32 	[%rd3], %f42;
	ld.global.f32 	%f43, [%rd11+8];
	fma.rn.f32 	%f44, %f43, 0fBBBB989D, 0f3F000000;
	cvt.sat.f32.f32 	%f45, %f44;
	fma.rm.f32 	%f46, %f45, %f15, %f14;
	add.f32 	%f47, %f46, 0fCB40007F;
	neg.f32 	%f48, %f47;
	fma.rn.f32 	%f49, %f43, 0fBFB8AA3B, %f48;
	fma.rn.f32 	%f50, %f43, 0fB2A57060, %f49;
	mov.b32 	%r42, %f46;
	shl.b32 	%r43, %r42, 23;
	mov.b32 	%f51, %r43;
	ex2.approx.ftz.f32 	%f52, %f50;
	mul.f32 	%f53, %f52, %f51;
	ld.global.f32 	%f54, [%rd15];
	mul.f32 	%f55, %f54, %f53;
	ld.global.f32 	%f56, [%rd13];
	fma.rn.f32 	%f57, %f56, %f55, %f42;
	st.global.f32 	[%rd3], %f57;
	ld.global.f32 	%f58, [%rd11+12];
	fma.rn.f32 	%f59, %f58, 0fBBBB989D, 0f3F000000;
	cvt.sat.f32.f32 	%f60, %f59;
	fma.rm.f32 	%f61, %f60, %f15, %f14;
	add.f32 	%f62, %f61, 0fCB40007F;
	neg.f32 	%f63, %f62;
	fma.rn.f32 	%f64, %f58, 0fBFB8AA3B, %f63;
	fma.rn.f32 	%f65, %f58, 0fB2A57060, %f64;
	mov.b32 	%r44, %f61;
	shl.b32 	%r45, %r44, 23;
	mov.b32 	%f66, %r45;
	ex2.approx.ftz.f32 	%f67, %f65;
	mul.f32 	%f68, %f67, %f66;
	ld.global.f32 	%f69, [%rd15+4];
	mul.f32 	%f70, %f69, %f68;
	ld.global.f32 	%f71, [%rd13+4];
	fma.rn.f32 	%f123, %f71, %f70, %f57;
	st.global.f32 	[%rd3], %f123;
	add.s32 	%r62, %r62, 4;
	add.s32 	%r61, %r61, 4;
	add.s32 	%r60, %r60, 4;
	add.s32 	%r59, %r59, 4;
	setp.ne.s32 	%p4, %r62, 0;
	@%p4 bra 	$L__BB0_4;
$L__BB0_5:
	setp.eq.s32 	%p5, %r9, 0;
	@%p5 bra 	$L__BB0_10;
	setp.eq.s32 	%p6, %r9, 1;
	@%p6 bra 	$L__BB0_8;
	add.s32 	%r46, %r64, %r6;
	mul.wide.s32 	%rd16, %r46, 4;
	add.s64 	%rd17, %rd2, %rd16;
	ld.global.f32 	%f72, [%rd17];
	fma.rn.f32 	%f73, %f72, 0fBBBB989D, 0f3F000000;
	cvt.sat.f32.f32 	%f74, %f73;
	mov.f32 	%f75, 0f4B400001;
	mov.f32 	%f76, 0f437C0000;
	fma.rm.f32 	%f77, %f74, %f76, %f75;
	add.f32 	%f78, %f77, 0fCB40007F;
	neg.f32 	%f79, %f78;
	fma.rn.f32 	%f80, %f72, 0fBFB8AA3B, %f79;
	fma.rn.f32 	%f81, %f72, 0fB2A57060, %f80;
	mov.b32 	%r47, %f77;
	shl.b32 	%r48, %r47, 23;
	mov.b32 	%f82, %r48;
	ex2.approx.ftz.f32 	%f83, %f81;
	mul.f32 	%f84, %f83, %f82;
	add.s32 	%r49, %r46, %r7;
	mul.wide.s32 	%rd18, %r49, 4;
	add.s64 	%rd19, %rd1, %rd18;
	ld.global.f32 	%f85, [%rd19];
	mul.f32 	%f86, %f85, %f84;
	add.s32 	%r50, %r46, %r8;
	mul.wide.s32 	%rd20, %r50, 4;
	add.s64 	%rd21, %rd1, %rd20;
	ld.global.f32 	%f87, [%rd21];
	fma.rn.f32 	%f88, %f87, %f86, %f123;
	st.global.f32 	[%rd3], %f88;
	ld.global.f32 	%f89, [%rd17+4];
	fma.rn.f32 	%f90, %f89, 0fBBBB989D, 0f3F000000;
	cvt.sat.f32.f32 	%f91, %f90;
	fma.rm.f32 	%f92, %f91, %f76, %f75;
	add.f32 	%f93, %f92, 0fCB40007F;
	neg.f32 	%f94, %f93;
	fma.rn.f32 	%f95, %f89, 0fBFB8AA3B, %f94;
	fma.rn.f32 	%f96, %f89, 0fB2A57060, %f95;
	mov.b32 	%r51, %f92;
	shl.b32 	%r52, %r51, 23;
	mov.b32 	%f97, %r52;
	ex2.approx.ftz.f32 	%f98, %f96;
	mul.f32 	%f99, %f98, %f97;
	ld.global.f32 	%f100, [%rd19+4];
	mul.f32 	%f101, %f100, %f99;
	ld.global.f32 	%f102, [%rd21+4];
	fma.rn.f32 	%f123, %f102, %f101, %f88;
	st.global.f32 	[%rd3], %f123;
	add.s32 	%r64, %r64, 2;
$L__BB0_8:
	and.b32  	%r53, %r25, 1;
	setp.eq.b32 	%p7, %r53, 1;
	not.pred 	%p8, %p7;
	@%p8 bra 	$L__BB0_10;
	add.s32 	%r54, %r64, %r6;
	mul.wide.s32 	%rd22, %r54, 4;
	add.s64 	%rd23, %rd2, %rd22;
	ld.global.f32 	%f103, [%rd23];
	fma.rn.f32 	%f104, %f103, 0fBBBB989D, 0f3F000000;
	cvt.sat.f32.f32 	%f105, %f104;
	mov.f32 	%f106, 0f4B400001;
	mov.f32 	%f107, 0f437C0000;
	fma.rm.f32 	%f108, %f105, %f107, %f106;
	add.f32 	%f109, %f108, 0fCB40007F;
	neg.f32 	%f110, %f109;
	fma.rn.f32 	%f111, %f103, 0fBFB8AA3B, %f110;
	fma.rn.f32 	%f112, %f103, 0fB2A57060, %f111;
	mov.b32 	%r55, %f108;
	shl.b32 	%r56, %r55, 23;
	mov.b32 	%f113, %r56;
	ex2.approx.ftz.f32 	%f114, %f112;
	mul.f32 	%f115, %f114, %f113;
	add.s32 	%r57, %r54, %r7;
	mul.wide.s32 	%rd24, %r57, 4;
	add.s64 	%rd25, %rd1, %rd24;
	ld.global.f32 	%f116, [%rd25];
	mul.f32 	%f117, %f116, %f115;
	add.s32 	%r58, %r54, %r8;
	mul.wide.s32 	%rd26, %r58, 4;
	add.s64 	%rd27, %rd1, %rd26;
	ld.global.f32 	%f118, [%rd27];
	fma.rn.f32 	%f123, %f118, %f117, %f123;
	st.global.f32 	[%rd3], %f123;
$L__BB0_10:
	setp.ne.s32 	%p9, %r5, %r4;
	@%p9 bra 	$L__BB0_12;
	add.f32 	%f119, %f123, 0f3F800000;
	st.global.f32 	[%rd3], %f119;
$L__BB0_12:
	ret;

}
	// .globl	_Z15f3_marginal_cdfPfS_S_S_S_S_iiiiiif
.visible .entry _Z15f3_marginal_cdfPfS_S_S_S_S_iiiiiif(
	.param .u64 .ptr .align 1 _Z15f3_marginal_cdfPfS_S_S_S_S_iiiiiif_param_0,
	.param .u64 .ptr .align 1 _Z15f3_marginal_cdfPfS_S_S_S_S_iiiiiif_param_1,
	.param .u64 .ptr .align 1 _Z15f3_marginal_cdfPfS_S_S_S_S_iiiiiif_param_2,
	.param .u64 .ptr .align 1 _Z15f3_marginal_cdfPfS_S_S_S_S_iiiiiif_param_3,
	.param .u64 .ptr .align 1 _Z15f3_marginal_cdfPfS_S_S_S_S_iiiiiif_param_4,
	.param .u64 .ptr .align 1 _Z15f3_marginal_cdfPfS_S_S_S_S_iiiiiif_param_5,
	.param .u32 _Z15f3_marginal_cdfPfS_S_S_S_S_iiiiiif_param_6,
	.param .u32 _Z15f3_marginal_cdfPfS_S_S_S_S_iiiiiif_param_7,
	.param .u32 _Z15f3_marginal_cdfPfS_S_S_S_S_iiiiiif_param_8,
	.param .u32 _Z15f3_marginal_cdfPfS_S_S_S_S_iiiiiif_param_9,
	.param .u32 _Z15f3_marginal_cdfPfS_S_S_S_S_iiiiiif_param_10,
	.param .u32 _Z15f3_marginal_cdfPfS_S_S_S_S_iiiiiif_param_11,
	.param .f32 _Z15f3_marginal_cdfPfS_S_S_S_S_iiiiiif_param_12
)
{
	.reg .pred 	%p<145>;
	.reg .b32 	%r<239>;
	.reg .b32 	%f<1148>;
	.reg .b64 	%rd<136>;

	ld.param.u64 	%rd18, [_Z15f3_marginal_cdfPfS_S_S_S_S_iiiiiif_param_0];
	ld.param.u64 	%rd19, [_Z15f3_marginal_cdfPfS_S_S_S_S_iiiiiif_param_1];
	ld.param.u64 	%rd20, [_Z15f3_marginal_cdfPfS_S_S_S_S_iiiiiif_param_2];
	ld.param.u64 	%rd21, [_Z15f3_marginal_cdfPfS_S_S_S_S_iiiiiif_param_3];
	ld.param.u64 	%rd22, [_Z15f3_marginal_cdfPfS_S_S_S_S_iiiiiif_param_4];
	ld.param.u64 	%rd23, [_Z15f3_marginal_cdfPfS_S_S_S_S_iiiiiif_param_5];
	ld.param.u32 	%r66, [_Z15f3_marginal_cdfPfS_S_S_S_S_iiiiiif_param_6];
	ld.param.u32 	%r70, [_Z15f3_marginal_cdfPfS_S_S_S_S_iiiiiif_param_7];
	ld.param.u32 	%r67, [_Z15f3_marginal_cdfPfS_S_S_S_S_iiiiiif_param_8];
	ld.param.u32 	%r71, [_Z15f3_marginal_cdfPfS_S_S_S_S_iiiiiif_param_9];
	ld.param.u32 	%r68, [_Z15f3_marginal_cdfPfS_S_S_S_S_iiiiiif_param_10];
	ld.param.u32 	%r69, [_Z15f3_marginal_cdfPfS_S_S_S_S_iiiiiif_param_11];
	ld.param.f32 	%f102, [_Z15f3_marginal_cdfPfS_S_S_S_S_iiiiiif_param_12];
	cvta.to.global.u64 	%rd1, %rd20;
	cvta.to.global.u64 	%rd2, %rd19;
	cvta.to.global.u64 	%rd3, %rd21;
	cvta.to.global.u64 	%rd134, %rd23;
	cvta.to.global.u64 	%rd135, %rd18;
	cvta.to.global.u64 	%rd6, %rd22;
	mov.u32 	%r72, %ctaid.x;
	mov.u32 	%r73, %ntid.x;
	mov.u32 	%r74, %tid.x;
	mad.lo.s32 	%r224, %r72, %r73, %r74;
	mul.lo.s32 	%r2, %r70, %r66;
	mul.lo.s32 	%r75, %r71, %r2;
	setp.ge.s32 	%p2, %r224, %r75;
	@%p2 bra 	$L__BB1_95;
	div.s32 	%r3, %r224, %r2;
	mul.lo.s32 	%r76, %r2, %r3;
	sub.s32 	%r77, %r224, %r76;
	div.s32 	%r4, %r77, %r66;
	mul.lo.s32 	%r5, %r4, %r66;
	add.s32 	%r78, %r5, %r76;
	sub.s32 	%r6, %r224, %r78;
	setp.ne.s32 	%p3, %r69, 1;
	@%p3 bra 	$L__BB1_20;
	mul.lo.s32 	%r7, %r3, %r68;
	add.s32 	%r8, %r7, %r4;
	mul.wide.s32 	%rd24, %r8, 4;
	add.s64 	%rd25, %rd6, %rd24;
	ld.global.f32 	%f103, [%rd25];
	fma.rn.f32 	%f104, %f103, 0f3BBB989D, 0f3F000000;
	cvt.sat.f32.f32 	%f105, %f104;
	mov.f32 	%f106, 0f4B400001;
	mov.f32 	%f107, 0f437C0000;
	fma.rm.f32 	%f108, %f105, %f107, %f106;
	add.f32 	%f109, %f108, 0fCB40007F;
	neg.f32 	%f110, %f109;
	fma.rn.f32 	%f111, %f103, 0f3FB8AA3B, %f110;
	fma.rn.f32 	%f112, %f103, 0f32A57060, %f111;
	mov.b32 	%r79, %f108;
	shl.b32 	%r80, %r79, 23;
	mov.b32 	%f113, %r80;
	ex2.approx.ftz.f32 	%f114, %f112;
	mul.f32 	%f115, %f114, %f113;
	setp.le.f32 	%p4, %f115, 0f47C35000;
	@%p4 bra 	$L__BB1_95;
	add.s32 	%r81, %r6, %r5;
	mul.wide.s32 	%rd26, %r81, 4;
	add.s64 	%rd135, %rd135, %rd26;
	mul.wide.s32 	%rd27, %r224, 4;
	add.s64 	%rd134, %rd134, %rd27;
	ld.global.f32 	%f116, [%rd135];
	add.f32 	%f1, %f102, %f116;
	setp.gtu.f32 	%p5, %f1, 0f00000000;
	@%p5 bra 	$L__BB1_5;
	mov.b32 	%r82, 0;
	st.global.u32 	[%rd134], %r82;
	bra.uni 	$L__BB1_95;
$L__BB1_5:
	add.s64 	%rd29, %rd3, %rd24;
	ld.global.f32 	%f2, [%rd29];
	setp.lt.s32 	%p6, %r67, 1;
	mov.f32 	%f1122, 0f00000000;
	mov.b32 	%r224, 0;
	@%p6 bra 	$L__BB1_17;
	mad.lo.s32 	%r9, %r4, %r67, %r7;
	and.b32  	%r10, %r67, 7;
	setp.lt.u32 	%p7, %r67, 8;
	mov.b32 	%r222, 0;
	mov.f32 	%f1122, 0f00000000;
	@%p7 bra 	$L__BB1_9;
	and.b32  	%r85, %r67, 2147483640;
	neg.s32 	%r220, %r85;
	mov.f32 	%f1122, 0f00000000;
	mul.wide.s32 	%rd34, %r66, 4;
	mov.u32 	%r218, %r9;
	mov.u32 	%r219, %r6;
$L__BB1_8:
	.pragma "nounroll";
	and.b32  	%r222, %r67, 2147483640;
	mul.wide.s32 	%rd30, %r218, 4;
	add.s64 	%rd31, %rd1, %rd30;
	mul.wide.s32 	%rd32, %r219, 4;
	add.s64 	%rd33, %rd2, %rd32;
	ld.global.f32 	%f121, [%rd33];
	ld.global.f32 	%f122, [%rd31];
	fma.rn.f32 	%f123, %f121, %f122, %f1122;
	add.s64 	%rd35, %rd33, %rd34;
	ld.global.f32 	%f124, [%rd35];
	ld.global.f32 	%f125, [%rd31+4];
	fma.rn.f32 	%f126, %f124, %f125, %f123;
	add.s64 	%rd36, %rd35, %rd34;
	ld.global.f32 	%f127, [%rd36];
	ld.global.f32 	%f128, [%rd31+8];
	fma.rn.f32 	%f129, %f127, %f128, %f126;
	add.s64 	%rd37, %rd36, %rd34;
	ld.global.f32 	%f130, [%rd37];
	ld.global.f32 	%f131, [%rd31+12];
	fma.rn.f32 	%f132, %f130, %f131, %f129;
	add.s64 	%rd38, %rd37, %rd34;
	ld.global.f32 	%f133, [%rd38];
	ld.global.f32 	%f134, [%rd31+16];
	fma.rn.f32 	%f135, %f133, %f134, %f132;
	add.s64 	%rd39, %rd38, %rd34;
	ld.global.f32 	%f136, [%rd39];
	ld.global.f32 	%f137, [%rd31+20];
	fma.rn.f32 	%f138, %f136, %f137, %f135;
	add.s64 	%rd40, %rd39, %rd34;
	ld.global.f32 	%f139, [%rd40];
	ld.global.f32 	%f140, [%rd31+24];
	fma.rn.f32 	%f141, %f139, %f140, %f138;
	add.s64 	%rd41, %rd40, %rd34;
	ld.global.f32 	%f142, [%rd41];
	ld.global.f32 	%f143, [%rd31+28];
	fma.rn.f32 	%f1122, %f142, %f143, %f141;
	add.s32 	%r220, %r220, 8;
	shl.b32 	%r86, %r66, 3;
	add.s32 	%r219, %r219, %r86;
	add.s32 	%r218, %r218, 8;
	setp.ne.s32 	%p8, %r220, 0;
	@%p8 bra 	$L__BB1_8;
$L__BB1_9:
	setp.eq.s32 	%p9, %r10, 0;
	mov.u32 	%r224, %r67;
	@%p9 bra 	$L__BB1_17;
	and.b32  	%r20, %r67, 3;
	setp.lt.u32 	%p10, %r10, 4;
	@%p10 bra 	$L__BB1_12;
	mad.lo.s32 	%r87, %r222, %r66, %r6;
	mul.wide.s32 	%rd42, %r87, 4;
	add.s64 	%rd43, %rd2, %rd42;
	ld.global.f32 	%f145, [%rd43];
	add.s32 	%r88, %r9, %r222;
	mul.wide.s32 	%rd44, %r88, 4;
	add.s64 	%rd45, %rd1, %rd44;
	ld.global.f32 	%f146, [%rd45];
	fma.rn.f32 	%f147, %f145, %f146, %f1122;
	mul.wide.s32 	%rd46, %r66, 4;
	add.s64 	%rd47, %rd43, %rd46;
	ld.global.f32 	%f148, [%rd47];
	ld.global.f32 	%f149, [%rd45+4];
	fma.rn.f32 	%f150, %f148, %f149, %f147;
	add.s64 	%rd48, %rd47, %rd46;
	ld.global.f32 	%f151, [%rd48];
	ld.global.f32 	%f152, [%rd45+8];
	fma.rn.f32 	%f153, %f151, %f152, %f150;
	add.s64 	%rd49, %rd48, %rd46;
	ld.global.f32 	%f154, [%rd49];
	ld.global.f32 	%f155, [%rd45+12];
	fma.rn.f32 	%f1122, %f154, %f155, %f153;
	add.s32 	%r222, %r222, 4;
$L__BB1_12:
	setp.eq.s32 	%p11, %r20, 0;
	mov.u32 	%r224, %r67;
	@%p11 bra 	$L__BB1_17;
	setp.eq.s32 	%p12, %r20, 1;
	@%p12 bra 	$L__BB1_15;
	mad.lo.s32 	%r89, %r222, %r66, %r6;
	mul.wide.s32 	%rd50, %r89, 4;
	add.s64 	%rd51, %rd2, %rd50;
	ld.global.f32 	%f157, [%rd51];
	add.s32 	%r90, %r9, %r222;
	mul.wide.s32 	%rd52, %r90, 4;
	add.s64 	%rd53, %rd1, %rd52;
	ld.global.f32 	%f158, [%rd53];
	fma.rn.f32 	%f159, %f157, %f158, %f1122;
	mul.wide.s32 	%rd54, %r66, 4;
	add.s64 	%rd55, %rd51, %rd54;
	ld.global.f32 	%f160, [%rd55];
	ld.global.f32 	%f161, [%rd53+4];
	fma.rn.f32 	%f1122, %f160, %f161, %f159;
	add.s32 	%r222, %r222, 2;
$L__BB1_15:
	and.b32  	%r91, %r67, 1;
	setp.eq.b32 	%p13, %r91, 1;
	not.pred 	%p14, %p13;
	mov.u32 	%r224, %r67;
	@%p14 bra 	$L__BB1_17;
	mad.lo.s32 	%r92, %r222, %r66, %r6;
	mul.wide.s32 	%rd56, %r92, 4;
	add.s64 	%rd57, %rd2, %rd56;
	ld.global.f32 	%f162, [%rd57];
	add.s32 	%r93, %r9, %r222;
	mul.wide.s32 	%rd58, %r93, 4;
	add.s64 	%rd59, %rd1, %rd58;
	ld.global.f32 	%f163, [%rd59];
	fma.rn.f32 	%f1122, %f162, %f163, %f1122;
	mov.u32 	%r224, %r67;
$L__BB1_17:
	fma.rn.f32 	%f164, %f2, 0f3BBB989D, 0f3F000000;
	cvt.sat.f32.f32 	%f165, %f164;
	mov.f32 	%f166, 0f4B400001;
	mov.f32 	%f167, 0f437C0000;
	fma.rm.f32 	%f168, %f165, %f167, %f166;
	setp.lt.f32 	%p15, %f1, 0f00800000;
	mul.f32 	%f169, %f1, 0f4B000000;
	selp.f32 	%f170, %f169, %f1, %p15;
	selp.f32 	%f171, 0fC1B80000, 0f00000000, %p15;
	mov.b32 	%r94, %f170;
	add.s32 	%r95, %r94, -1059760811;
	and.b32  	%r96, %r95, -8388608;
	sub.s32 	%r97, %r94, %r96;
	mov.b32 	%f172, %r97;
	cvt.rn.f32.s32 	%f173, %r96;
	fma.rn.f32 	%f174, %f173, 0f34000000, %f171;
	add.f32 	%f175, %f172, 0fBF800000;
	fma.rn.f32 	%f176, %f175, 0fBE055027, 0f3E1039F6;
	fma.rn.f32 	%f177, %f176, %f175, 0fBDF8CDCC;
	fma.rn.f32 	%f178, %f177, %f175, 0f3E0F2955;
	fma.rn.f32 	%f179, %f178, %f175, 0fBE2AD8B9;
	fma.rn.f32 	%f180, %f179, %f175, 0f3E4CED0B;
	fma.rn.f32 	%f181, %f180, %f175, 0fBE7FFF22;
	fma.rn.f32 	%f182, %f181, %f175, 0f3EAAAA78;
	fma.rn.f32 	%f183, %f182, %f175, 0fBF000000;
	mul.f32 	%f184, %f175, %f183;
	fma.rn.f32 	%f185, %f184, %f175, %f175;
	fma.rn.f32 	%f186, %f174, 0f3F317218, %f185;
	setp.gt.u32 	%p16, %r94, 2139095039;
	fma.rn.f32 	%f187, %f170, 0f7F800000, 0f7F800000;
	selp.f32 	%f188, %f187, %f186, %p16;
	setp.eq.f32 	%p17, %f170, 0f00000000;
	selp.f32 	%f189, 0fFF800000, %f188, %p17;
	add.f32 	%f190, %f168, 0fCB40007F;
	neg.f32 	%f191, %f190;
	fma.rn.f32 	%f192, %f2, 0f3FB8AA3B, %f191;
	fma.rn.f32 	%f193, %f2, 0f32A57060, %f192;
	ex2.approx.ftz.f32 	%f194, %f193;
	mov.b32 	%r98, %f168;
	shl.b32 	%r99, %r98, 23;
	mov.b32 	%f195, %r99;
	mul.f32 	%f196, %f194, %f195;
	div.rn.f32 	%f197, %f189, %f196;
	sub.f32 	%f198, %f197, %f1122;
	abs.f32 	%f199, %f198;
	setp.gt.f32 	%p18, %f199, 0f41680000;
	mov.f32 	%f200, 0f41680000;
	copysign.f32 	%f201, %f198, %f200;
	selp.f32 	%f202, %f201, %f198, %p18;
	mov.f32 	%f203, 0fBF3504F3;
	mul.rn.f32 	%f15, %f202, %f203;
	neg.f32 	%f204, %f15;
	fma.rn.f32 	%f205, %f202, 0fBF3504F3, %f204;
	fma.rn.f32 	%f16, %f202, 0fB24FE77A, %f205;
	add.rn.f32 	%f17, %f15, %f16;
	abs.f32 	%f206, %f17;
	add.f32 	%f207, %f206, 0fC0800000;
	add.f32 	%f208, %f206, 0f40800000;
	rcp.approx.ftz.f32 	%f209, %f208;
	mul.rn.f32 	%f210, %f207, %f209;
	add.f32 	%f211, %f210, 0f3F800000;
	fma.rn.f32 	%f212, %f211, 0fC0800000, %f206;
	neg.f32 	%f213, %f210;
	fma.rn.f32 	%f214, %f213, %f206, %f212;
	fma.rn.f32 	%f215, %f209, %f214, %f210;
	fma.rn.f32 	%f216, %f215, 0f3A69A091, 0f3BE6E05B;
	fma.rn.f32 	%f217, %f216, %f215, 0fBC81FB4B;
	fma.rn.f32 	%f218, %f217, %f215, 0f3D15373B;
	fma.rn.f32 	%f219, %f218, %f215, 0fBD887C5A;
	fma.rn.f32 	%f220, %f219, %f215, 0f3DC021D5;
	fma.rn.f32 	%f221, %f220, %f215, 0fBDCED424;
	fma.rn.f32 	%f222, %f221, %f215, 0f3D8B74DE;
	fma.rn.f32 	%f223, %f222, %f215, 0f3C7BF170;
	fma.rn.f32 	%f224, %f223, %f215, 0fBE0EF8D4;
	fma.rn.f32 	%f225, %f224, %f215, 0f3F9DD2C9;
	fma.rn.f32 	%f226, %f206, 0f40000000, 0f3F800000;
	rcp.approx.ftz.f32 	%f227, %f226;
	mul.rn.f32 	%f228, %f225, %f227;
	mul.f32 	%f229, %f228, 0fC0000000;
	fma.rn.f32 	%f230, %f206, %f229, %f225;
	sub.f32 	%f231, %f230, %f228;
	fma.rn.f32 	%f232, %f231, %f227, %f228;
	neg.f32 	%f233, %f206;
	mul.f32 	%f234, %f206, %f233;
	mov.f32 	%f235, 0f3FB8AA3B;
	mul.rn.f32 	%f236, %f234, %f235;
	cvt.rzi.f32.f32 	%f237, %f236;
	abs.f32 	%f238, %f237;
	setp.gt.f32 	%p19, %f238, 0f42FC0000;
	mov.f32 	%f239, 0f42FC0000;
	copysign.f32 	%f240, %f237, %f239;
	selp.f32 	%f241, %f240, %f237, %p19;
	fma.rn.f32 	%f242, %f241, 0fBF317218, %f234;
	fma.rn.f32 	%f243, %f241, 0f3102E308, %f242;
	mul.f32 	%f244, %f243, 0f3FB8AA3B;
	add.f32 	%f245, %f241, 0f4B40007F;
	mov.b32 	%r100, %f245;
	shl.b32 	%r101, %r100, 23;
	mov.b32 	%f246, %r101;
	ex2.approx.ftz.f32 	%f247, %f244;
	mul.f32 	%f248, %f247, %f246;
	neg.f32 	%f249, %f234;
	fma.rn.f32 	%f250, %f233, %f206, %f249;
	fma.rn.f32 	%f251, %f248, %f250, %f248;
	mul.f32 	%f252, %f251, %f232;
	setp.gt.f32 	%p20, %f206, 0f4120E148;
	selp.f32 	%f253, 0f00000000, %f252, %p20;
	setp.lt.f32 	%p21, %f17, 0f00000000;
	mov.f32 	%f254, 0f40000000;
	sub.f32 	%f255, %f254, %f253;
	selp.f32 	%f1123, %f255, %f253, %p21;
	setp.geu.f32 	%p22, %f202, 0fBF800000;
	@%p22 bra 	$L__BB1_19;
	sub.f32 	%f256, %f15, %f17;
	add.rn.f32 	%f257, %f256, %f16;
	mul.f32 	%f258, %f17, 0fC0000000;
	mul.f32 	%f259, %f258, %f1123;
	fma.rn.f32 	%f1123, %f259, %f257, %f1123;
$L__BB1_19:
	mul.f32 	%f260, %f1123, 0f3F000000;
	st.global.f32 	[%rd134], %f260;
$L__BB1_20:
	setp.ne.s32 	%p23, %r69, 2;
	@%p23 bra 	$L__BB1_43;
	mul.lo.s32 	%r27, %r3, %r68;
	add.s32 	%r28, %r27, %r4;
	mul.wide.s32 	%rd60, %r28, 4;
	add.s64 	%rd61, %rd6, %rd60;
	ld.global.f32 	%f261, [%rd61];
	fma.rn.f32 	%f262, %f261, 0f3BBB989D, 0f3F000000;
	cvt.sat.f32.f32 	%f263, %f262;
	mov.f32 	%f264, 0f4B400001;
	mov.f32 	%f265, 0f437C0000;
	fma.rm.f32 	%f266, %f263, %f265, %f264;
	add.f32 	%f267, %f266, 0fCB40007F;
	neg.f32 	%f268, %f267;
	fma.rn.f32 	%f269, %f261, 0f3FB8AA3B, %f268;
	fma.rn.f32 	%f270, %f261, 0f32A57060, %f269;
	mov.b32 	%r102, %f266;
	shl.b32 	%r103, %r102, 23;
	mov.b32 	%f271, %r103;
	ex2.approx.ftz.f32 	%f272, %f270;
	mul.f32 	%f21, %f272, %f271;
	setp.gt.f32 	%p24, %f21, 0f47C35000;
	@%p24 bra 	$L__BB1_95;
	add.s64 	%rd63, %rd3, %rd60;
	ld.global.f32 	%f22, [%rd63];
	setp.lt.s32 	%p25, %r67, 1;
	mov.f32 	%f1131, 0f00000000;
	@%p25 bra 	$L__BB1_34;
	mad.lo.s32 	%r29, %r4, %r67, %r27;
	and.b32  	%r30, %r67, 7;
	setp.lt.u32 	%p26, %r67, 8;
	mov.f32 	%f1131, 0f00000000;
	mov.b32 	%r230, 0;
	@%p26 bra 	$L__BB1_26;
	and.b32  	%r105, %r67, 2147483640;
	neg.s32 	%r228, %r105;
	mov.f32 	%f1131, 0f00000000;
	mul.wide.s32 	%rd68, %r66, 4;
	mov.u32 	%r226, %r29;
	mov.u32 	%r227, %r6;
$L__BB1_25:
	.pragma "nounroll";
	and.b32  	%r230, %r67, 2147483640;
	mul.wide.s32 	%rd64, %r226, 4;
	add.s64 	%rd65, %rd1, %rd64;
	mul.wide.s32 	%rd66, %r227, 4;
	add.s64 	%rd67, %rd2, %rd66;
	ld.global.f32 	%f277, [%rd67];
	ld.global.f32 	%f278, [%rd65];
	fma.rn.f32 	%f279, %f277, %f278, %f1131;
	add.s64 	%rd69, %rd67, %rd68;
	ld.global.f32 	%f280, [%rd69];
	ld.global.f32 	%f281, [%rd65+4];
	fma.rn.f32 	%f282, %f280, %f281, %f279;
	add.s64 	%rd70, %rd69, %rd68;
	ld.global.f32 	%f283, [%rd70];
	ld.global.f32 	%f284, [%rd65+8];
	fma.rn.f32 	%f285, %f283, %f284, %f282;
	add.s64 	%rd71, %rd70, %rd68;
	ld.global.f32 	%f286, [%rd71];
	ld.global.f32 	%f287, [%rd65+12];
	fma.rn.f32 	%f288, %f286, %f287, %f285;
	add.s64 	%rd72, %rd71, %rd68;
	ld.global.f32 	%f289, [%rd72];
	ld.global.f32 	%f290, [%rd65+16];
	fma.rn.f32 	%f291, %f289, %f290, %f288;
	add.s64 	%rd73, %rd72, %rd68;
	ld.global.f32 	%f292, [%rd73];
	ld.global.f32 	%f293, [%rd65+20];
	fma.rn.f32 	%f294, %f292, %f293, %f291;
	add.s64 	%rd74, %rd73, %rd68;
	ld.global.f32 	%f295, [%rd74];
	ld.global.f32 	%f296, [%rd65+24];
	fma.rn.f32 	%f297, %f295, %f296, %f294;
	add.s64 	%rd75, %rd74, %rd68;
	ld.global.f32 	%f298, [%rd75];
	ld.global.f32 	%f299, [%rd65+28];
	fma.rn.f32 	%f1131, %f298, %f299, %f297;
	add.s32 	%r228, %r228, 8;
	shl.b32 	%r106, %r66, 3;
	add.s32 	%r227, %r227, %r106;
	add.s32 	%r226, %r226, 8;
	setp.ne.s32 	%p27, %r228, 0;
	@%p27 bra 	$L__BB1_25;
$L__BB1_26:
	setp.eq.s32 	%p28, %r30, 0;
	@%p28 bra 	$L__BB1_34;
	and.b32  	%r40, %r67, 3;
	setp.lt.u32 	%p29, %r30, 4;
	@%p29 bra 	$L__BB1_29;
	mad.lo.s32 	%r107, %r230, %r66, %r6;
	mul.wide.s32 	%rd76, %r107, 4;
	add.s64 	%rd77, %rd2, %rd76;
	ld.global.f32 	%f301, [%rd77];
	add.s32 	%r108, %r29, %r230;
	mul.wide.s32 	%rd78, %r108, 4;
	add.s64 	%rd79, %rd1, %rd78;
	ld.global.f32 	%f302, [%rd79];
	fma.rn.f32 	%f303, %f301, %f302, %f1131;
	mul.wide.s32 	%rd80, %r66, 4;
	add.s64 	%rd81, %rd77, %rd80;
	ld.global.f32 	%f304, [%rd81];
	ld.global.f32 	%f305, [%rd79+4];
	fma.rn.f32 	%f306, %f304, %f305, %f303;
	add.s64 	%rd82, %rd81, %rd80;
	ld.global.f32 	%f307, [%rd82];
	ld.global.f32 	%f308, [%rd79+8];
	fma.rn.f32 	%f309, %f307, %f308, %f306;
	add.s64 	%rd83, %rd82, %rd80;
	ld.global.f32 	%f310, [%rd83];
	ld.global.f32 	%f311, [%rd79+12];
	fma.rn.f32 	%f1131, %f310, %f311, %f309;
	add.s32 	%r230, %r230, 4;
$L__BB1_29:
	setp.eq.s32 	%p30, %r40, 0;
	@%p30 bra 	$L__BB1_34;
	setp.eq.s32 	%p31, %r40, 1;
	@%p31 bra 	$L__BB1_32;
	mad.lo.s32 	%r109, %r230, %r66, %r6;
	mul.wide.s32 	%rd84, %r109, 4;
	add.s64 	%rd85, %rd2, %rd84;
	ld.global.f32 	%f313, [%rd85];
	add.s32 	%r110, %r29, %r230;
	mul.wide.s32 	%rd86, %r110, 4;
	add.s64 	%rd87, %rd1, %rd86;
	ld.global.f32 	%f314, [%rd87];
	fma.rn.f32 	%f315, %f313, %f314, %f1131;
	mul.wide.s32 	%rd88, %r66, 4;
	add.s64 	%rd89, %rd85, %rd88;
	ld.global.f32 	%f316, [%rd89];
	ld.global.f32 	%f317, [%rd87+4];
	fma.rn.f32 	%f1131, %f316, %f317, %f315;
	add.s32 	%r230, %r230, 2;
$L__BB1_32:
	and.b32  	%r111, %r67, 1;
	setp.eq.b32 	%p32, %r111, 1;
	not.pred 	%p33, %p32;
	@%p33 bra 	$L__BB1_34;
	mad.lo.s32 	%r112, %r230, %r66, %r6;
	mul.wide.s32 	%rd90, %r112, 4;
	add.s64 	%rd91, %rd2, %rd90;
	ld.global.f32 	%f318, [%rd91];
	add.s32 	%r113, %r29, %r230;
	mul.wide.s32 	%rd92, %r113, 4;
	add.s64 	%rd93, %rd1, %rd92;
	ld.global.f32 	%f319, [%rd93];
	fma.rn.f32 	%f1131, %f318, %f319, %f1131;
$L__BB1_34:
	add.s32 	%r114, %r6, %r5;
	mul.wide.s32 	%rd94, %r114, 4;
	add.s64 	%rd135, %rd135, %rd94;
	fma.rn.f32 	%f320, %f22, 0f3BBB989D, 0f3F000000;
	cvt.sat.f32.f32 	%f321, %f320;
	mov.f32 	%f322, 0f4B400001;
	mov.f32 	%f323, 0f437C0000;
	fma.rm.f32 	%f324, %f321, %f323, %f322;
	ld.global.f32 	%f325, [%rd135];
	add.f32 	%f35, %f102, %f325;
	setp.lt.f32 	%p34, %f35, 0f00800000;
	mul.f32 	%f326, %f35, 0f4B000000;
	selp.f32 	%f327, %f326, %f35, %p34;
	selp.f32 	%f328, 0fC1B80000, 0f00000000, %p34;
	mov.b32 	%r115, %f327;
	add.s32 	%r116, %r115, -1059760811;
	and.b32  	%r117, %r116, -8388608;
	sub.s32 	%r118, %r115, %r117;
	mov.b32 	%f329, %r118;
	cvt.rn.f32.s32 	%f330, %r117;
	fma.rn.f32 	%f331, %f330, 0f34000000, %f328;
	add.f32 	%f332, %f329, 0fBF800000;
	fma.rn.f32 	%f333, %f332, 0fBE055027, 0f3E1039F6;
	fma.rn.f32 	%f334, %f333, %f332, 0fBDF8CDCC;
	fma.rn.f32 	%f335, %f334, %f332, 0f3E0F2955;
	fma.rn.f32 	%f336, %f335, %f332, 0fBE2AD8B9;
	fma.rn.f32 	%f337, %f336, %f332, 0f3E4CED0B;
	fma.rn.f32 	%f338, %f337, %f332, 0fBE7FFF22;
	fma.rn.f32 	%f339, %f338, %f332, 0f3EAAAA78;
	fma.rn.f32 	%f340, %f339, %f332, 0fBF000000;
	mul.f32 	%f341, %f332, %f340;
	fma.rn.f32 	%f342, %f341, %f332, %f332;
	fma.rn.f32 	%f343, %f331, 0f3F317218, %f342;
	setp.gt.u32 	%p35, %r115, 2139095039;
	fma.rn.f32 	%f344, %f327, 0f7F800000, 0f7F800000;
	selp.f32 	%f345, %f344, %f343, %p35;
	setp.eq.f32 	%p36, %f327, 0f00000000;
	selp.f32 	%f346, 0fFF800000, %f345, %p36;
	add.f32 	%f347, %f324, 0fCB40007F;
	neg.f32 	%f348, %f347;
	fma.rn.f32 	%f349, %f22, 0f3FB8AA3B, %f348;
	fma.rn.f32 	%f350, %f22, 0f32A57060, %f349;
	ex2.approx.ftz.f32 	%f351, %f350;
	mov.b32 	%r119, %f324;
	shl.b32 	%r120, %r119, 23;
	mov.b32 	%f352, %r120;
	mul.f32 	%f353, %f351, %f352;
	div.rn.f32 	%f354, %f346, %f353;
	sub.f32 	%f36, %f354, %f1131;
	setp.gt.f32 	%p37, %f21, 0f43480000;
	@%p37 bra 	$L__BB1_36;
	mul.f32 	%f355, %f36, %f36;
	setp.geu.f32 	%p38, %f355, %f21;
	setp.leu.f32 	%p39, %f21, 0f40800000;
	or.pred  	%p40, %p39, %p38;
	@%p40 bra 	$L__BB1_95;
$L__BB1_36:
	mul.wide.s32 	%rd95, %r224, 4;
	add.s64 	%rd134, %rd134, %rd95;
	setp.gtu.f32 	%p41, %f35, 0f00000000;
	@%p41 bra 	$L__BB1_38;
	mov.b32 	%r121, 0;
	st.global.u32 	[%rd134], %r121;
	bra.uni 	$L__BB1_95;
$L__BB1_38:
	mul.f32 	%f356, %f36, %f36;
	div.rn.f32 	%f1132, %f356, %f21;
	setp.leu.f32 	%p42, %f1132, 0f358637BD;
	@%p42 bra 	$L__BB1_40;
	add.f32 	%f357, %f1132, 0f3F800000;
	setp.lt.f32 	%p43, %f357, 0f00800000;
	mul.f32 	%f358, %f357, 0f4B000000;
	selp.f32 	%f359, %f358, %f357, %p43;
	selp.f32 	%f360, 0fC1B80000, 0f00000000, %p43;
	mov.b32 	%r122, %f359;
	add.s32 	%r123, %r122, -1059760811;
	and.b32  	%r124, %r123, -8388608;
	sub.s32 	%r125, %r122, %r124;
	mov.b32 	%f361, %r125;
	cvt.rn.f32.s32 	%f362, %r124;
	fma.rn.f32 	%f363, %f362, 0f34000000, %f360;
	add.f32 	%f364, %f361, 0fBF800000;
	fma.rn.f32 	%f365, %f364, 0fBE055027, 0f3E1039F6;
	fma.rn.f32 	%f366, %f365, %f364, 0fBDF8CDCC;
	fma.rn.f32 	%f367, %f366, %f364, 0f3E0F2955;
	fma.rn.f32 	%f368, %f367, %f364, 0fBE2AD8B9;
	fma.rn.f32 	%f369, %f368, %f364, 0f3E4CED0B;
	fma.rn.f32 	%f370, %f369, %f364, 0fBE7FFF22;
	fma.rn.f32 	%f371, %f370, %f364, 0f3EAAAA78;
	fma.rn.f32 	%f372, %f371, %f364, 0fBF000000;
	mul.f32 	%f373, %f364, %f372;
	fma.rn.f32 	%f374, %f373, %f364, %f364;
	fma.rn.f32 	%f375, %f363, 0f3F317218, %f374;
	setp.gt.u32 	%p44, %r122, 2139095039;
	fma.rn.f32 	%f376, %f359, 0f7F800000, 0f7F800000;
	selp.f32 	%f377, %f376, %f375, %p44;
	setp.eq.f32 	%p45, %f359, 0f00000000;
	selp.f32 	%f1132, 0fFF800000, %f377, %p45;
$L__BB1_40:
	add.f32 	%f378, %f21, 0fBF000000;
	mul.f32 	%f379, %f378, 0f42400000;
	mul.f32 	%f380, %f378, %f379;
	mul.f32 	%f381, %f378, %f1132;
	fma.rn.f32 	%f382, %f381, 0fBECCCCCD, 0fC0533333;
	fma.rn.f32 	%f383, %f381, %f382, 0fC1C00000;
	fma.rn.f32 	%f384, %f381, %f383, 0fC2AB0000;
	mul.f32 	%f385, %f381, 0f3F4CCCCD;
	fma.rn.f32 	%f386, %f381, %f385, 0f42C80000;
	add.f32 	%f387, %f380, %f386;
	div.rn.f32 	%f388, %f384, %f387;
	add.f32 	%f389, %f381, %f388;
	add.f32 	%f390, %f389, 0f40400000;
	div.rn.f32 	%f391, %f390, %f380;
	add.f32 	%f392, %f391, 0f3F800000;
	sqrt.rn.f32 	%f393, %f381;
	mul.f32 	%f394, %f393, %f392;
	abs.f32 	%f395, %f394;
	setp.gt.f32 	%p46, %f395, 0f41680000;
	mov.f32 	%f396, 0f41680000;
	copysign.f32 	%f397, %f394, %f396;
	selp.f32 	%f398, %f397, %f394, %p46;
	mov.f32 	%f399, 0fBF3504F3;
	mul.rn.f32 	%f40, %f398, %f399;
	neg.f32 	%f400, %f40;
	fma.rn.f32 	%f401, %f398, 0fBF3504F3, %f400;
	fma.rn.f32 	%f41, %f398, 0fB24FE77A, %f401;
	add.rn.f32 	%f42, %f40, %f41;
	abs.f32 	%f402, %f42;
	add.f32 	%f403, %f402, 0fC0800000;
	add.f32 	%f404, %f402, 0f40800000;
	rcp.approx.ftz.f32 	%f405, %f404;
	mul.rn.f32 	%f406, %f403, %f405;
	add.f32 	%f407, %f406, 0f3F800000;
	fma.rn.f32 	%f408, %f407, 0fC0800000, %f402;
	neg.f32 	%f409, %f406;
	fma.rn.f32 	%f410, %f409, %f402, %f408;
	fma.rn.f32 	%f411, %f405, %f410, %f406;
	fma.rn.f32 	%f412, %f411, 0f3A69A091, 0f3BE6E05B;
	fma.rn.f32 	%f413, %f412, %f411, 0fBC81FB4B;
	fma.rn.f32 	%f414, %f413, %f411, 0f3D15373B;
	fma.rn.f32 	%f415, %f414, %f411, 0fBD887C5A;
	fma.rn.f32 	%f416, %f415, %f411, 0f3DC021D5;
	fma.rn.f32 	%f417, %f416, %f411, 0fBDCED424;
	fma.rn.f32 	%f418, %f417, %f411, 0f3D8B74DE;
	fma.rn.f32 	%f419, %f418, %f411, 0f3C7BF170;
	fma.rn.f32 	%f420, %f419, %f411, 0fBE0EF8D4;
	fma.rn.f32 	%f421, %f420, %f411, 0f3F9DD2C9;
	fma.rn.f32 	%f422, %f402, 0f40000000, 0f3F800000;
	rcp.approx.ftz.f32 	%f423, %f422;
	mul.rn.f32 	%f424, %f421, %f423;
	mul.f32 	%f425, %f424, 0fC0000000;
	fma.rn.f32 	%f426, %f402, %f425, %f421;
	sub.f32 	%f427, %f426, %f424;
	fma.rn.f32 	%f428, %f427, %f423, %f424;
	neg.f32 	%f429, %f402;
	mul.f32 	%f430, %f402, %f429;
	mov.f32 	%f431, 0f3FB8AA3B;
	mul.rn.f32 	%f432, %f430, %f431;
	cvt.rzi.f32.f32 	%f433, %f432;
	abs.f32 	%f434, %f433;
	setp.gt.f32 	%p47, %f434, 0f42FC0000;
	mov.f32 	%f435, 0f42FC0000;
	copysign.f32 	%f436, %f433, %f435;
	selp.f32 	%f437, %f436, %f433, %p47;
	fma.rn.f32 	%f438, %f437, 0fBF317218, %f430;
	fma.rn.f32 	%f439, %f437, 0f3102E308, %f438;
	mul.f32 	%f440, %f439, 0f3FB8AA3B;
	add.f32 	%f441, %f437, 0f4B40007F;
	mov.b32 	%r126, %f441;
	shl.b32 	%r127, %r126, 23;
	mov.b32 	%f442, %r127;
	ex2.approx.ftz.f32 	%f443, %f440;
	mul.f32 	%f444, %f443, %f442;
	neg.f32 	%f445, %f430;
	fma.rn.f32 	%f446, %f429, %f402, %f445;
	fma.rn.f32 	%f447, %f444, %f446, %f444;
	mul.f32 	%f448, %f447, %f428;
	setp.gt.f32 	%p48, %f402, 0f4120E148;
	selp.f32 	%f449, 0f00000000, %f448, %p48;
	setp.lt.f32 	%p49, %f42, 0f00000000;
	mov.f32 	%f450, 0f40000000;
	sub.f32 	%f451, %f450, %f449;
	selp.f32 	%f1133, %f451, %f449, %p49;
	setp.geu.f32 	%p50, %f398, 0fBF800000;
	@%p50 bra 	$L__BB1_42;
	sub.f32 	%f452, %f40, %f42;
	add.rn.f32 	%f453, %f452, %f41;
	mul.f32 	%f454, %f42, 0fC0000000;
	mul.f32 	%f455, %f454, %f1133;
	fma.rn.f32 	%f1133, %f455, %f453, %f1133;
$L__BB1_42:
	mul.f32 	%f456, %f1133, 0f3F000000;
	setp.gt.f32 	%p51, %f36, 0f00000000;
	mov.f32 	%f457, 0f3F800000;
	sub.f32 	%f458, %f457, %f456;
	selp.f32 	%f459, %f456, %f458, %p51;
	st.global.f32 	[%rd134], %f459;
$L__BB1_43:
	setp.ne.s32 	%p52, %r69, 3;
	@%p52 bra 	$L__BB1_95;
	mul.lo.s32 	%r45, %r3, %r68;
	add.s32 	%r46, %r45, %r4;
	mul.wide.s32 	%rd96, %r46, 4;
	add.s64 	%rd97, %rd6, %rd96;
	ld.global.f32 	%f460, [%rd97];
	fma.rn.f32 	%f461, %f460, 0f3BBB989D, 0f3F000000;
	cvt.sat.f32.f32 	%f462, %f461;
	mov.f32 	%f463, 0f4B400001;
	mov.f32 	%f464, 0f437C0000;
	fma.rm.f32 	%f465, %f462, %f464, %f463;
	add.f32 	%f466, %f465, 0fCB40007F;
	neg.f32 	%f467, %f466;
	fma.rn.f32 	%f468, %f460, 0f3FB8AA3B, %f467;
	fma.rn.f32 	%f469, %f460, 0f32A57060, %f468;
	mov.b32 	%r128, %f465;
	shl.b32 	%r129, %r128, 23;
	mov.b32 	%f470, %r129;
	ex2.approx.ftz.f32 	%f471, %f469;
	mul.f32 	%f46, %f471, %f470;
	setp.gt.f32 	%p53, %f46, 0f47C35000;
	@%p53 bra 	$L__BB1_95;
	add.s32 	%r130, %r6, %r5;
	mul.wide.s32 	%rd98, %r130, 4;
	add.s64 	%rd15, %rd135, %rd98;
	add.s64 	%rd100, %rd3, %rd96;
	ld.global.f32 	%f47, [%rd100];
	setp.lt.s32 	%p54, %r67, 1;
	mov.f32 	%f1141, 0f00000000;
	@%p54 bra 	$L__BB1_57;
	mad.lo.s32 	%r47, %r4, %r67, %r45;
	and.b32  	%r48, %r67, 7;
	setp.lt.u32 	%p55, %r67, 8;
	mov.f32 	%f1141, 0f00000000;
	mov.b32 	%r236, 0;
	@%p55 bra 	$L__BB1_49;
	and.b32  	%r236, %r67, 2147483640;
	neg.s32 	%r234, %r236;
	shl.b32 	%r51, %r66, 3;
	add.s64 	%rd16, %rd1, 16;
	mov.f32 	%f1141, 0f00000000;
	mul.wide.s32 	%rd105, %r66, 4;
	mov.u32 	%r232, %r47;
	mov.u32 	%r233, %r6;
$L__BB1_48:
	.pragma "nounroll";
	mul.wide.s32 	%rd101, %r232, 4;
	add.s64 	%rd102, %rd16, %rd101;
	mul.wide.s32 	%rd103, %r233, 4;
	add.s64 	%rd104, %rd2, %rd103;
	ld.global.f32 	%f476, [%rd104];
	ld.global.f32 	%f477, [%rd102+-16];
	fma.rn.f32 	%f478, %f476, %f477, %f1141;
	add.s64 	%rd106, %rd104, %rd105;
	ld.global.f32 	%f479, [%rd106];
	ld.global.f32 	%f480, [%rd102+-12];
	fma.rn.f32 	%f481, %f479, %f480, %f478;
	add.s64 	%rd107, %rd106, %rd105;
	ld.global.f32 	%f482, [%rd107];
	ld.global.f32 	%f483, [%rd102+-8];
	fma.rn.f32 	%f484, %f482, %f483, %f481;
	add.s64 	%rd108, %rd107, %rd105;
	ld.global.f32 	%f485, [%rd108];
	ld.global.f32 	%f486, [%rd102+-4];
	fma.rn.f32 	%f487, %f485, %f486, %f484;
	add.s64 	%rd109, %rd108, %rd105;
	ld.global.f32 	%f488, [%rd109];
	ld.global.f32 	%f489, [%rd102];
	fma.rn.f32 	%f490, %f488, %f489, %f487;
	add.s64 	%rd110, %rd109, %rd105;
	ld.global.f32 	%f491, [%rd110];
	ld.global.f32 	%f492, [%rd102+4];
	fma.rn.f32 	%f493, %f491, %f492, %f490;
	add.s64 	%rd111, %rd110, %rd105;
	ld.global.f32 	%f494, [%rd111];
	ld.global.f32 	%f495, [%rd102+8];
	fma.rn.f32 	%f496, %f494, %f495, %f493;
	add.s64 	%rd112, %rd111, %rd105;
	ld.global.f32 	%f497, [%rd112];
	ld.global.f32 	%f498, [%rd102+12];
	fma.rn.f32 	%f1141, %f497, %f498, %f496;
	add.s32 	%r234, %r234, 8;
	add.s32 	%r233, %r233, %r51;
	add.s32 	%r232, %r232, 8;
	setp.ne.s32 	%p56, %r234, 0;
	@%p56 bra 	$L__BB1_48;
$L__BB1_49:
	setp.eq.s32 	%p57, %r48, 0;
	@%p57 bra 	$L__BB1_57;
	and.b32  	%r59, %r67, 3;
	setp.lt.u32 	%p58, %r48, 4;
	@%p58 bra 	$L__BB1_52;
	mad.lo.s32 	%r132, %r236, %r66, %r6;
	mul.wide.s32 	%rd113, %r132, 4;
	add.s64 	%rd114, %rd2, %rd113;
	ld.global.f32 	%f500, [%rd114];
	add.s32 	%r133, %r47, %r236;
	mul.wide.s32 	%rd115, %r133, 4;
	add.s64 	%rd116, %rd1, %rd115;
	ld.global.f32 	%f501, [%rd116];
	fma.rn.f32 	%f502, %f500, %f501, %f1141;
	mul.wide.s32 	%rd117, %r66, 4;
	add.s64 	%rd118, %rd114, %rd117;
	ld.global.f32 	%f503, [%rd118];
	ld.global.f32 	%f504, [%rd116+4];
	fma.rn.f32 	%f505, %f503, %f504, %f502;
	add.s64 	%rd119, %rd118, %rd117;
	ld.global.f32 	%f506, [%rd119];
	ld.global.f32 	%f507, [%rd116+8];
	fma.rn.f32 	%f508, %f506, %f507, %f505;
	add.s64 	%rd120, %rd119, %rd117;
	ld.global.f32 	%f509, [%rd120];
	ld.global.f32 	%f510, [%rd116+12];
	fma.rn.f32 	%f1141, %f509, %f510, %f508;
	add.s32 	%r236, %r236, 4;
$L__BB1_52:
	setp.eq.s32 	%p59, %r59, 0;
	@%p59 bra 	$L__BB1_57;
	setp.eq.s32 	%p60, %r59, 1;
	@%p60 bra 	$L__BB1_55;
	mad.lo.s32 	%r134, %r236, %r66, %r6;
	mul.wide.s32 	%rd121, %r134, 4;
	add.s64 	%rd122, %rd2, %rd121;
	ld.global.f32 	%f512, [%rd122];
	add.s32 	%r135, %r47, %r236;
	mul.wide.s32 	%rd123, %r135, 4;
	add.s64 	%rd124, %rd1, %rd123;
	ld.global.f32 	%f513, [%rd124];
	fma.rn.f32 	%f514, %f512, %f513, %f1141;
	mul.wide.s32 	%rd125, %r66, 4;
	add.s64 	%rd126, %rd122, %rd125;
	ld.global.f32 	%f515, [%rd126];
	ld.global.f32 	%f516, [%rd124+4];
	fma.rn.f32 	%f1141, %f515, %f516, %f514;
	add.s32 	%r236, %r236, 2;
$L__BB1_55:
	and.b32  	%r136, %r67, 1;
	setp.eq.b32 	%p61, %r136, 1;
	not.pred 	%p62, %p61;
	@%p62 bra 	$L__BB1_57;
	mad.lo.s32 	%r137, %r236, %r66, %r6;
	mul.wide.s32 	%rd127, %r137, 4;
	add.s64 	%rd128, %rd2, %rd127;
	ld.global.f32 	%f517, [%rd128];
	add.s32 	%r138, %r47, %r236;
	mul.wide.s32 	%rd129, %r138, 4;
	add.s64 	%rd130, %rd1, %rd129;
	ld.global.f32 	%f518, [%rd130];
	fma.rn.f32 	%f1141, %f517, %f518, %f1141;
$L__BB1_57:
	fma.rn.f32 	%f519, %f47, 0f3BBB989D, 0f3F000000;
	cvt.sat.f32.f32 	%f520, %f519;
	mov.f32 	%f521, 0f4B400001;
	mov.f32 	%f522, 0f437C0000;
	fma.rm.f32 	%f523, %f520, %f522, %f521;
	ld.global.f32 	%f524, [%rd15];
	add.f32 	%f60, %f102, %f524;
	setp.lt.f32 	%p63, %f60, 0f00800000;
	mul.f32 	%f525, %f60, 0f4B000000;
	selp.f32 	%f526, %f525, %f60, %p63;
	selp.f32 	%f527, 0fC1B80000, 0f00000000, %p63;
	mov.b32 	%r139, %f526;
	add.s32 	%r140, %r139, -1059760811;
	and.b32  	%r141, %r140, -8388608;
	sub.s32 	%r142, %r139, %r141;
	mov.b32 	%f528, %r142;
	cvt.rn.f32.s32 	%f529, %r141;
	fma.rn.f32 	%f530, %f529, 0f34000000, %f527;
	add.f32 	%f531, %f528, 0fBF800000;
	fma.rn.f32 	%f532, %f531, 0fBE055027, 0f3E1039F6;
	fma.rn.f32 	%f533, %f532, %f531, 0fBDF8CDCC;
	fma.rn.f32 	%f534, %f533, %f531, 0f3E0F2955;
	fma.rn.f32 	%f535, %f534, %f531, 0fBE2AD8B9;
	fma.rn.f32 	%f536, %f535, %f531, 0f3E4CED0B;
	fma.rn.f32 	%f537, %f536, %f531, 0fBE7FFF22;
	fma.rn.f32 	%f538, %f537, %f531, 0f3EAAAA78;
	fma.rn.f32 	%f539, %f538, %f531, 0fBF000000;
	mul.f32 	%f540, %f531, %f539;
	fma.rn.f32 	%f541, %f540, %f531, %f531;
	fma.rn.f32 	%f542, %f530, 0f3F317218, %f541;
	setp.gt.u32 	%p64, %r139, 2139095039;
	fma.rn.f32 	%f543, %f526, 0f7F800000, 0f7F800000;
	selp.f32 	%f544, %f543, %f542, %p64;
	setp.eq.f32 	%p65, %f526, 0f00000000;
	selp.f32 	%f545, 0fFF800000, %f544, %p65;
	add.f32 	%f546, %f523, 0fCB40007F;
	neg.f32 	%f547, %f546;
	fma.rn.f32 	%f548, %f47, 0f3FB8AA3B, %f547;
	fma.rn.f32 	%f549, %f47, 0f32A57060, %f548;
	ex2.approx.ftz.f32 	%f550, %f549;
	mov.b32 	%r143, %f523;
	shl.b32 	%r144, %r143, 23;
	mov.b32 	%f551, %r144;
	mul.f32 	%f552, %f550, %f551;
	div.rn.f32 	%f553, %f545, %f552;
	sub.f32 	%f61, %f553, %f1141;
	setp.gt.f32 	%p66, %f46, 0f43480000;
	@%p66 bra 	$L__BB1_95;
	mul.f32 	%f62, %f61, %f61;
	setp.lt.f32 	%p67, %f62, %f46;
	setp.gt.f32 	%p68, %f46, 0f40800000;
	and.pred  	%p69, %p68, %p67;
	@%p69 bra 	$L__BB1_95;
	mul.wide.s32 	%rd131, %r224, 4;
	add.s64 	%rd17, %rd134, %rd131;
	setp.gtu.f32 	%p70, %f60, 0f00000000;
	@%p70 bra 	$L__BB1_61;
	mov.b32 	%r145, 0;
	st.global.u32 	[%rd17], %r145;
	bra.uni 	$L__BB1_95;
$L__BB1_61:
	setp.leu.f32 	%p71, %f62, %f46;
	@%p71 bra 	$L__BB1_63;
	add.f32 	%f558, %f46, %f62;
	div.rn.f32 	%f1142, %f46, %f558;
	bra.uni 	$L__BB1_64;
$L__BB1_63:
	div.rn.f32 	%f554, %f61, %f46;
	fma.rn.f32 	%f555, %f61, %f554, 0f3F800000;
	rcp.rn.f32 	%f556, %f555;
	mov.f32 	%f557, 0f3F800000;
	sub.f32 	%f1142, %f557, %f556;
$L__BB1_64:
	setp.gt.f32 	%p72, %f62, %f46;
	mul.f32 	%f560, %f46, 0f3F000000;
	selp.f32 	%f66, %f560, 0f3F000000, %p72;
	selp.f32 	%f67, 0f3F000000, %f560, %p72;
	setp.lt.f32 	%p73, %f1142, 0f00800000;
	mul.f32 	%f561, %f1142, 0f4B000000;
	selp.f32 	%f562, %f561, %f1142, %p73;
	selp.f32 	%f563, 0fC1B80000, 0f00000000, %p73;
	mov.b32 	%r147, %f562;
	add.s32 	%r148, %r147, -1059760811;
	and.b32  	%r149, %r148, -8388608;
	sub.s32 	%r150, %r147, %r149;
	mov.b32 	%f564, %r150;
	cvt.rn.f32.s32 	%f565, %r149;
	fma.rn.f32 	%f566, %f565, 0f34000000, %f563;
	add.f32 	%f567, %f564, 0fBF800000;
	fma.rn.f32 	%f568, %f567, 0fBE055027, 0f3E1039F6;
	fma.rn.f32 	%f569, %f568, %f567, 0fBDF8CDCC;
	fma.rn.f32 	%f570, %f569, %f567, 0f3E0F2955;
	fma.rn.f32 	%f571, %f570, %f567, 0fBE2AD8B9;
	fma.rn.f32 	%f572, %f571, %f567, 0f3E4CED0B;
	fma.rn.f32 	%f573, %f572, %f567, 0fBE7FFF22;
	fma.rn.f32 	%f574, %f573, %f567, 0f3EAAAA78;
	fma.rn.f32 	%f575, %f574, %f567, 0fBF000000;
	mul.f32 	%f576, %f567, %f575;
	fma.rn.f32 	%f577, %f576, %f567, %f567;
	fma.rn.f32 	%f578, %f566, 0f3F317218, %f577;
	setp.gt.u32 	%p74, %r147, 2139095039;
	fma.rn.f32 	%f579, %f562, 0f7F800000, 0f7F800000;
	selp.f32 	%f580, %f579, %f578, %p74;
	setp.eq.f32 	%p75, %f562, 0f00000000;
	selp.f32 	%f68, 0fFF800000, %f580, %p75;
	mov.f32 	%f581, 0f3F800000;
	sub.f32 	%f582, %f581, %f1142;
	setp.lt.f32 	%p76, %f582, 0f00800000;
	mul.f32 	%f583, %f582, 0f4B000000;
	selp.f32 	%f584, %f583, %f582, %p76;
	selp.f32 	%f585, 0fC1B80000, 0f00000000, %p76;
	mov.b32 	%r151, %f584;
	add.s32 	%r152, %r151, -1059760811;
	and.b32  	%r153, %r152, -8388608;
	sub.s32 	%r154, %r151, %r153;
	mov.b32 	%f586, %r154;
	cvt.rn.f32.s32 	%f587, %r153;
	fma.rn.f32 	%f588, %f587, 0f34000000, %f585;
	add.f32 	%f589, %f586, 0fBF800000;
	fma.rn.f32 	%f590, %f589, 0fBE055027, 0f3E1039F6;
	fma.rn.f32 	%f591, %f590, %f589, 0fBDF8CDCC;
	fma.rn.f32 	%f592, %f591, %f589, 0f3E0F2955;
	fma.rn.f32 	%f593, %f592, %f589, 0fBE2AD8B9;
	fma.rn.f32 	%f594, %f593, %f589, 0f3E4CED0B;
	fma.rn.f32 	%f595, %f594, %f589, 0fBE7FFF22;
	fma.rn.f32 	%f596, %f595, %f589, 0f3EAAAA78;
	fma.rn.f32 	%f597, %f596, %f589, 0fBF000000;
	mul.f32 	%f598, %f589, %f597;
	fma.rn.f32 	%f599, %f598, %f589, %f589;
	fma.rn.f32 	%f600, %f588, 0f3F317218, %f599;
	setp.gt.u32 	%p77, %r151, 2139095039;
	fma.rn.f32 	%f601, %f584, 0f7F800000, 0f7F800000;
	selp.f32 	%f602, %f601, %f600, %p77;
	setp.eq.f32 	%p78, %f584, 0f00000000;
	selp.f32 	%f603, 0fFF800000, %f602, %p78;
	mul.f32 	%f69, %f67, %f603;
	abs.f32 	%f70, %f67;
	setp.ltu.f32 	%p79, %f70, 0f40F9999A;
	rcp.approx.ftz.f32 	%f604, %f70;
	mul.f32 	%f605, %f604, %f604;
	fma.rn.f32 	%f606, %f605, 0f3A4BE755, 0fBB360953;
	fma.rn.f32 	%f607, %f606, %f605, 0f3DAAAAA3;
	fma.rn.f32 	%f608, %f607, %f604, 0f3F6B3F8E;
	mov.b32 	%r155, %f70;
	add.s32 	%r156, %r155, -1059760811;
	and.b32  	%r157, %r156, -8388608;
	sub.s32 	%r158, %r155, %r157;
	mov.b32 	%f609, %r158;
	cvt.rn.f32.s32 	%f610, %r157;
	fma.rn.f32 	%f611, %f610, 0f34000000, 0f00000000;
	add.f32 	%f612, %f609, 0fBF800000;
	fma.rn.f32 	%f613, %f612, 0fBE055027, 0f3E1039F6;
	fma.rn.f32 	%f614, %f613, %f612, 0fBDF8CDCC;
	fma.rn.f32 	%f615, %f614, %f612, 0f3E0F2955;
	fma.rn.f32 	%f616, %f615, %f612, 0fBE2AD8B9;
	fma.rn.f32 	%f617, %f616, %f612, 0f3E4CED0B;
	fma.rn.f32 	%f618, %f617, %f612, 0fBE7FFF22;
	fma.rn.f32 	%f619, %f618, %f612, 0f3EAAAA78;
	fma.rn.f32 	%f620, %f619, %f612, 0fBF000000;
	mul.f32 	%f621, %f612, %f620;
	fma.rn.f32 	%f622, %f621, %f612, %f612;
	fma.rn.f32 	%f623, %f611, 0f3F317218, %f622;
	setp.gt.u32 	%p80, %r155, 2139095039;
	fma.rn.f32 	%f624, %f70, 0f7F800000, 0f7F800000;
	selp.f32 	%f625, %f624, %f623, %p80;
	mul.f32 	%f626, %f625, 0f3F000000;
	add.f32 	%f627, %f70, 0fBF000000;
	mul.rn.f32 	%f628, %f626, %f627;
	sub.f32 	%f629, %f628, %f70;
	add.rn.f32 	%f630, %f628, %f608;
	add.f32 	%f631, %f629, %f630;
	setp.eq.f32 	%p81, %f70, 0f7F800000;
	selp.f32 	%f632, 0f7F800000, %f631, %p81;
	add.f32 	%f633, %f70, 0fC0400000;
	fma.rn.f32 	%f634, %f633, 0fC43B38FB, 0fC640F6F8;
	fma.rn.f32 	%f635, %f634, %f633, 0fC7206560;
	fma.rn.f32 	%f636, %f635, %f633, 0fC73CB6AA;
	fma.rn.f32 	%f637, %f636, %f633, 0fC80BAE5A;
	add.f32 	%f638, %f633, 0fC381A020;
	fma.rn.f32 	%f639, %f638, %f633, 0fC62864B8;
	fma.rn.f32 	%f640, %f639, %f633, 0fC7B50686;
	fma.rn.f32 	%f641, %f640, %f633, 0fC8498465;
	rcp.approx.ftz.f32 	%f642, %f641;
	fma.rn.f32 	%f643, %f637, %f642, %f633;
	add.f32 	%f644, %f70, 0fC0000000;
	fma.rn.f32 	%f645, %f644, 0f385007FA, 0fB967A002;
	fma.rn.f32 	%f646, %f645, %f644, 0f3A0DE6FC;
	fma.rn.f32 	%f647, %f646, %f644, 0fBA9DE0E2;
	fma.rn.f32 	%f648, %f647, %f644, 0f3B3D05B7;
	fma.rn.f32 	%f649, %f648, %f644, 0fBBF1EB10;
	fma.rn.f32 	%f650, %f649, %f644, 0f3CA89A28;
	fma.rn.f32 	%f651, %f650, %f644, 0fBD89F01A;
	fma.rn.f32 	%f652, %f651, %f644, 0f3EA51A66;
	fma.rn.f32 	%f653, %f652, %f644, 0f3ED87730;
	mul.f32 	%f71, %f644, %f653;
	setp.ltu.f32 	%p82, %f70, 0f3F333333;
	sub.f32 	%f654, %f581, %f70;
	fma.rn.f32 	%f655, %f654, 0f3D3BEF76, 0f3DD47577;
	fma.rn.f32 	%f656, %f655, %f654, 0f3DFB8079;
	fma.rn.f32 	%f657, %f656, %f654, 0f3E0295B5;
	fma.rn.f32 	%f658, %f657, %f654, 0f3E12A765;
	fma.rn.f32 	%f659, %f658, %f654, 0f3E2D6867;
	fma.rn.f32 	%f660, %f659, %f654, 0f3E5462BF;
	fma.rn.f32 	%f661, %f660, %f654, 0f3E8A8A72;
	fma.rn.f32 	%f662, %f661, %f654, 0f3ECD26A4;
	fma.rn.f32 	%f663, %f662, %f654, 0f3F528D32;
	fma.rn.f32 	%f664, %f663, %f654, 0f3F13C468;
	mul.f32 	%f665, %f654, %f664;
	fma.rn.f32 	%f666, %f70, 0f3B6B1C86, 0fBBB34878;
	fma.rn.f32 	%f667, %f666, %f70, 0fBD36CAEF;
	fma.rn.f32 	%f668, %f667, %f70, 0f3E2B5555;
	fma.rn.f32 	%f669, %f668, %f70, 0fBD2C96C7;
	fma.rn.f32 	%f670, %f669, %f70, 0fBF27E6EB;
	fma.rn.f32 	%f671, %f670, %f70, 0f3F13C463;
	mul.f32 	%f672, %f70, %f671;
	fma.rn.f32 	%f673, %f672, %f70, %f70;
	setp.lt.f32 	%p83, %f673, 0f00800000;
	mul.f32 	%f674, %f673, 0f4B000000;
	selp.f32 	%f675, %f674, %f673, %p83;
	selp.f32 	%f676, 0fC1B80000, 0f00000000, %p83;
	mov.b32 	%r159, %f675;
	add.s32 	%r160, %r159, -1059760811;
	and.b32  	%r161, %r160, -8388608;
	sub.s32 	%r162, %r159, %r161;
	mov.b32 	%f677, %r162;
	cvt.rn.f32.s32 	%f678, %r161;
	fma.rn.f32 	%f679, %f678, 0f34000000, %f676;
	add.f32 	%f680, %f677, 0fBF800000;
	fma.rn.f32 	%f681, %f680, 0fBE055027, 0f3E1039F6;
	fma.rn.f32 	%f682, %f681, %f680, 0fBDF8CDCC;
	fma.rn.f32 	%f683, %f682, %f680, 0f3E0F2955;
	fma.rn.f32 	%f684, %f683, %f680, 0fBE2AD8B9;
	fma.rn.f32 	%f685, %f684, %f680, 0f3E4CED0B;
	fma.rn.f32 	%f686, %f685, %f680, 0fBE7FFF22;
	fma.rn.f32 	%f687, %f686, %f680, 0f3EAAAA78;
	fma.rn.f32 	%f688, %f687, %f680, 0fBF000000;
	mul.f32 	%f689, %f680, %f688;
	fma.rn.f32 	%f690, %f689, %f680, %f680;
	fma.rn.f32 	%f691, %f679, 0f3F317218, %f690;
	setp.gt.u32 	%p84, %r159, 2139095039;
	fma.rn.f32 	%f692, %f675, 0f7F800000, 0f7F800000;
	selp.f32 	%f693, %f692, %f691, %p84;
	setp.eq.f32 	%p85, %f675, 0f00000000;
	neg.f32 	%f694, %f693;
	selp.f32 	%f695, 0f7F800000, %f694, %p85;
	cvt.rmi.f32.f32 	%f696, %f70;
	setp.eq.f32 	%p86, %f70, %f696;
	setp.lt.f32 	%p87, %f70, 0f1FEC1E4A;
	add.f32 	%f697, %f70, %f70;
	cvt.rni.f32.f32 	%f698, %f697;
	cvt.rzi.s32.f32 	%r163, %f698;
	fma.rn.f32 	%f699, %f698, 0fBF000000, %f70;
	mul.f32 	%f700, %f699, 0f40490FDB;
	mul.rn.f32 	%f701, %f700, %f700;
	and.b32  	%r164, %r163, 1;
	setp.eq.b32 	%p88, %r164, 1;
	selp.f32 	%f702, 0f3F800000, %f700, %p88;
	fma.rn.f32 	%f703, %f701, %f702, 0f00000000;
	fma.rn.f32 	%f704, %f701, 0f37CBAC00, 0fBAB607ED;
	selp.f32 	%f705, %f704, 0fB94D4153, %p88;
	selp.f32 	%f706, 0f3D2AAABB, 0f3C0885E4, %p88;
	fma.rn.f32 	%f707, %f705, %f701, %f706;
	selp.f32 	%f708, 0fBEFFFFFF, 0fBE2AAAA8, %p88;
	fma.rn.f32 	%f709, %f707, %f701, %f708;
	fma.rn.f32 	%f710, %f709, %f703, %f702;
	and.b32  	%r165, %r163, 2;
	setp.eq.s32 	%p89, %r165, 0;
	mov.f32 	%f1143, 0f00000000;
	sub.f32 	%f711, %f1143, %f710;
	selp.f32 	%f712, %f710, %f711, %p89;
	abs.f32 	%f713, %f712;
	mul.f32 	%f714, %f70, %f713;
	setp.lt.f32 	%p90, %f714, 0f00800000;
	mul.f32 	%f715, %f714, 0f4B000000;
	selp.f32 	%f716, 0fC1B80000, 0f00000000, %p90;
	selp.f32 	%f717, %f715, %f714, %p90;
	mov.b32 	%r166, %f717;
	add.s32 	%r167, %r166, -1059760811;
	and.b32  	%r168, %r167, -8388608;
	sub.s32 	%r169, %r166, %r168;
	mov.b32 	%f718, %r169;
	cvt.rn.f32.s32 	%f719, %r168;
	fma.rn.f32 	%f720, %f719, 0f34000000, %f716;
	add.f32 	%f721, %f718, 0fBF800000;
	fma.rn.f32 	%f722, %f721, 0fBE055027, 0f3E1039F6;
	fma.rn.f32 	%f723, %f722, %f721, 0fBDF8CDCC;
	fma.rn.f32 	%f724, %f723, %f721, 0f3E0F2955;
	fma.rn.f32 	%f725, %f724, %f721, 0fBE2AD8B9;
	fma.rn.f32 	%f726, %f725, %f721, 0f3E4CED0B;
	fma.rn.f32 	%f727, %f726, %f721, 0fBE7FFF22;
	fma.rn.f32 	%f728, %f727, %f721, 0f3EAAAA78;
	fma.rn.f32 	%f729, %f728, %f721, 0fBF000000;
	mul.f32 	%f730, %f721, %f729;
	fma.rn.f32 	%f731, %f730, %f721, %f721;
	fma.rn.f32 	%f732, %f720, 0f3F317218, %f731;
	setp.gt.u32 	%p91, %r166, 2139095039;
	fma.rn.f32 	%f733, %f717, 0f7F800000, 0f7F800000;
	selp.f32 	%f734, %f733, %f732, %p91;
	setp.eq.f32 	%p92, %f717, 0f00000000;
	mov.f32 	%f735, 0f3F928682;
	sub.f32 	%f736, %f735, %f734;
	selp.f32 	%f72, 0f7F800000, %f736, %p92;
	setp.lt.f32 	%p93, %f70, 0f00800000;
	mul.f32 	%f737, %f70, 0f4B000000;
	selp.f32 	%f738, %f737, %f70, %p93;
	selp.f32 	%f740, 0fC1B80000, 0f00000000, %p93;
	mov.b32 	%r170, %f738;
	add.s32 	%r171, %r170, -1059760811;
	and.b32  	%r172, %r171, -8388608;
	sub.s32 	%r173, %r170, %r172;
	mov.b32 	%f741, %r173;
	cvt.rn.f32.s32 	%f742, %r172;
	fma.rn.f32 	%f743, %f742, 0f34000000, %f740;
	add.f32 	%f744, %f741, 0fBF800000;
	fma.rn.f32 	%f745, %f744, 0fBE055027, 0f3E1039F6;
	fma.rn.f32 	%f746, %f745, %f744, 0fBDF8CDCC;
	fma.rn.f32 	%f747, %f746, %f744, 0f3E0F2955;
	fma.rn.f32 	%f748, %f747, %f744, 0fBE2AD8B9;
	fma.rn.f32 	%f749, %f748, %f744, 0f3E4CED0B;
	fma.rn.f32 	%f750, %f749, %f744, 0fBE7FFF22;
	fma.rn.f32 	%f751, %f750, %f744, 0f3EAAAA78;
	fma.rn.f32 	%f752, %f751, %f744, 0fBF000000;
	mul.f32 	%f753, %f744, %f752;
	fma.rn.f32 	%f754, %f753, %f744, %f744;
	fma.rn.f32 	%f755, %f743, 0f3F317218, %f754;
	setp.gt.u32 	%p94, %r170, 2139095039;
	fma.rn.f32 	%f756, %f738, 0f7F800000, 0f7F800000;
	selp.f32 	%f757, %f756, %f755, %p94;
	setp.eq.f32 	%p95, %f738, 0f00000000;
	neg.f32 	%f758, %f757;
	selp.f32 	%f73, %f643, %f632, %p79;
	selp.f32 	%f74, %f695, %f665, %p82;
	or.pred  	%p1, %p86, %p87;
	selp.f32 	%f759, 0f7F800000, %f758, %p95;
	selp.f32 	%f75, 0f7F800000, %f759, %p86;
	mov.b32 	%r238, 0;
$L__BB1_65:
	cvt.rn.f32.u32 	%f760, %r238;
	add.f32 	%f77, %f66, %f760;
	fma.rn.f32 	%f78, %f68, %f77, %f69;
	add.f32 	%f79, %f67, %f77;
	abs.f32 	%f80, %f79;
	setp.ltu.f32 	%p96, %f80, 0f40400000;
	@%p96 bra 	$L__BB1_69;
	setp.ltu.f32 	%p97, %f80, 0f40F9999A;
	@%p97 bra 	$L__BB1_68;
	rcp.approx.ftz.f32 	%f761, %f80;
	mul.f32 	%f762, %f761, %f761;
	fma.rn.f32 	%f763, %f762, 0f3A4BE755, 0fBB360953;
	fma.rn.f32 	%f764, %f763, %f762, 0f3DAAAAA3;
	fma.rn.f32 	%f765, %f764, %f761, 0f3F6B3F8E;
	mov.b32 	%r174, %f80;
	add.s32 	%r175, %r174, -1059760811;
	and.b32  	%r176, %r175, -8388608;
	sub.s32 	%r177, %r174, %r176;
	mov.b32 	%f766, %r177;
	cvt.rn.f32.s32 	%f767, %r176;
	fma.rn.f32 	%f768, %f767, 0f34000000, 0f00000000;
	add.f32 	%f769, %f766, 0fBF800000;
	fma.rn.f32 	%f770, %f769, 0fBE055027, 0f3E1039F6;
	fma.rn.f32 	%f771, %f770, %f769, 0fBDF8CDCC;
	fma.rn.f32 	%f772, %f771, %f769, 0f3E0F2955;
	fma.rn.f32 	%f773, %f772, %f769, 0fBE2AD8B9;
	fma.rn.f32 	%f774, %f773, %f769, 0f3E4CED0B;
	fma.rn.f32 	%f775, %f774, %f769, 0fBE7FFF22;
	fma.rn.f32 	%f776, %f775, %f769, 0f3EAAAA78;
	fma.rn.f32 	%f777, %f776, %f769, 0fBF000000;
	mul.f32 	%f778, %f769, %f777;
	fma.rn.f32 	%f779, %f778, %f769, %f769;
	fma.rn.f32 	%f780, %f768, 0f3F317218, %f779;
	setp.gt.u32 	%p98, %r174, 2139095039;
	fma.rn.f32 	%f781, %f80, 0f7F800000, 0f7F800000;
	selp.f32 	%f782, %f781, %f780, %p98;
	mul.f32 	%f783, %f782, 0f3F000000;
	add.f32 	%f784, %f80, 0fBF000000;
	mul.rn.f32 	%f785, %f783, %f784;
	sub.f32 	%f786, %f785, %f80;
	add.rn.f32 	%f787, %f785, %f765;
	add.f32 	%f788, %f786, %f787;
	setp.eq.f32 	%p99, %f80, 0f7F800000;
	selp.f32 	%f1144, 0f7F800000, %f788, %p99;
	bra.uni 	$L__BB1_74;
$L__BB1_68:
	add.f32 	%f789, %f80, 0fC0400000;
	fma.rn.f32 	%f790, %f789, 0fC43B38FB, 0fC640F6F8;
	fma.rn.f32 	%f791, %f790, %f789, 0fC7206560;
	fma.rn.f32 	%f792, %f791, %f789, 0fC73CB6AA;
	fma.rn.f32 	%f793, %f792, %f789, 0fC80BAE5A;
	add.f32 	%f794, %f789, 0fC381A020;
	fma.rn.f32 	%f795, %f794, %f789, 0fC62864B8;
	fma.rn.f32 	%f796, %f795, %f789, 0fC7B50686;
	fma.rn.f32 	%f797, %f796, %f789, 0fC8498465;
	rcp.approx.ftz.f32 	%f798, %f797;
	fma.rn.f32 	%f1144, %f793, %f798, %f789;
	bra.uni 	$L__BB1_74;
$L__BB1_69:
	setp.ltu.f32 	%p100, %f80, 0f3FC00000;
	@%p100 bra 	$L__BB1_71;
	add.f32 	%f799, %f80, 0fC0000000;
	fma.rn.f32 	%f800, %f799, 0f385007FA, 0fB967A002;
	fma.rn.f32 	%f801, %f800, %f799, 0f3A0DE6FC;
	fma.rn.f32 	%f802, %f801, %f799, 0fBA9DE0E2;
	fma.rn.f32 	%f803, %f802, %f799, 0f3B3D05B7;
	fma.rn.f32 	%f804, %f803, %f799, 0fBBF1EB10;
	fma.rn.f32 	%f805, %f804, %f799, 0f3CA89A28;
	fma.rn.f32 	%f806, %f805, %f799, 0fBD89F01A;
	fma.rn.f32 	%f807, %f806, %f799, 0f3EA51A66;
	fma.rn.f32 	%f808, %f807, %f799, 0f3ED87730;
	mul.f32 	%f1144, %f799, %f808;
	bra.uni 	$L__BB1_74;
$L__BB1_71:
	setp.ltu.f32 	%p101, %f80, 0f3F333333;
	@%p101 bra 	$L__BB1_73;
	mov.f32 	%f809, 0f3F800000;
	sub.f32 	%f810, %f809, %f80;
	fma.rn.f32 	%f811, %f810, 0f3D3BEF76, 0f3DD47577;
	fma.rn.f32 	%f812, %f811, %f810, 0f3DFB8079;
	fma.rn.f32 	%f813, %f812, %f810, 0f3E0295B5;
	fma.rn.f32 	%f814, %f813, %f810, 0f3E12A765;
	fma.rn.f32 	%f815, %f814, %f810, 0f3E2D6867;
	fma.rn.f32 	%f816, %f815, %f810, 0f3E5462BF;
	fma.rn.f32 	%f817, %f816, %f810, 0f3E8A8A72;
	fma.rn.f32 	%f818, %f817, %f810, 0f3ECD26A4;
	fma.rn.f32 	%f819, %f818, %f810, 0f3F528D32;
	fma.rn.f32 	%f820, %f819, %f810, 0f3F13C468;
	mul.f32 	%f1144, %f810, %f820;
	bra.uni 	$L__BB1_74;
$L__BB1_73:
	fma.rn.f32 	%f821, %f80, 0f3B6B1C86, 0fBBB34878;
	fma.rn.f32 	%f822, %f821, %f80, 0fBD36CAEF;
	fma.rn.f32 	%f823, %f822, %f80, 0f3E2B5555;
	fma.rn.f32 	%f824, %f823, %f80, 0fBD2C96C7;
	fma.rn.f32 	%f825, %f824, %f80, 0fBF27E6EB;
	fma.rn.f32 	%f826, %f825, %f80, 0f3F13C463;
	mul.f32 	%f827, %f80, %f826;
	fma.rn.f32 	%f828, %f827, %f80, %f80;
	setp.lt.f32 	%p102, %f828, 0f00800000;
	mul.f32 	%f829, %f828, 0f4B000000;
	selp.f32 	%f830, %f829, %f828, %p102;
	selp.f32 	%f831, 0fC1B80000, 0f00000000, %p102;
	mov.b32 	%r178, %f830;
	add.s32 	%r179, %r178, -1059760811;
	and.b32  	%r180, %r179, -8388608;
	sub.s32 	%r181, %r178, %r180;
	mov.b32 	%f832, %r181;
	cvt.rn.f32.s32 	%f833, %r180;
	fma.rn.f32 	%f834, %f833, 0f34000000, %f831;
	add.f32 	%f835, %f832, 0fBF800000;
	fma.rn.f32 	%f836, %f835, 0fBE055027, 0f3E1039F6;
	fma.rn.f32 	%f837, %f836, %f835, 0fBDF8CDCC;
	fma.rn.f32 	%f838, %f837, %f835, 0f3E0F2955;
	fma.rn.f32 	%f839, %f838, %f835, 0fBE2AD8B9;
	fma.rn.f32 	%f840, %f839, %f835, 0f3E4CED0B;
	fma.rn.f32 	%f841, %f840, %f835, 0fBE7FFF22;
	fma.rn.f32 	%f842, %f841, %f835, 0f3EAAAA78;
	fma.rn.f32 	%f843, %f842, %f835, 0fBF000000;
	mul.f32 	%f844, %f835, %f843;
	fma.rn.f32 	%f845, %f844, %f835, %f835;
	fma.rn.f32 	%f846, %f834, 0f3F317218, %f845;
	setp.gt.u32 	%p103, %r178, 2139095039;
	fma.rn.f32 	%f847, %f830, 0f7F800000, 0f7F800000;
	selp.f32 	%f848, %f847, %f846, %p103;
	setp.eq.f32 	%p104, %f830, 0f00000000;
	neg.f32 	%f849, %f848;
	selp.f32 	%f1144, 0f7F800000, %f849, %p104;
$L__BB1_74:
	setp.ge.f32 	%p105, %f79, 0f00000000;
	mov.f32 	%f1145, %f1144;
	@%p105 bra 	$L__BB1_79;
	cvt.rmi.f32.f32 	%f851, %f80;
	setp.eq.f32 	%p106, %f80, %f851;
	mov.f32 	%f1145, 0f7F800000;
	@%p106 bra 	$L__BB1_79;
	setp.geu.f32 	%p107, %f80, 0f1FEC1E4A;
	@%p107 bra 	$L__BB1_78;
	setp.lt.f32 	%p113, %f80, 0f00800000;
	mul.f32 	%f894, %f80, 0f4B000000;
	selp.f32 	%f895, %f894, %f80, %p113;
	selp.f32 	%f896, 0fC1B80000, 0f00000000, %p113;
	mov.b32 	%r189, %f895;
	add.s32 	%r190, %r189, -1059760811;
	and.b32  	%r191, %r190, -8388608;
	sub.s32 	%r192, %r189, %r191;
	mov.b32 	%f897, %r192;
	cvt.rn.f32.s32 	%f898, %r191;
	fma.rn.f32 	%f899, %f898, 0f34000000, %f896;
	add.f32 	%f900, %f897, 0fBF800000;
	fma.rn.f32 	%f901, %f900, 0fBE055027, 0f3E1039F6;
	fma.rn.f32 	%f902, %f901, %f900, 0fBDF8CDCC;
	fma.rn.f32 	%f903, %f902, %f900, 0f3E0F2955;
	fma.rn.f32 	%f904, %f903, %f900, 0fBE2AD8B9;
	fma.rn.f32 	%f905, %f904, %f900, 0f3E4CED0B;
	fma.rn.f32 	%f906, %f905, %f900, 0fBE7FFF22;
	fma.rn.f32 	%f907, %f906, %f900, 0f3EAAAA78;
	fma.rn.f32 	%f908, %f907, %f900, 0fBF000000;
	mul.f32 	%f909, %f900, %f908;
	fma.rn.f32 	%f910, %f909, %f900, %f900;
	fma.rn.f32 	%f911, %f899, 0f3F317218, %f910;
	setp.gt.u32 	%p114, %r189, 2139095039;
	fma.rn.f32 	%f912, %f895, 0f7F800000, 0f7F800000;
	selp.f32 	%f913, %f912, %f911, %p114;
	setp.eq.f32 	%p115, %f895, 0f00000000;
	neg.f32 	%f914, %f913;
	selp.f32 	%f1145, 0f7F800000, %f914, %p115;
	bra.uni 	$L__BB1_79;
$L__BB1_78:
	add.f32 	%f852, %f80, %f80;
	cvt.rni.f32.f32 	%f853, %f852;
	cvt.rzi.s32.f32 	%r182, %f853;
	fma.rn.f32 	%f854, %f853, 0fBF000000, %f80;
	mul.f32 	%f855, %f854, 0f40490FDB;
	mul.rn.f32 	%f856, %f855, %f855;
	and.b32  	%r183, %r182, 1;
	setp.eq.b32 	%p108, %r183, 1;
	selp.f32 	%f857, 0f3F800000, %f855, %p108;
	fma.rn.f32 	%f858, %f856, %f857, 0f00000000;
	fma.rn.f32 	%f859, %f856, 0f37CBAC00, 0fBAB607ED;
	selp.f32 	%f860, %f859, 0fB94D4153, %p108;
	selp.f32 	%f861, 0f3D2AAABB, 0f3C0885E4, %p108;
	fma.rn.f32 	%f862, %f860, %f856, %f861;
	selp.f32 	%f863, 0fBEFFFFFF, 0fBE2AAAA8, %p108;
	fma.rn.f32 	%f864, %f862, %f856, %f863;
	fma.rn.f32 	%f865, %f864, %f858, %f857;
	and.b32  	%r184, %r182, 2;
	setp.eq.s32 	%p109, %r184, 0;
	mov.f32 	%f866, 0f00000000;
	sub.f32 	%f867, %f866, %f865;
	selp.f32 	%f868, %f865, %f867, %p109;
	abs.f32 	%f869, %f868;
	mul.f32 	%f870, %f80, %f869;
	setp.lt.f32 	%p110, %f870, 0f00800000;
	mul.f32 	%f871, %f870, 0f4B000000;
	selp.f32 	%f872, 0fC1B80000, 0f00000000, %p110;
	selp.f32 	%f873, %f871, %f870, %p110;
	mov.b32 	%r185, %f873;
	add.s32 	%r186, %r185, -1059760811;
	and.b32  	%r187, %r186, -8388608;
	sub.s32 	%r188, %r185, %r187;
	mov.b32 	%f874, %r188;
	cvt.rn.f32.s32 	%f875, %r187;
	fma.rn.f32 	%f876, %f875, 0f34000000, %f872;
	add.f32 	%f877, %f874, 0fBF800000;
	fma.rn.f32 	%f878, %f877, 0fBE055027, 0f3E1039F6;
	fma.rn.f32 	%f879, %f878, %f877, 0fBDF8CDCC;
	fma.rn.f32 	%f880, %f879, %f877, 0f3E0F2955;
	fma.rn.f32 	%f881, %f880, %f877, 0fBE2AD8B9;
	fma.rn.f32 	%f882, %f881, %f877, 0f3E4CED0B;
	fma.rn.f32 	%f883, %f882, %f877, 0fBE7FFF22;
	fma.rn.f32 	%f884, %f883, %f877, 0f3EAAAA78;
	fma.rn.f32 	%f885, %f884, %f877, 0fBF000000;
	mul.f32 	%f886, %f877, %f885;
	fma.rn.f32 	%f887, %f886, %f877, %f877;
	fma.rn.f32 	%f888, %f876, 0f3F317218, %f887;
	setp.gt.u32 	%p111, %r185, 2139095039;
	fma.rn.f32 	%f889, %f873, 0f7F800000, 0f7F800000;
	selp.f32 	%f890, %f889, %f888, %p111;
	setp.eq.f32 	%p112, %f873, 0f00000000;
	mov.f32 	%f891, 0f3F928682;
	sub.f32 	%f892, %f891, %f890;
	selp.f32 	%f893, 0f7F800000, %f892, %p112;
	sub.f32 	%f1145, %f893, %f1144;
$L__BB1_79:
	setp.lt.f32 	%p116, %f77, 0f00800000;
	mul.f32 	%f915, %f77, 0f4B000000;
	selp.f32 	%f916, %f915, %f77, %p116;
	mov.b32 	%r193, %f916;
	add.s32 	%r194, %r193, -1059760811;
	and.b32  	%r195, %r194, -8388608;
	sub.s32 	%r196, %r193, %r195;
	mov.b32 	%f917, %r196;
	add.f32 	%f918, %f917, 0fBF800000;
	setp.eq.f32 	%p117, %f916, 0f00000000;
	fma.rn.f32 	%f919, %f916, 0f7F800000, 0f7F800000;
	setp.gt.u32 	%p118, %r193, 2139095039;
	fma.rn.f32 	%f920, %f918, 0fBE055027, 0f3E1039F6;
	fma.rn.f32 	%f921, %f920, %f918, 0fBDF8CDCC;
	fma.rn.f32 	%f922, %f921, %f918, 0f3E0F2955;
	fma.rn.f32 	%f923, %f922, %f918, 0fBE2AD8B9;
	fma.rn.f32 	%f924, %f923, %f918, 0f3E4CED0B;
	fma.rn.f32 	%f925, %f924, %f918, 0fBE7FFF22;
	fma.rn.f32 	%f926, %f925, %f918, 0f3EAAAA78;
	fma.rn.f32 	%f927, %f926, %f918, 0fBF000000;
	mul.f32 	%f928, %f918, %f927;
	fma.rn.f32 	%f929, %f928, %f918, %f918;
	cvt.rn.f32.s32 	%f930, %r195;
	selp.f32 	%f931, 0fC1B80000, 0f00000000, %p116;
	fma.rn.f32 	%f932, %f930, 0f34000000, %f931;
	fma.rn.f32 	%f933, %f932, 0f3F317218, %f929;
	selp.f32 	%f934, %f919, %f933, %p118;
	selp.f32 	%f935, 0fFF800000, %f934, %p117;
	sub.f32 	%f936, %f78, %f935;
	add.f32 	%f90, %f936, %f1145;
	abs.f32 	%f91, %f77;
	setp.ltu.f32 	%p119, %f91, 0f40400000;
	@%p119 bra 	$L__BB1_83;
	setp.ltu.f32 	%p120, %f91, 0f40F9999A;
	@%p120 bra 	$L__BB1_82;
	rcp.approx.ftz.f32 	%f937, %f91;
	mul.f32 	%f938, %f937, %f937;
	fma.rn.f32 	%f939, %f938, 0f3A4BE755, 0fBB360953;
	fma.rn.f32 	%f940, %f939, %f938, 0f3DAAAAA3;
	fma.rn.f32 	%f941, %f940, %f937, 0f3F6B3F8E;
	mov.b32 	%r197, %f91;
	add.s32 	%r198, %r197, -1059760811;
	and.b32  	%r199, %r198, -8388608;
	sub.s32 	%r200, %r197, %r199;
	mov.b32 	%f942, %r200;
	cvt.rn.f32.s32 	%f943, %r199;
	fma.rn.f32 	%f944, %f943, 0f34000000, 0f00000000;
	add.f32 	%f945, %f942, 0fBF800000;
	fma.rn.f32 	%f946, %f945, 0fBE055027, 0f3E1039F6;
	fma.rn.f32 	%f947, %f946, %f945, 0fBDF8CDCC;
	fma.rn.f32 	%f948, %f947, %f945, 0f3E0F2955;
	fma.rn.f32 	%f949, %f948, %f945, 0fBE2AD8B9;
	fma.rn.f32 	%f950, %f949, %f945, 0f3E4CED0B;
	fma.rn.f32 	%f951, %f950, %f945, 0fBE7FFF22;
	fma.rn.f32 	%f952, %f951, %f945, 0f3EAAAA78;
	fma.rn.f32 	%f953, %f952, %f945, 0fBF000000;
	mul.f32 	%f954, %f945, %f953;
	fma.rn.f32 	%f955, %f954, %f945, %f945;
	fma.rn.f32 	%f956, %f944, 0f3F317218, %f955;
	setp.gt.u32 	%p121, %r197, 2139095039;
	fma.rn.f32 	%f957, %f91, 0f7F800000, 0f7F800000;
	selp.f32 	%f958, %f957, %f956, %p121;
	mul.f32 	%f959, %f958, 0f3F000000;
	add.f32 	%f960, %f91, 0fBF000000;
	mul.rn.f32 	%f961, %f959, %f960;
	sub.f32 	%f962, %f961, %f91;
	add.rn.f32 	%f963, %f961, %f941;
	add.f32 	%f964, %f962, %f963;
	setp.eq.f32 	%p122, %f91, 0f7F800000;
	selp.f32 	%f1146, 0f7F800000, %f964, %p122;
	bra.uni 	$L__BB1_88;
$L__BB1_82:
	add.f32 	%f965, %f91, 0fC0400000;
	fma.rn.f32 	%f966, %f965, 0fC43B38FB, 0fC640F6F8;
	fma.rn.f32 	%f967, %f966, %f965, 0fC7206560;
	fma.rn.f32 	%f968, %f967, %f965, 0fC73CB6AA;
	fma.rn.f32 	%f969, %f968, %f965, 0fC80BAE5A;
	add.f32 	%f970, %f965, 0fC381A020;
	fma.rn.f32 	%f971, %f970, %f965, 0fC62864B8;
	fma.rn.f32 	%f972, %f971, %f965, 0fC7B50686;
	fma.rn.f32 	%f973, %f972, %f965, 0fC8498465;
	rcp.approx.ftz.f32 	%f974, %f973;
	fma.rn.f32 	%f1146, %f969, %f974, %f965;
	bra.uni 	$L__BB1_88;
$L__BB1_83:
	setp.ltu.f32 	%p123, %f91, 0f3FC00000;
	@%p123 bra 	$L__BB1_85;
	add.f32 	%f975, %f91, 0fC0000000;
	fma.rn.f32 	%f976, %f975, 0f385007FA, 0fB967A002;
	fma.rn.f32 	%f977, %f976, %f975, 0f3A0DE6FC;
	fma.rn.f32 	%f978, %f977, %f975, 0fBA9DE0E2;
	fma.rn.f32 	%f979, %f978, %f975, 0f3B3D05B7;
	fma.rn.f32 	%f980, %f979, %f975, 0fBBF1EB10;
	fma.rn.f32 	%f981, %f980, %f975, 0f3CA89A28;
	fma.rn.f32 	%f982, %f981, %f975, 0fBD89F01A;
	fma.rn.f32 	%f983, %f982, %f975, 0f3EA51A66;
	fma.rn.f32 	%f984, %f983, %f975, 0f3ED87730;
	mul.f32 	%f1146, %f975, %f984;
	bra.uni 	$L__BB1_88;
$L__BB1_85:
	setp.ltu.f32 	%p124, %f91, 0f3F333333;
	@%p124 bra 	$L__BB1_87;
	mov.f32 	%f985, 0f3F800000;
	sub.f32 	%f986, %f985, %f91;
	fma.rn.f32 	%f987, %f986, 0f3D3BEF76, 0f3DD47577;
	fma.rn.f32 	%f988, %f987, %f986, 0f3DFB8079;
	fma.rn.f32 	%f989, %f988, %f986, 0f3E0295B5;
	fma.rn.f32 	%f990, %f989, %f986, 0f3E12A765;
	fma.rn.f32 	%f991, %f990, %f986, 0f3E2D6867;
	fma.rn.f32 	%f992, %f991, %f986, 0f3E5462BF;
	fma.rn.f32 	%f993, %f992, %f986, 0f3E8A8A72;
	fma.rn.f32 	%f994, %f993, %f986, 0f3ECD26A4;
	fma.rn.f32 	%f995, %f994, %f986, 0f3F528D32;
	fma.rn.f32 	%f996, %f995, %f986, 0f3F13C468;
	mul.f32 	%f1146, %f986, %f996;
	bra.uni 	$L__BB1_88;
$L__BB1_87:
	fma.rn.f32 	%f997, %f91, 0f3B6B1C86, 0fBBB34878;
	fma.rn.f32 	%f998, %f997, %f91, 0fBD36CAEF;
	fma.rn.f32 	%f999, %f998, %f91, 0f3E2B5555;
	fma.rn.f32 	%f1000, %f999, %f91, 0fBD2C96C7;
	fma.rn.f32 	%f1001, %f1000, %f91, 0fBF27E6EB;
	fma.rn.f32 	%f1002, %f1001, %f91, 0f3F13C463;
	mul.f32 	%f1003, %f91, %f1002;
	fma.rn.f32 	%f1004, %f1003, %f91, %f91;
	setp.lt.f32 	%p125, %f1004, 0f00800000;
	mul.f32 	%f1005, %f1004, 0f4B000000;
	selp.f32 	%f1006, %f1005, %f1004, %p125;
	selp.f32 	%f1007, 0fC1B80000, 0f00000000, %p125;
	mov.b32 	%r201, %f1006;
	add.s32 	%r202, %r201, -1059760811;
	and.b32  	%r203, %r202, -8388608;
	sub.s32 	%r204, %r201, %r203;
	mov.b32 	%f1008, %r204;
	cvt.rn.f32.s32 	%f1009, %r203;
	fma.rn.f32 	%f1010, %f1009, 0f34000000, %f1007;
	add.f32 	%f1011, %f1008, 0fBF800000;
	fma.rn.f32 	%f1012, %f1011, 0fBE055027, 0f3E1039F6;
	fma.rn.f32 	%f1013, %f1012, %f1011, 0fBDF8CDCC;
	fma.rn.f32 	%f1014, %f1013, %f1011, 0f3E0F2955;
	fma.rn.f32 	%f1015, %f1014, %f1011, 0fBE2AD8B9;
	fma.rn.f32 	%f1016, %f1015, %f1011, 0f3E4CED0B;
	fma.rn.f32 	%f1017, %f1016, %f1011, 0fBE7FFF22;
	fma.rn.f32 	%f1018, %f1017, %f1011, 0f3EAAAA78;
	fma.rn.f32 	%f1019, %f1018, %f1011, 0fBF000000;
	mul.f32 	%f1020, %f1011, %f1019;
	fma.rn.f32 	%f1021, %f1020, %f1011, %f1011;
	fma.rn.f32 	%f1022, %f1010, 0f3F317218, %f1021;
	setp.gt.u32 	%p126, %r201, 2139095039;
	fma.rn.f32 	%f1023, %f1006, 0f7F800000, 0f7F800000;
	selp.f32 	%f1024, %f1023, %f1022, %p126;
	setp.eq.f32 	%p127, %f1006, 0f00000000;
	neg.f32 	%f1025, %f1024;
	selp.f32 	%f1146, 0f7F800000, %f1025, %p127;
$L__BB1_88:
	setp.ge.f32 	%p128, %f77, 0f00000000;
	mov.f32 	%f1147, %f1146;
	@%p128 bra 	$L__BB1_93;
	cvt.rmi.f32.f32 	%f1027, %f91;
	setp.eq.f32 	%p129, %f91, %f1027;
	mov.f32 	%f1147, 0f7F800000;
	@%p129 bra 	$L__BB1_93;
	setp.geu.f32 	%p130, %f91, 0f1FEC1E4A;
	@%p130 bra 	$L__BB1_92;
	setp.lt.f32 	%p136, %f91, 0f00800000;
	mul.f32 	%f1070, %f91, 0f4B000000;
	selp.f32 	%f1071, %f1070, %f91, %p136;
	selp.f32 	%f1072, 0fC1B80000, 0f00000000, %p136;
	mov.b32 	%r212, %f1071;
	add.s32 	%r213, %r212, -1059760811;
	and.b32  	%r214, %r213, -8388608;
	sub.s32 	%r215, %r212, %r214;
	mov.b32 	%f1073, %r215;
	cvt.rn.f32.s32 	%f1074, %r214;
	fma.rn.f32 	%f1075, %f1074, 0f34000000, %f1072;
	add.f32 	%f1076, %f1073, 0fBF800000;
	fma.rn.f32 	%f1077, %f1076, 0fBE055027, 0f3E1039F6;
	fma.rn.f32 	%f1078, %f1077, %f1076, 0fBDF8CDCC;
	fma.rn.f32 	%f1079, %f1078, %f1076, 0f3E0F2955;
	fma.rn.f32 	%f1080, %f1079, %f1076, 0fBE2AD8B9;
	fma.rn.f32 	%f1081, %f1080, %f1076, 0f3E4CED0B;
	fma.rn.f32 	%f1082, %f1081, %f1076, 0fBE7FFF22;
	fma.rn.f32 	%f1083, %f1082, %f1076, 0f3EAAAA78;
	fma.rn.f32 	%f1084, %f1083, %f1076, 0fBF000000;
	mul.f32 	%f1085, %f1076, %f1084;
	fma.rn.f32 	%f1086, %f1085, %f1076, %f1076;
	fma.rn.f32 	%f1087, %f1075, 0f3F317218, %f1086;
	setp.gt.u32 	%p137, %r212, 2139095039;
	fma.rn.f32 	%f1088, %f1071, 0f7F800000, 0f7F800000;
	selp.f32 	%f1089, %f1088, %f1087, %p137;
	setp.eq.f32 	%p138, %f1071, 0f00000000;
	neg.f32 	%f1090, %f1089;
	selp.f32 	%f1147, 0f7F800000, %f1090, %p138;
	bra.uni 	$L__BB1_93;
$L__BB1_92:
	add.f32 	%f1028, %f91, %f91;
	cvt.rni.f32.f32 	%f1029, %f1028;
	cvt.rzi.s32.f32 	%r205, %f1029;
	fma.rn.f32 	%f1030, %f1029, 0fBF000000, %f91;
	mul.f32 	%f1031, %f1030, 0f40490FDB;
	mul.rn.f32 	%f1032, %f1031, %f1031;
	and.b32  	%r206, %r205, 1;
	setp.eq.b32 	%p131, %r206, 1;
	selp.f32 	%f1033, 0f3F800000, %f1031, %p131;
	fma.rn.f32 	%f1034, %f1032, %f1033, 0f00000000;
	fma.rn.f32 	%f1035, %f1032, 0f37CBAC00, 0fBAB607ED;
	selp.f32 	%f1036, %f1035, 0fB94D4153, %p131;
	selp.f32 	%f1037, 0f3D2AAABB, 0f3C0885E4, %p131;
	fma.rn.f32 	%f1038, %f1036, %f1032, %f1037;
	selp.f32 	%f1039, 0fBEFFFFFF, 0fBE2AAAA8, %p131;
	fma.rn.f32 	%f1040, %f1038, %f1032, %f1039;
	fma.rn.f32 	%f1041, %f1040, %f1034, %f1033;
	and.b32  	%r207, %r205, 2;
	setp.eq.s32 	%p132, %r207, 0;
	mov.f32 	%f1042, 0f00000000;
	sub.f32 	%f1043, %f1042, %f1041;
	selp.f32 	%f1044, %f1041, %f1043, %p132;
	abs.f32 	%f1045, %f1044;
	mul.f32 	%f1046, %f91, %f1045;
	setp.lt.f32 	%p133, %f1046, 0f00800000;
	mul.f32 	%f1047, %f1046, 0f4B000000;
	selp.f32 	%f1048, 0fC1B80000, 0f00000000, %p133;
	selp.f32 	%f1049, %f1047, %f1046, %p133;
	mov.b32 	%r208, %f1049;
	add.s32 	%r209, %r208, -1059760811;
	and.b32  	%r210, %r209, -8388608;
	sub.s32 	%r211, %r208, %r210;
	mov.b32 	%f1050, %r211;
	cvt.rn.f32.s32 	%f1051, %r210;
	fma.rn.f32 	%f1052, %f1051, 0f34000000, %f1048;
	add.f32 	%f1053, %f1050, 0fBF800000;
	fma.rn.f32 	%f1054, %f1053, 0fBE055027, 0f3E1039F6;
	fma.rn.f32 	%f1055, %f1054, %f1053, 0fBDF8CDCC;
	fma.rn.f32 	%f1056, %f1055, %f1053, 0f3E0F2955;
	fma.rn.f32 	%f1057, %f1056, %f1053, 0fBE2AD8B9;
	fma.rn.f32 	%f1058, %f1057, %f1053, 0f3E4CED0B;
	fma.rn.f32 	%f1059, %f1058, %f1053, 0fBE7FFF22;
	fma.rn.f32 	%f1060, %f1059, %f1053, 0f3EAAAA78;
	fma.rn.f32 	%f1061, %f1060, %f1053, 0fBF000000;
	mul.f32 	%f1062, %f1053, %f1061;
	fma.rn.f32 	%f1063, %f1062, %f1053, %f1053;
	fma.rn.f32 	%f1064, %f1052, 0f3F317218, %f1063;
	setp.gt.u32 	%p134, %r208, 2139095039;
	fma.rn.f32 	%f1065, %f1049, 0f7F800000, 0f7F800000;
	selp.f32 	%f1066, %f1065, %f1064, %p134;
	setp.eq.f32 	%p135, %f1049, 0f00000000;
	mov.f32 	%f1067, 0f3F928682;
	sub.f32 	%f1068, %f1067, %f1066;
	selp.f32 	%f1069, 0f7F800000, %f1068, %p135;
	sub.f32 	%f1147, %f1069, %f1146;
$L__BB1_93:
	setp.ge.f32 	%p139, %f67, 0f00000000;
	setp.ge.f32 	%p140, %f70, 0f3FC00000;
	setp.ge.f32 	%p141, %f70, 0f40400000;
	sub.f32 	%f1091, %f90, %f1147;
	selp.f32 	%f1092, %f71, %f74, %p140;
	selp.f32 	%f1093, %f73, %f1092, %p141;
	sub.f32 	%f1094, %f72, %f1093;
	selp.f32 	%f1095, %f75, %f1094, %p1;
	selp.f32 	%f1096, %f1093, %f1095, %p139;
	sub.f32 	%f1097, %f1091, %f1096;
	fma.rn.f32 	%f1098, %f1097, 0f3BBB989D, 0f3F000000;
	cvt.sat.f32.f32 	%f1099, %f1098;
	mov.f32 	%f1100, 0f4B400001;
	mov.f32 	%f1101, 0f437C0000;
	fma.rm.f32 	%f1102, %f1099, %f1101, %f1100;
	add.f32 	%f1103, %f1102, 0fCB40007F;
	neg.f32 	%f1104, %f1103;
	fma.rn.f32 	%f1105, %f1097, 0f3FB8AA3B, %f1104;
	fma.rn.f32 	%f1106, %f1097, 0f32A57060, %f1105;
	mov.b32 	%r216, %f1102;
	shl.b32 	%r217, %r216, 23;
	mov.b32 	%f1107, %r217;
	ex2.approx.ftz.f32 	%f1108, %f1106;
	fma.rn.f32 	%f1143, %f1108, %f1107, %f1143;
	add.s32 	%r238, %r238, 1;
	setp.ne.s32 	%p142, %r238, 20;
	@%p142 bra 	$L__BB1_65;
	setp.gt.f32 	%p143, %f62, %f46;
	mov.f32 	%f1109, 0f3F800000;
	sub.f32 	%f1110, %f1109, %f1143;
	selp.f32 	%f1111, %f1143, %f1110, %p143;
	fma.rn.f32 	%f1112, %f1111, 0fBF000000, 0f3F800000;
	setp.lt.f32 	%p144, %f61, 0f00000000;
	sub.f32 	%f1113, %f1109, %f1112;
	selp.f32 	%f1114, %f1113, %f1112, %p144;
	st.global.f32 	[%rd17], %f1114;
$L__BB1_95:
	ret;

}
	// .globl	_Z11f4_diag_sigPfS_S_iiii
.visible .entry _Z11f4_diag_sigPfS_S_iiii(
	.param .u64 .ptr .align 1 _Z11f4_diag_sigPfS_S_iiii_param_0,
	.param .u64 .ptr .align 1 _Z11f4_diag_sigPfS_S_iiii_param_1,
	.param .u64 .ptr .align 1 _Z11f4_diag_sigPfS_S_iiii_param_2,
	.param .u32 _Z11f4_diag_sigPfS_S_iiii_param_3,
	.param .u32 _Z11f4_diag_sigPfS_S_iiii_param_4,
	.param .u32 _Z11f4_diag_sigPfS_S_iiii_param_5,
	.param .u32 _Z11f4_diag_sigPfS_S_iiii_param_6
)
{
	.reg .pred 	%p<11>;
	.reg .b32 	%r<51>;
	.reg .b32 	%f<82>;
	.reg .b64 	%rd<47>;

	ld.param.u64 	%rd5, [_Z11f4_diag_sigPfS_S_iiii_param_0];
	ld.param.u64 	%rd3, [_Z11f4_diag_sigPfS_S_iiii_param_1];
	ld.param.u64 	%rd4, [_Z11f4_diag_sigPfS_S_iiii_param_2];
	ld.param.u32 	%r26, [_Z11f4_diag_sigPfS_S_iiii_param_3];
	ld.param.u32 	%r27, [_Z11f4_diag_sigPfS_S_iiii_param_4];
	ld.param.u32 	%r29, [_Z11f4_diag_sigPfS_S_iiii_param_5];
	ld.param.u32 	%r28, [_Z11f4_diag_sigPfS_S_iiii_param_6];
	cvta.to.global.u64 	%rd1, %rd5;
	mov.u32 	%r30, %ctaid.x;
	mov.u32 	%r31, %ntid.x;
	mov.u32 	%r32, %tid.x;
	mad.lo.s32 	%r1, %r30, %r31, %r32;
	mul.lo.s32 	%r33, %r29, %r26;
	setp.ge.s32 	%p1, %r1, %r33;
	@%p1 bra 	$L__BB2_14;
	cvta.to.global.u64 	%rd6, %rd3;
	cvta.to.global.u64 	%rd7, %rd4;
	div.s32 	%r2, %r1, %r26;
	mul.lo.s32 	%r34, %r2, %r26;
	sub.s32 	%r35, %r1, %r34;
	mul.wide.s32 	%rd8, %r1, 4;
	add.s64 	%rd2, %rd7, %rd8;
	mad.lo.s32 	%r3, %r2, %r28, %r35;
	mul.wide.s32 	%rd9, %r3, 4;
	add.s64 	%rd10, %rd6, %rd9;
	ld.global.f32 	%f11, [%rd10];
	fma.rn.f32 	%f12, %f11, 0f3BBB989D, 0f3F000000;
	cvt.sat.f32.f32 	%f13, %f12;
	mov.f32 	%f14, 0f4B400001;
	mov.f32 	%f15, 0f437C0000;
	fma.rm.f32 	%f16, %f13, %f15, %f14;
	add.f32 	%f17, %f16, 0fCB40007F;
	neg.f32 	%f18, %f17;
	fma.rn.f32 	%f19, %f11, 0f3FB8AA3B, %f18;
	fma.rn.f32 	%f20, %f11, 0f32A57060, %f19;
	mov.b32 	%r36, %f16;
	shl.b32 	%r37, %r36, 23;
	mov.b32 	%f21, %r37;
	ex2.approx.ftz.f32 	%f22, %f20;
	mul.f32 	%f78, %f22, %f21;
	st.global.f32 	[%rd2], %f78;
	setp.lt.s32 	%p2, %r27, 1;
	@%p2 bra 	$L__BB2_14;
	and.b32  	%r4, %r27, 15;
	setp.lt.u32 	%p3, %r27, 16;
	mov.b32 	%r47, 0;
	@%p3 bra 	$L__BB2_5;
	and.b32  	%r47, %r27, 2147483632;
	neg.s32 	%r45, %r47;
	sub.s32 	%r39, %r28, %r26;
	mad.lo.s32 	%r44, %r2, %r39, %r1;
	shl.b32 	%r8, %r26, 4;
	mul.wide.s32 	%rd13, %r26, 4;
$L__BB2_4:
	.pragma "nounroll";
	mul.wide.s32 	%rd11, %r44, 4;
	add.s64 	%rd12, %rd1, %rd11;
	ld.global.f32 	%f23, [%rd12];
	fma.rn.f32 	%f24, %f23, %f23, %f78;
	st.global.f32 	[%rd2], %f24;
	add.s64 	%rd14, %rd12, %rd13;
	ld.global.f32 	%f25, [%rd14];
	fma.rn.f32 	%f26, %f25, %f25, %f24;
	st.global.f32 	[%rd2], %f26;
	add.s64 	%rd15, %rd14, %rd13;
	ld.global.f32 	%f27, [%rd15];
	fma.rn.f32 	%f28, %f27, %f27, %f26;
	st.global.f32 	[%rd2], %f28;
	add.s64 	%rd16, %rd15, %rd13;
	ld.global.f32 	%f29, [%rd16];
	fma.rn.f32 	%f30, %f29, %f29, %f28;
	st.global.f32 	[%rd2], %f30;
	add.s64 	%rd17, %rd16, %rd13;
	ld.global.f32 	%f31, [%rd17];
	fma.rn.f32 	%f32, %f31, %f31, %f30;
	st.global.f32 	[%rd2], %f32;
	add.s64 	%rd18, %rd17, %rd13;
	ld.global.f32 	%f33, [%rd18];
	fma.rn.f32 	%f34, %f33, %f33, %f32;
	st.global.f32 	[%rd2], %f34;
	add.s64 	%rd19, %rd18, %rd13;
	ld.global.f32 	%f35, [%rd19];
	fma.rn.f32 	%f36, %f35, %f35, %f34;
	st.global.f32 	[%rd2], %f36;
	add.s64 	%rd20, %rd19, %rd13;
	ld.global.f32 	%f37, [%rd20];
	fma.rn.f32 	%f38, %f37, %f37, %f36;
	st.global.f32 	[%rd2], %f38;
	add.s64 	%rd21, %rd20, %rd13;
	ld.global.f32 	%f39, [%rd21];
	fma.rn.f32 	%f40, %f39, %f39, %f38;
	st.global.f32 	[%rd2], %f40;
	add.s64 	%rd22, %rd21, %rd13;
	ld.global.f32 	%f41, [%rd22];
	fma.rn.f32 	%f42, %f41, %f41, %f40;
	st.global.f32 	[%rd2], %f42;
	add.s64 	%rd23, %rd22, %rd13;
	ld.global.f32 	%f43, [%rd23];
	fma.rn.f32 	%f44, %f43, %f43, %f42;
	st.global.f32 	[%rd2], %f44;
	add.s64 	%rd24, %rd23, %rd13;
	ld.global.f32 	%f45, [%rd24];
	fma.rn.f32 	%f46, %f45, %f45, %f44;
	st.global.f32 	[%rd2], %f46;
	add.s64 	%rd25, %rd24, %rd13;
	ld.global.f32 	%f47, [%rd25];
	fma.rn.f32 	%f48, %f47, %f47, %f46;
	st.global.f32 	[%rd2], %f48;
	add.s64 	%rd26, %rd25, %rd13;
	ld.global.f32 	%f49, [%rd26];
	fma.rn.f32 	%f50, %f49, %f49, %f48;
	st.global.f32 	[%rd2], %f50;
	add.s64 	%rd27, %rd26, %rd13;
	ld.global.f32 	%f51, [%rd27];
	fma.rn.f32 	%f52, %f51, %f51, %f50;
	st.global.f32 	[%rd2], %f52;
	add.s64 	%rd28, %rd27, %rd13;
	ld.global.f32 	%f53, [%rd28];
	fma.rn.f32 	%f78, %f53, %f53, %f52;
	st.global.f32 	[%rd2], %f78;
	add.s32 	%r45, %r45, 16;
	add.s32 	%r44, %r44, %r8;
	setp.ne.s32 	%p4, %r45, 0;
	@%p4 bra 	$L__BB2_4;
$L__BB2_5:
	setp.eq.s32 	%p5, %r4, 0;
	@%p5 bra 	$L__BB2_14;
	and.b32  	%r14, %r27, 7;
	setp.lt.u32 	%p6, %r4, 8;
	@%p6 bra 	$L__BB2_8;
	mad.lo.s32 	%r40, %r47, %r26, %r3;
	mul.wide.s32 	%rd29, %r40, 4;
	add.s64 	%rd30, %rd1, %rd29;
	ld.global.f32 	%f54, [%rd30];
	fma.rn.f32 	%f55, %f54, %f54, %f78;
	st.global.f32 	[%rd2], %f55;
	mul.wide.s32 	%rd31, %r26, 4;
	add.s64 	%rd32, %rd30, %rd31;
	ld.global.f32 	%f56, [%rd32];
	fma.rn.f32 	%f57, %f56, %f56, %f55;
	st.global.f32 	[%rd2], %f57;
	add.s64 	%rd33, %rd32, %rd31;
	ld.global.f32 	%f58, [%rd33];
	fma.rn.f32 	%f59, %f58, %f58, %f57;
	st.global.f32 	[%rd2], %f59;
	add.s64 	%rd34, %rd33, %rd31;
	ld.global.f32 	%f60, [%rd34];
	fma.rn.f32 	%f61, %f60, %f60, %f59;
	st.global.f32 	[%rd2], %f61;
	add.s64 	%rd35, %rd34, %rd31;
	ld.global.f32 	%f62, [%rd35];
	fma.rn.f32 	%f63, %f62, %f62, %f61;
	st.global.f32 	[%rd2], %f63;
	add.s64 	%rd36, %rd35, %rd31;
	ld.global.f32 	%f64, [%rd36];
	fma.rn.f32 	%f65, %f64, %f64, %f63;
	st.global.f32 	[%rd2], %f65;
	add.s64 	%rd37, %rd36, %rd31;
	ld.global.f32 	%f66, [%rd37];
	fma.rn.f32 	%f67, %f66, %f66, %f65;
	st.global.f32 	[%rd2], %f67;
	add.s64 	%rd38, %rd37, %rd31;
	ld.global.f32 	%f68, [%rd38];
	fma.rn.f32 	%f78, %f68, %f68, %f67;
	st.global.f32 	[%rd2], %f78;
	add.s32 	%r47, %r47, 8;
$L__BB2_8:
	setp.eq.s32 	%p7, %r14, 0;
	@%p7 bra 	$L__BB2_14;
	and.b32  	%r17, %r27, 3;
	setp.lt.u32 	%p8, %r14, 4;
	@%p8 bra 	$L__BB2_11;
	mad.lo.s32 	%r41, %r47, %r26, %r3;
	mul.wide.s32 	%rd39, %r41, 4;
	add.s64 	%rd40, %rd1, %rd39;
	ld.global.f32 	%f69, [%rd40];
	fma.rn.f32 	%f70, %f69, %f69, %f78;
	st.global.f32 	[%rd2], %f70;
	mul.wide.s32 	%rd41, %r26, 4;
	add.s64 	%rd42, %rd40, %rd41;
	ld.global.f32 	%f71, [%rd42];
	fma.rn.f32 	%f72, %f71, %f71, %f70;
	st.global.f32 	[%rd2], %f72;
	add.s64 	%rd43, %rd42, %rd41;
	ld.global.f32 	%f73, [%rd43];
	fma.rn.f32 	%f74, %f73, %f73, %f72;
	st.global.f32 	[%rd2], %f74;
	add.s64 	%rd44, %rd43, %rd41;
	ld.global.f32 	%f75, [%rd44];
	fma.rn.f32 	%f78, %f75, %f75, %f74;
	st.global.f32 	[%rd2], %f78;
	add.s32 	%r47, %r47, 4;
$L__BB2_11:
	setp.eq.s32 	%p9, %r17, 0;
	@%p9 bra 	$L__BB2_14;
	mad.lo.s32 	%r42, %r47, %r26, %r1;
	sub.s32 	%r43, %r28, %r26;
	mad.lo.s32 	%r50, %r2, %r43, %r42;
	neg.s32 	%r49, %r17;
$L__BB2_13:
	.pragma "nounroll";
	mul.wide.s32 	%rd45, %r50, 4;
	add.s64 	%rd46, %rd1, %rd45;
	ld.global.f32 	%f76, [%rd46];
	fma.rn.f32 	%f78, %f76, %f76, %f78;
	st.global.f32 	[%rd2], %f78;
	add.s32 	%r50, %r50, %r26;
	add.s32 	%r49, %r49, 1;
	setp.ne.s32 	%p10, %r49, 0;
	@%p10 bra 	$L__BB2_13;
$L__BB2_14:
	ret;

}
	// .globl	_Z7f5_ldetPfPS_S_iiii
.visible .entry _Z7f5_ldetPfPS_S_iiii(
	.param .u64 .ptr .align 1 _Z7f5_ldetPfPS_S_iiii_param_0,
	.param .u64 .ptr .align 1 _Z7f5_ldetPfPS_S_iiii_param_1,
	.param .u64 .ptr .align 1 _Z7f5_ldetPfPS_S_iiii_param_2,
	.param .u32 _Z7f5_ldetPfPS_S_iiii_param_3,
	.param .u32 _Z7f5_ldetPfPS_S_iiii_param_4,
	.param .u32 _Z7f5_ldetPfPS_S_iiii_param_5,
	.param .u32 _Z7f5_ldetPfPS_S_iiii_param_6
)
{
	.reg .pred 	%p<39>;
	.reg .b32 	%r<103>;
	.reg .b32 	%f<248>;
	.reg .b64 	%rd<50>;

	ld.param.u64 	%rd10, [_Z7f5_ldetPfPS_S_iiii_param_0];
	ld.param.u64 	%rd8, [_Z7f5_ldetPfPS_S_iiii_param_1];
	ld.param.u64 	%rd9, [_Z7f5_ldetPfPS_S_iiii_param_2];
	ld.param.u32 	%r43, [_Z7f5_ldetPfPS_S_iiii_param_3];
	ld.param.u32 	%r44, [_Z7f5_ldetPfPS_S_iiii_param_4];
	ld.param.u32 	%r46, [_Z7f5_ldetPfPS_S_iiii_param_5];
	ld.param.u32 	%r45, [_Z7f5_ldetPfPS_S_iiii_param_6];
	cvta.to.global.u64 	%rd1, %rd10;
	mov.u32 	%r47, %ctaid.x;
	mov.u32 	%r48, %ntid.x;
	mov.u32 	%r49, %tid.x;
	mad.lo.s32 	%r1, %r47, %r48, %r49;
	setp.ge.s32 	%p1, %r1, %r46;
	@%p1 bra 	$L__BB3_23;
	cvta.to.global.u64 	%rd11, %rd8;
	cvta.to.global.u64 	%rd12, %rd9;
	mul.wide.s32 	%rd13, %r1, 8;
	add.s64 	%rd14, %rd11, %rd13;
	ld.global.u64 	%rd15, [%rd14];
	cvta.to.global.u64 	%rd2, %rd15;
	mul.wide.s32 	%rd16, %r1, 4;
	add.s64 	%rd3, %rd12, %rd16;
	mov.b32 	%r50, 0;
	st.global.u32 	[%rd3], %r50;
	setp.lt.s32 	%p2, %r44, 1;
	mov.f32 	%f243, 0f00000000;
	@%p2 bra 	$L__BB3_14;
	mul.lo.s32 	%r2, %r45, %r1;
	and.b32  	%r3, %r44, 15;
	setp.lt.u32 	%p3, %r44, 16;
	mov.b32 	%r89, 0;
	mov.f32 	%f243, 0f00000000;
	@%p3 bra 	$L__BB3_5;
	and.b32  	%r89, %r44, 2147483632;
	neg.s32 	%r95, %r89;
	add.s64 	%rd4, %rd1, 32;
	mov.f32 	%f243, 0f00000000;
	mov.u32 	%r94, %r2;
$L__BB3_4:
	.pragma "nounroll";
	mul.wide.s32 	%rd17, %r94, 4;
	add.s64 	%rd18, %rd4, %rd17;
	ld.global.f32 	%f19, [%rd18+-32];
	add.f32 	%f20, %f19, %f243;
	st.global.f32 	[%rd3], %f20;
	ld.global.f32 	%f21, [%rd18+-28];
	add.f32 	%f22, %f21, %f20;
	st.global.f32 	[%rd3], %f22;
	ld.global.f32 	%f23, [%rd18+-24];
	add.f32 	%f24, %f23, %f22;
	st.global.f32 	[%rd3], %f24;
	ld.global.f32 	%f25, [%rd18+-20];
	add.f32 	%f26, %f25, %f24;
	st.global.f32 	[%rd3], %f26;
	ld.global.f32 	%f27, [%rd18+-16];
	add.f32 	%f28, %f27, %f26;
	st.global.f32 	[%rd3], %f28;
	ld.global.f32 	%f29, [%rd18+-12];
	add.f32 	%f30, %f29, %f28;
	st.global.f32 	[%rd3], %f30;
	ld.global.f32 	%f31, [%rd18+-8];
	add.f32 	%f32, %f31, %f30;
	st.global.f32 	[%rd3], %f32;
	ld.global.f32 	%f33, [%rd18+-4];
	add.f32 	%f34, %f33, %f32;
	st.global.f32 	[%rd3], %f34;
	ld.global.f32 	%f35, [%rd18];
	add.f32 	%f36, %f35, %f34;
	st.global.f32 	[%rd3], %f36;
	ld.global.f32 	%f37, [%rd18+4];
	add.f32 	%f38, %f37, %f36;
	st.global.f32 	[%rd3], %f38;
	ld.global.f32 	%f39, [%rd18+8];
	add.f32 	%f40, %f39, %f38;
	st.global.f32 	[%rd3], %f40;
	ld.global.f32 	%f41, [%rd18+12];
	add.f32 	%f42, %f41, %f40;
	st.global.f32 	[%rd3], %f42;
	ld.global.f32 	%f43, [%rd18+16];
	add.f32 	%f44, %f43, %f42;
	st.global.f32 	[%rd3], %f44;
	ld.global.f32 	%f45, [%rd18+20];
	add.f32 	%f46, %f45, %f44;
	st.global.f32 	[%rd3], %f46;
	ld.global.f32 	%f47, [%rd18+24];
	add.f32 	%f48, %f47, %f46;
	st.global.f32 	[%rd3], %f48;
	ld.global.f32 	%f49, [%rd18+28];
	add.f32 	%f243, %f49, %f48;
	st.global.f32 	[%rd3], %f243;
	add.s32 	%r95, %r95, 16;
	add.s32 	%r94, %r94, 16;
	setp.eq.s32 	%p4, %r95, 0;
	@%p4 bra 	$L__BB3_5;
	bra.uni 	$L__BB3_4;
$L__BB3_5:
	setp.eq.s32 	%p5, %r3, 0;
	@%p5 bra 	$L__BB3_14;
	and.b32  	%r7, %r44, 7;
	setp.lt.u32 	%p6, %r3, 8;
	@%p6 bra 	$L__BB3_8;
	add.s32 	%r52, %r89, %r2;
	mul.wide.s32 	%rd19, %r52, 4;
	add.s64 	%rd20, %rd1, %rd19;
	ld.global.f32 	%f50, [%rd20];
	add.f32 	%f51, %f50, %f243;
	st.global.f32 	[%rd3], %f51;
	ld.global.f32 	%f52, [%rd20+4];
	add.f32 	%f53, %f52, %f51;
	st.global.f32 	[%rd3], %f53;
	ld.global.f32 	%f54, [%rd20+8];
	add.f32 	%f55, %f54, %f53;
	st.global.f32 	[%rd3], %f55;
	ld.global.f32 	%f56, [%rd20+12];
	add.f32 	%f57, %f56, %f55;
	st.global.f32 	[%rd3], %f57;
	ld.global.f32 	%f58, [%rd20+16];
	add.f32 	%f59, %f58, %f57;
	st.global.f32 	[%rd3], %f59;
	ld.global.f32 	%f60, [%rd20+20];
	add.f32 	%f61, %f60, %f59;
	st.global.f32 	[%rd3], %f61;
	ld.global.f32 	%f62, [%rd20+24];
	add.f32 	%f63, %f62, %f61;
	st.global.f32 	[%rd3], %f63;
	ld.global.f32 	%f64, [%rd20+28];
	add.f32 	%f243, %f64, %f63;
	st.global.f32 	[%rd3], %f243;
	add.s32 	%r89, %r89, 8;
$L__BB3_8:
	setp.eq.s32 	%p7, %r7, 0;
	@%p7 bra 	$L__BB3_14;
	and.b32  	%r10, %r44, 3;
	setp.lt.u32 	%p8, %r7, 4;
	@%p8 bra 	$L__BB3_11;
	add.s32 	%r53, %r89, %r2;
	mul.wide.s32 	%rd21, %r53, 4;
	add.s64 	%rd22, %rd1, %rd21;
	ld.global.f32 	%f65, [%rd22];
	add.f32 	%f66, %f65, %f243;
	st.global.f32 	[%rd3], %f66;
	ld.global.f32 	%f67, [%rd22+4];
	add.f32 	%f68, %f67, %f66;
	st.global.f32 	[%rd3], %f68;
	ld.global.f32 	%f69, [%rd22+8];
	add.f32 	%f70, %f69, %f68;
	st.global.f32 	[%rd3], %f70;
	ld.global.f32 	%f71, [%rd22+12];
	add.f32 	%f243, %f71, %f70;
	st.global.f32 	[%rd3], %f243;
	add.s32 	%r89, %r89, 4;
$L__BB3_11:
	setp.eq.s32 	%p9, %r10, 0;
	@%p9 bra 	$L__BB3_14;
	add.s32 	%r93, %r89, %r2;
	neg.s32 	%r92, %r10;
$L__BB3_13:
	.pragma "nounroll";
	mul.wide.s32 	%rd23, %r93, 4;
	add.s64 	%rd24, %rd1, %rd23;
	ld.global.f32 	%f72, [%rd24];
	add.f32 	%f243, %f72, %f243;
	st.global.f32 	[%rd3], %f243;
	add.s32 	%r93, %r93, 1;
	add.s32 	%r92, %r92, 1;
	setp.ne.s32 	%p10, %r92, 0;
	@%p10 bra 	$L__BB3_13;
$L__BB3_14:
	setp.lt.s32 	%p11, %r43, 1;
	@%p11 bra 	$L__BB3_23;
	and.b32  	%r19, %r43, 3;
	setp.lt.u32 	%p12, %r43, 4;
	mov.b32 	%r101, 0;
	@%p12 bra 	$L__BB3_18;
	and.b32  	%r101, %r43, 2147483644;
	neg.s32 	%r100, %r101;
	mul.lo.s32 	%r99, %r43, 3;
	shl.b32 	%r23, %r43, 2;
	add.s64 	%rd5, %rd2, 8;
	shl.b32 	%r98, %r43, 1;
	add.s32 	%r25, %r23, 4;
	mov.b64 	%rd49, 0;
	mov.b32 	%r96, 0;
	mov.u32 	%r97, %r43;
$L__BB3_17:
	.pragma "nounroll";
	cvt.u64.u32 	%rd26, %r99;
	add.s64 	%rd27, %rd49, %rd26;
	shl.b64 	%rd28, %rd27, 2;
	add.s64 	%rd29, %rd2, %rd28;
	cvt.u64.u32 	%rd30, %r98;
	add.s64 	%rd31, %rd49, %rd30;
	shl.b64 	%rd32, %rd31, 2;
	add.s64 	%rd33, %rd5, %rd32;
	cvt.u64.u32 	%rd34, %r97;
	add.s64 	%rd35, %rd49, %rd34;
	shl.b64 	%rd36, %rd35, 2;
	add.s64 	%rd37, %rd2, %rd36;
	mul.wide.u32 	%rd38, %r96, 4;
	add.s64 	%rd39, %rd2, %rd38;
	ld.global.f32 	%f73, [%rd39];
	abs.f32 	%f74, %f73;
	setp.lt.f32 	%p13, %f74, 0f00800000;
	mul.f32 	%f75, %f74, 0f4B000000;
	selp.f32 	%f76, %f75, %f74, %p13;
	selp.f32 	%f77, 0fC1B80000, 0f00000000, %p13;
	mov.b32 	%r56, %f76;
	add.s32 	%r57, %r56, -1059760811;
	and.b32  	%r58, %r57, -8388608;
	sub.s32 	%r59, %r56, %r58;
	mov.b32 	%f78, %r59;
	cvt.rn.f32.s32 	%f79, %r58;
	fma.rn.f32 	%f80, %f79, 0f34000000, %f77;
	add.f32 	%f81, %f78, 0fBF800000;
	fma.rn.f32 	%f82, %f81, 0fBE055027, 0f3E1039F6;
	fma.rn.f32 	%f83, %f82, %f81, 0fBDF8CDCC;
	fma.rn.f32 	%f84, %f83, %f81, 0f3E0F2955;
	fma.rn.f32 	%f85, %f84, %f81, 0fBE2AD8B9;
	fma.rn.f32 	%f86, %f85, %f81, 0f3E4CED0B;
	fma.rn.f32 	%f87, %f86, %f81, 0fBE7FFF22;
	fma.rn.f32 	%f88, %f87, %f81, 0f3EAAAA78;
	fma.rn.f32 	%f89, %f88, %f81, 0fBF000000;
	mul.f32 	%f90, %f81, %f89;
	fma.rn.f32 	%f91, %f90, %f81, %f81;
	fma.rn.f32 	%f92, %f80, 0f3F317218, %f91;
	setp.gt.u32 	%p14, %r56, 2139095039;
	fma.rn.f32 	%f93, %f76, 0f7F800000, 0f7F800000;
	selp.f32 	%f94, %f93, %f92, %p14;
	setp.eq.f32 	%p15, %f76, 0f00000000;
	selp.f32 	%f95, 0fFF800000, %f94, %p15;
	sub.f32 	%f96, %f243, %f95;
	st.global.f32 	[%rd3], %f96;
	ld.global.f32 	%f97, [%rd37+4];
	abs.f32 	%f98, %f97;
	setp.lt.f32 	%p16, %f98, 0f00800000;
	mul.f32 	%f99, %f98, 0f4B000000;
	selp.f32 	%f100, %f99, %f98, %p16;
	selp.f32 	%f101, 0fC1B80000, 0f00000000, %p16;
	mov.b32 	%r60, %f100;
	add.s32 	%r61, %r60, -1059760811;
	and.b32  	%r62, %r61, -8388608;
	sub.s32 	%r63, %r60, %r62;
	mov.b32 	%f102, %r63;
	cvt.rn.f32.s32 	%f103, %r62;
	fma.rn.f32 	%f104, %f103, 0f34000000, %f101;
	add.f32 	%f105, %f102, 0fBF800000;
	fma.rn.f32 	%f106, %f105, 0fBE055027, 0f3E1039F6;
	fma.rn.f32 	%f107, %f106, %f105, 0fBDF8CDCC;
	fma.rn.f32 	%f108, %f107, %f105, 0f3E0F2955;
	fma.rn.f32 	%f109, %f108, %f105, 0fBE2AD8B9;
	fma.rn.f32 	%f110, %f109, %f105, 0f3E4CED0B;
	fma.rn.f32 	%f111, %f110, %f105, 0fBE7FFF22;
	fma.rn.f32 	%f112, %f111, %f105, 0f3EAAAA78;
	fma.rn.f32 	%f113, %f112, %f105, 0fBF000000;
	mul.f32 	%f114, %f105, %f113;
	fma.rn.f32 	%f115, %f114, %f105, %f105;
	fma.rn.f32 	%f116, %f104, 0f3F317218, %f115;
	setp.gt.u32 	%p17, %r60, 2139095039;
	fma.rn.f32 	%f117, %f100, 0f7F800000, 0f7F800000;
	selp.f32 	%f118, %f117, %f116, %p17;
	setp.eq.f32 	%p18, %f100, 0f00000000;
	selp.f32 	%f119, 0fFF800000, %f118, %p18;
	sub.f32 	%f120, %f96, %f119;
	st.global.f32 	[%rd3], %f120;
	ld.global.f32 	%f121, [%rd33];
	abs.f32 	%f122, %f121;
	setp.lt.f32 	%p19, %f122, 0f00800000;
	mul.f32 	%f123, %f122, 0f4B000000;
	selp.f32 	%f124, %f123, %f122, %p19;
	selp.f32 	%f125, 0fC1B80000, 0f00000000, %p19;
	mov.b32 	%r64, %f124;
	add.s32 	%r65, %r64, -1059760811;
	and.b32  	%r66, %r65, -8388608;
	sub.s32 	%r67, %r64, %r66;
	mov.b32 	%f126, %r67;
	cvt.rn.f32.s32 	%f127, %r66;
	fma.rn.f32 	%f128, %f127, 0f34000000, %f125;
	add.f32 	%f129, %f126, 0fBF800000;
	fma.rn.f32 	%f130, %f129, 0fBE055027, 0f3E1039F6;
	fma.rn.f32 	%f131, %f130, %f129, 0fBDF8CDCC;
	fma.rn.f32 	%f132, %f131, %f129, 0f3E0F2955;
	fma.rn.f32 	%f133, %f132, %f129, 0fBE2AD8B9;
	fma.rn.f32 	%f134, %f133, %f129, 0f3E4CED0B;
	fma.rn.f32 	%f135, %f134, %f129, 0fBE7FFF22;
	fma.rn.f32 	%f136, %f135, %f129, 0f3EAAAA78;
	fma.rn.f32 	%f137, %f136, %f129, 0fBF000000;
	mul.f32 	%f138, %f129, %f137;
	fma.rn.f32 	%f139, %f138, %f129, %f129;
	fma.rn.f32 	%f140, %f128, 0f3F317218, %f139;
	setp.gt.u32 	%p20, %r64, 2139095039;
	fma.rn.f32 	%f141, %f124, 0f7F800000, 0f7F800000;
	selp.f32 	%f142, %f141, %f140, %p20;
	setp.eq.f32 	%p21, %f124, 0f00000000;
	selp.f32 	%f143, 0fFF800000, %f142, %p21;
	sub.f32 	%f144, %f120, %f143;
	st.global.f32 	[%rd3], %f144;
	ld.global.f32 	%f145, [%rd29+12];
	abs.f32 	%f146, %f145;
	setp.lt.f32 	%p22, %f146, 0f00800000;
	mul.f32 	%f147, %f146, 0f4B000000;
	selp.f32 	%f148, %f147, %f146, %p22;
	selp.f32 	%f149, 0fC1B80000, 0f00000000, %p22;
	mov.b32 	%r68, %f148;
	add.s32 	%r69, %r68, -1059760811;
	and.b32  	%r70, %r69, -8388608;
	sub.s32 	%r71, %r68, %r70;
	mov.b32 	%f150, %r71;
	cvt.rn.f32.s32 	%f151, %r70;
	fma.rn.f32 	%f152, %f151, 0f34000000, %f149;
	add.f32 	%f153, %f150, 0fBF800000;
	fma.rn.f32 	%f154, %f153, 0fBE055027, 0f3E1039F6;
	fma.rn.f32 	%f155, %f154, %f153, 0fBDF8CDCC;
	fma.rn.f32 	%f156, %f155, %f153, 0f3E0F2955;
	fma.rn.f32 	%f157, %f156, %f153, 0fBE2AD8B9;
	fma.rn.f32 	%f158, %f157, %f153, 0f3E4CED0B;
	fma.rn.f32 	%f159, %f158, %f153, 0fBE7FFF22;
	fma.rn.f32 	%f160, %f159, %f153, 0f3EAAAA78;
	fma.rn.f32 	%f161, %f160, %f153, 0fBF000000;
	mul.f32 	%f162, %f153, %f161;
	fma.rn.f32 	%f163, %f162, %f153, %f153;
	fma.rn.f32 	%f164, %f152, 0f3F317218, %f163;
	setp.gt.u32 	%p23, %r68, 2139095039;
	fma.rn.f32 	%f165, %f148, 0f7F800000, 0f7F800000;
	selp.f32 	%f166, %f165, %f164, %p23;
	setp.eq.f32 	%p24, %f148, 0f00000000;
	selp.f32 	%f167, 0fFF800000, %f166, %p24;
	sub.f32 	%f243, %f144, %f167;
	st.global.f32 	[%rd3], %f243;
	add.s32 	%r100, %r100, 4;
	add.s64 	%rd49, %rd49, 4;
	add.s32 	%r99, %r99, %r23;
	add.s32 	%r98, %r98, %r23;
	add.s32 	%r97, %r97, %r23;
	add.s32 	%r96, %r96, %r25;
	setp.ne.s32 	%p25, %r100, 0;
	@%p25 bra 	$L__BB3_17;
$L__BB3_18:
	setp.eq.s32 	%p26, %r19, 0;
	@%p26 bra 	$L__BB3_23;
	setp.eq.s32 	%p27, %r19, 1;
	@%p27 bra 	$L__BB3_21;
	mul.lo.s32 	%r72, %r101, %r43;
	add.s32 	%r73, %r72, %r101;
	mul.wide.u32 	%rd40, %r73, 4;
	add.s64 	%rd41, %rd2, %rd40;
	ld.global.f32 	%f168, [%rd41];
	abs.f32 	%f169, %f168;
	setp.lt.f32 	%p28, %f169, 0f00800000;
	mul.f32 	%f170, %f169, 0f4B000000;
	selp.f32 	%f171, %f170, %f169, %p28;
	selp.f32 	%f172, 0fC1B80000, 0f00000000, %p28;
	mov.b32 	%r74, %f171;
	add.s32 	%r75, %r74, -1059760811;
	and.b32  	%r76, %r75, -8388608;
	sub.s32 	%r77, %r74, %r76;
	mov.b32 	%f173, %r77;
	cvt.rn.f32.s32 	%f174, %r76;
	fma.rn.f32 	%f175, %f174, 0f34000000, %f172;
	add.f32 	%f176, %f173, 0fBF800000;
	fma.rn.f32 	%f177, %f176, 0fBE055027, 0f3E1039F6;
	fma.rn.f32 	%f178, %f177, %f176, 0fBDF8CDCC;
	fma.rn.f32 	%f179, %f178, %f176, 0f3E0F2955;
	fma.rn.f32 	%f180, %f179, %f176, 0fBE2AD8B9;
	fma.rn.f32 	%f181, %f180, %f176, 0f3E4CED0B;
	fma.rn.f32 	%f182, %f181, %f176, 0fBE7FFF22;
	fma.rn.f32 	%f183, %f182, %f176, 0f3EAAAA78;
	fma.rn.f32 	%f184, %f183, %f176, 0fBF000000;
	mul.f32 	%f185, %f176, %f184;
	fma.rn.f32 	%f186, %f185, %f176, %f176;
	fma.rn.f32 	%f187, %f175, 0f3F317218, %f186;
	setp.gt.u32 	%p29, %r74, 2139095039;
	fma.rn.f32 	%f188, %f171, 0f7F800000, 0f7F800000;
	selp.f32 	%f189, %f188, %f187, %p29;
	setp.eq.f32 	%p30, %f171, 0f00000000;
	selp.f32 	%f190, 0fFF800000, %f189, %p30;
	sub.f32 	%f191, %f243, %f190;
	st.global.f32 	[%rd3], %f191;
	add.s32 	%r78, %r72, %r43;
	cvt.u64.u32 	%rd42, %r78;
	cvt.u64.u32 	%rd43, %r101;
	add.s64 	%rd44, %rd42, %rd43;
	shl.b64 	%rd45, %rd44, 2;
	add.s64 	%rd46, %rd2, %rd45;
	ld.global.f32 	%f192, [%rd46+4];
	abs.f32 	%f193, %f192;
	setp.lt.f32 	%p31, %f193, 0f00800000;
	mul.f32 	%f194, %f193, 0f4B000000;
	selp.f32 	%f195, %f194, %f193, %p31;
	selp.f32 	%f196, 0fC1B80000, 0f00000000, %p31;
	mov.b32 	%r79, %f195;
	add.s32 	%r80, %r79, -1059760811;
	and.b32  	%r81, %r80, -8388608;
	sub.s32 	%r82, %r79, %r81;
	mov.b32 	%f197, %r82;
	cvt.rn.f32.s32 	%f198, %r81;
	fma.rn.f32 	%f199, %f198, 0f34000000, %f196;
	add.f32 	%f200, %f197, 0fBF800000;
	fma.rn.f32 	%f201, %f200, 0fBE055027, 0f3E1039F6;
	fma.rn.f32 	%f202, %f201, %f200, 0fBDF8CDCC;
	fma.rn.f32 	%f203, %f202, %f200, 0f3E0F2955;
	fma.rn.f32 	%f204, %f203, %f200, 0fBE2AD8B9;
	fma.rn.f32 	%f205, %f204, %f200, 0f3E4CED0B;
	fma.rn.f32 	%f206, %f205, %f200, 0fBE7FFF22;
	fma.rn.f32 	%f207, %f206, %f200, 0f3EAAAA78;
	fma.rn.f32 	%f208, %f207, %f200, 0fBF000000;
	mul.f32 	%f209, %f200, %f208;
	fma.rn.f32 	%f210, %f209, %f200, %f200;
	fma.rn.f32 	%f211, %f199, 0f3F317218, %f210;
	setp.gt.u32 	%p32, %r79, 2139095039;
	fma.rn.f32 	%f212, %f195, 0f7F800000, 0f7F800000;
	selp.f32 	%f213, %f212, %f211, %p32;
	setp.eq.f32 	%p33, %f195, 0f00000000;
	selp.f32 	%f214, 0fFF800000, %f213, %p33;
	sub.f32 	%f243, %f191, %f214;
	st.global.f32 	[%rd3], %f243;
	add.s32 	%r101, %r101, 2;
$L__BB3_21:
	and.b32  	%r83, %r43, 1;
	setp.eq.b32 	%p34, %r83, 1;
	not.pred 	%p35, %p34;
	@%p35 bra 	$L__BB3_23;
	mad.lo.s32 	%r84, %r101, %r43, %r101;
	mul.wide.u32 	%rd47, %r84, 4;
	add.s64 	%rd48, %rd2, %rd47;
	ld.global.f32 	%f215, [%rd48];
	abs.f32 	%f216, %f215;
	setp.lt.f32 	%p36, %f216, 0f00800000;
	mul.f32 	%f217, %f216, 0f4B000000;
	selp.f32 	%f218, %f217, %f216, %p36;
	selp.f32 	%f219, 0fC1B80000, 0f00000000, %p36;
	mov.b32 	%r85, %f218;
	add.s32 	%r86, %r85, -1059760811;
	and.b32  	%r87, %r86, -8388608;
	sub.s32 	%r88, %r85, %r87;
	mov.b32 	%f220, %r88;
	cvt.rn.f32.s32 	%f221, %r87;
	fma.rn.f32 	%f222, %f221, 0f34000000, %f219;
	add.f32 	%f223, %f220, 0fBF800000;
	fma.rn.f32 	%f224, %f223, 0fBE055027, 0f3E1039F6;
	fma.rn.f32 	%f225, %f224, %f223, 0fBDF8CDCC;
	fma.rn.f32 	%f226, %f225, %f223, 0f3E0F2955;
	fma.rn.f32 	%f227, %f226, %f223, 0fBE2AD8B9;
	fma.rn.f32 	%f228, %f227, %f223, 0f3E4CED0B;
	fma.rn.f32 	%f229, %f228, %f223, 0fBE7FFF22;
	fma.rn.f32 	%f230, %f229, %f223, 0f3EAAAA78;
	fma.rn.f32 	%f231, %f230, %f223, 0fBF000000;
	mul.f32 	%f232, %f223, %f231;
	fma.rn.f32 	%f233, %f232, %f223, %f223;
	fma.rn.f32 	%f234, %f222, 0f3F317218, %f233;
	setp.gt.u32 	%p37, %r85, 2139095039;
	fma.rn.f32 	%f235, %f218, 0f7F800000, 0f7F800000;
	selp.f32 	%f236, %f235, %f234, %p37;
	setp.eq.f32 	%p38, %f218, 0f00000000;
	selp.f32 	%f237, 0fFF800000, %f236, %p38;
	sub.f32 	%f238, %f243, %f237;
	st.global.f32 	[%rd3], %f238;
$L__BB3_23:
	ret;

}
	// .globl	_Z16f6_inv_inner_sigPfS_iiS_PS_
.visible .entry _Z16f6_inv_inner_sigPfS_iiS_PS_(
	.param .u64 .ptr .align 1 _Z16f6_inv_inner_sigPfS_iiS_PS__param_0,
	.param .u64 .ptr .align 1 _Z16f6_inv_inner_sigPfS_iiS_PS__param_1,
	.param .u32 _Z16f6_inv_inner_sigPfS_iiS_PS__param_2,
	.param .u32 _Z16f6_inv_inner_sigPfS_iiS_PS__param_3,
	.param .u64 .ptr .align 1 _Z16f6_inv_inner_sigPfS_iiS_PS__param_4,
	.param .u64 .ptr .align 1 _Z16f6_inv_inner_sigPfS_iiS_PS__param_5
)
{
	.reg .pred 	%p<131>;
	.reg .b16 	%rs<39>;
	.reg .b32 	%r<319>;
	.reg .b32 	%f<427>;
	.reg .b64 	%rd<363>;

	ld.param.u64 	%rd113, [_Z16f6_inv_inner_sigPfS_iiS_PS__param_0];
	ld.param.u64 	%rd114, [_Z16f6_inv_inner_sigPfS_iiS_PS__param_1];
	ld.param.u32 	%r120, [_Z16f6_inv_inner_sigPfS_iiS_PS__param_2];
	ld.param.u32 	%r121, [_Z16f6_inv_inner_sigPfS_iiS_PS__param_3];
	ld.param.u64 	%rd115, [_Z16f6_inv_inner_sigPfS_iiS_PS__param_4];
	ld.param.u64 	%rd116, [_Z16f6_inv_inner_sigPfS_iiS_PS__param_5];
	cvta.to.global.u64 	%rd1, %rd115;
	mov.u32 	%r122, %ctaid.x;
	mov.u32 	%r123, %ntid.x;
	mov.u32 	%r124, %tid.x;
	mad.lo.s32 	%r1, %r122, %r123, %r124;
	setp.ge.s32 	%p1, %r1, %r121;
	@%p1 bra 	$L__BB4_228;
	cvta.to.global.u64 	%rd2, %rd114;
	mul.lo.s32 	%r125, %r120, %r1;
	mul.lo.s32 	%r2, %r125, %r120;
	mul.wide.s32 	%rd117, %r2, 4;
	add.s64 	%rd360, %rd2, %rd117;
	setp.ne.s32 	%p2, %r120, 1;
	@%p2 bra 	$L__BB4_3;
	ld.global.f32 	%f401, [%rd360];
	rcp.rn.f32 	%f402, %f401;
	st.global.f32 	[%rd360], %f402;
	bra.uni 	$L__BB4_228;
$L__BB4_3:
	mul.lo.s32 	%r3, %r120, %r120;
	mul.lo.s32 	%r126, %r1, %r3;
	shl.b32 	%r127, %r126, 2;
	cvt.s64.s32 	%rd4, %r127;
	mul.wide.u32 	%rd5, %r3, 4;
	shl.b32 	%r128, %r3, 1;
	cvt.s64.s32 	%rd118, %r128;
	add.s64 	%rd119, %rd4, %rd118;
	shl.b64 	%rd120, %rd119, 2;
	add.s64 	%rd121, %rd115, %rd120;
	cvta.to.global.u64 	%rd122, %rd116;
	mul.wide.s32 	%rd123, %r1, 8;
	add.s64 	%rd6, %rd122, %rd123;
	st.global.u64 	[%rd6], %rd121;
	add.s64 	%rd7, %rd360, %rd5;
	setp.eq.s32 	%p3, %r120, 0;
	@%p3 bra 	$L__BB4_8;
	cvta.to.global.u64 	%rd124, %rd113;
	add.s64 	%rd336, %rd124, %rd117;
	add.s64 	%rd126, %rd117, %rd2;
	add.s64 	%rd127, %rd126, %rd5;
	add.s64 	%rd128, %rd126, 4;
	max.u64 	%rd129, %rd127, %rd128;
	not.b64 	%rd130, %rd2;
	add.s64 	%rd131, %rd129, %rd130;
	sub.s64 	%rd9, %rd131, %rd117;
	and.b64  	%rd132, %rd9, 12;
	setp.eq.s64 	%p4, %rd132, 12;
	mov.u64 	%rd334, %rd360;
	mov.u64 	%rd335, %rd360;
	@%p4 bra 	$L__BB4_7;
	shr.u64 	%rd134, %rd9, 2;
	add.s64 	%rd135, %rd134, 1;
	and.b64  	%rd10, %rd135, 3;
	mov.b64 	%rd333, 0;
	mov.u64 	%rd334, %rd360;
	mov.u64 	%rd335, %rd360;
$L__BB4_6:
	.pragma "nounroll";
	ld.global.f32 	%f45, [%rd336];
	st.global.f32 	[%rd335], %f45;
	add.s64 	%rd334, %rd334, 4;
	add.s64 	%rd335, %rd335, 4;
	add.s64 	%rd336, %rd336, 4;
	add.s64 	%rd333, %rd333, 1;
	setp.ne.s64 	%p5, %rd333, %rd10;
	@%p5 bra 	$L__BB4_6;
$L__BB4_7:
	setp.lt.u64 	%p6, %rd9, 12;
	@%p6 bra 	$L__BB4_8;
	bra.uni 	$L__BB4_229;
$L__BB4_8:
	shl.b64 	%rd136, %rd4, 2;
	add.s64 	%rd22, %rd1, %rd136;
	setp.lt.s32 	%p8, %r120, 1;
	@%p8 bra 	$L__BB4_197;
	add.s32 	%r4, %r120, -1;
	and.b32  	%r5, %r120, 3;
	and.b32  	%r6, %r120, 2147483644;
	and.b32  	%r7, %r120, 1;
	mov.b32 	%r276, 0;
$L__BB4_10:
	setp.lt.u32 	%p9, %r4, 3;
	mad.lo.s32 	%r131, %r276, %r120, %r276;
	mul.wide.u32 	%rd137, %r131, 4;
	add.s64 	%rd29, %rd22, %rd137;
	mov.b32 	%r279, 0;
	@%p9 bra 	$L__BB4_25;
	mov.b32 	%r277, 0;
$L__BB4_12:
	.pragma "nounroll";
	setp.ne.s32 	%p10, %r276, %r277;
	@%p10 bra 	$L__BB4_14;
	mov.b32 	%r135, 1065353216;
	st.global.u32 	[%rd29], %r135;
	bra.uni 	$L__BB4_15;
$L__BB4_14:
	mad.lo.s32 	%r133, %r277, %r120, %r276;
	mul.wide.u32 	%rd138, %r133, 4;
	add.s64 	%rd139, %rd22, %rd138;
	mov.b32 	%r134, 0;
	st.global.u32 	[%rd139], %r134;
$L__BB4_15:
	add.s32 	%r11, %r277, 1;
	setp.eq.s32 	%p11, %r276, %r11;
	@%p11 bra 	$L__BB4_17;
	mad.lo.s32 	%r136, %r11, %r120, %r276;
	mul.wide.u32 	%rd140, %r136, 4;
	add.s64 	%rd141, %rd22, %rd140;
	mov.b32 	%r137, 0;
	st.global.u32 	[%rd141], %r137;
	bra.uni 	$L__BB4_18;
$L__BB4_17:
	mov.b32 	%r138, 1065353216;
	st.global.u32 	[%rd29], %r138;
$L__BB4_18:
	add.s32 	%r12, %r277, 2;
	setp.eq.s32 	%p12, %r276, %r12;
	@%p12 bra 	$L__BB4_20;
	mad.lo.s32 	%r139, %r12, %r120, %r276;
	mul.wide.u32 	%rd142, %r139, 4;
	add.s64 	%rd143, %rd22, %rd142;
	mov.b32 	%r140, 0;
	st.global.u32 	[%rd143], %r140;
	bra.uni 	$L__BB4_21;
$L__BB4_20:
	mov.b32 	%r141, 1065353216;
	st.global.u32 	[%rd29], %r141;
$L__BB4_21:
	add.s32 	%r13, %r277, 3;
	setp.eq.s32 	%p13, %r276, %r13;
	@%p13 bra 	$L__BB4_23;
	mad.lo.s32 	%r142, %r13, %r120, %r276;
	mul.wide.u32 	%rd144, %r142, 4;
	add.s64 	%rd145, %rd22, %rd144;
	mov.b32 	%r143, 0;
	st.global.u32 	[%rd145], %r143;
	bra.uni 	$L__BB4_24;
$L__BB4_23:
	mov.b32 	%r144, 1065353216;
	st.global.u32 	[%rd29], %r144;
$L__BB4_24:
	add.s32 	%r277, %r277, 4;
	setp.ne.s32 	%p14, %r277, %r6;
	mov.u32 	%r279, %r6;
	@%p14 bra 	$L__BB4_12;
$L__BB4_25:
	setp.eq.s32 	%p15, %r5, 0;
	@%p15 bra 	$L__BB4_38;
	setp.eq.s32 	%p16, %r5, 1;
	@%p16 bra 	$L__BB4_34;
	setp.eq.s32 	%p17, %r276, %r279;
	@%p17 bra 	$L__BB4_29;
	mad.lo.s32 	%r145, %r279, %r120, %r276;
	mul.wide.u32 	%rd146, %r145, 4;
	add.s64 	%rd147, %rd22, %rd146;
	mov.b32 	%r146, 0;
	st.global.u32 	[%rd147], %r146;
	bra.uni 	$L__BB4_30;
$L__BB4_29:
	mov.b32 	%r147, 1065353216;
	st.global.u32 	[%rd29], %r147;
$L__BB4_30:
	add.s32 	%r16, %r279, 1;
	setp.eq.s32 	%p18, %r276, %r16;
	@%p18 bra 	$L__BB4_32;
	mad.lo.s32 	%r148, %r16, %r120, %r276;
	mul.wide.u32 	%rd148, %r148, 4;
	add.s64 	%rd149, %rd22, %rd148;
	mov.b32 	%r149, 0;
	st.global.u32 	[%rd149], %r149;
	bra.uni 	$L__BB4_33;
$L__BB4_32:
	mov.b32 	%r150, 1065353216;
	st.global.u32 	[%rd29], %r150;
$L__BB4_33:
	add.s32 	%r279, %r279, 2;
$L__BB4_34:
	setp.eq.s32 	%p19, %r7, 0;
	@%p19 bra 	$L__BB4_38;
	setp.eq.s32 	%p20, %r276, %r279;
	@%p20 bra 	$L__BB4_37;
	mad.lo.s32 	%r151, %r279, %r120, %r276;
	mul.wide.u32 	%rd150, %r151, 4;
	add.s64 	%rd151, %rd22, %rd150;
	mov.b32 	%r152, 0;
	st.global.u32 	[%rd151], %r152;
	bra.uni 	$L__BB4_38;
$L__BB4_37:
	mov.b32 	%r153, 1065353216;
	st.global.u32 	[%rd29], %r153;
$L__BB4_38:
	add.s32 	%r276, %r276, 1;
	setp.eq.s32 	%p21, %r276, %r120;
	@%p21 bra 	$L__BB4_39;
	bra.uni 	$L__BB4_10;
$L__BB4_39:
	add.s64 	%rd30, %rd22, %rd5;
	mul.lo.s32 	%r155, %r3, 3;
	mul.wide.s32 	%rd152, %r155, 4;
	add.s64 	%rd31, %rd22, %rd152;
	add.s64 	%rd32, %rd30, %rd5;
	cvt.u16.u32 	%rs1, %r120;
	add.s32 	%r9, %r5, -1;
	add.s64 	%rd155, %rd117, %rd2;
	add.s64 	%rd156, %rd155, %rd5;
	add.s64 	%rd157, %rd155, 4;
	max.u64 	%rd158, %rd156, %rd157;
	not.b64 	%rd159, %rd2;
	add.s64 	%rd160, %rd158, %rd159;
	sub.s64 	%rd34, %rd160, %rd117;
	shl.b64 	%rd161, %rd4, 2;
	add.s64 	%rd162, %rd161, %rd1;
	add.s64 	%rd163, %rd162, %rd5;
	add.s64 	%rd164, %rd162, 4;
	max.u64 	%rd165, %rd163, %rd164;
	not.b64 	%rd166, %rd1;
	add.s64 	%rd167, %rd165, %rd166;
	sub.s64 	%rd35, %rd167, %rd161;
	and.b64  	%rd36, %rd34, 12;
	add.s64 	%rd37, %rd31, 4;
	add.s64 	%rd38, %rd31, 8;
	add.s64 	%rd39, %rd31, 12;
	and.b64  	%rd40, %rd35, 12;
	add.s64 	%rd41, %rd22, 4;
	add.s64 	%rd42, %rd22, 8;
	mov.b32 	%r281, 0;
	mov.b16 	%rs33, 0;
	mov.u16 	%rs34, %rs33;
	mov.u32 	%r280, %r120;
$L__BB4_40:
	sub.s16 	%rs22, %rs1, %rs33;
	cvt.u32.u16 	%r156, %rs22;
	and.b32  	%r22, %r156, 7;
	add.s32 	%r23, %r22, -1;
	sub.s16 	%rs23, %rs1, %rs34;
	cvt.u32.u16 	%r157, %rs23;
	and.b32  	%r24, %r157, 15;
	add.s32 	%r25, %r24, -1;
	sub.s32 	%r26, %r4, %r281;
	setp.ge.s32 	%p22, %r281, %r120;
	@%p22 bra 	$L__BB4_80;
	mad.lo.s32 	%r27, %r281, %r120, %r281;
	and.b32  	%r28, %r280, 15;
	setp.lt.u32 	%p23, %r26, 15;
	mov.b32 	%r282, 0;
	@%p23 bra 	$L__BB4_44;
	and.b32  	%r282, %r280, -16;
	mov.b32 	%r285, 0;
$L__BB4_43:
	.pragma "nounroll";
	add.s32 	%r160, %r27, %r285;
	mul.wide.s32 	%rd168, %r160, 4;
	add.s64 	%rd169, %rd360, %rd168;
	ld.global.f32 	%f54, [%rd169];
	mul.wide.u32 	%rd170, %r285, 4;
	add.s64 	%rd171, %rd31, %rd170;
	st.global.f32 	[%rd171], %f54;
	ld.global.f32 	%f55, [%rd169+4];
	st.global.f32 	[%rd171+4], %f55;
	ld.global.f32 	%f56, [%rd169+8];
	st.global.f32 	[%rd171+8], %f56;
	ld.global.f32 	%f57, [%rd169+12];
	st.global.f32 	[%rd171+12], %f57;
	ld.global.f32 	%f58, [%rd169+16];
	st.global.f32 	[%rd171+16], %f58;
	ld.global.f32 	%f59, [%rd169+20];
	st.global.f32 	[%rd171+20], %f59;
	ld.global.f32 	%f60, [%rd169+24];
	st.global.f32 	[%rd171+24], %f60;
	ld.global.f32 	%f61, [%rd169+28];
	st.global.f32 	[%rd171+28], %f61;
	ld.global.f32 	%f62, [%rd169+32];
	st.global.f32 	[%rd171+32], %f62;
	ld.global.f32 	%f63, [%rd169+36];
	st.global.f32 	[%rd171+36], %f63;
	ld.global.f32 	%f64, [%rd169+40];
	st.global.f32 	[%rd171+40], %f64;
	ld.global.f32 	%f65, [%rd169+44];
	st.global.f32 	[%rd171+44], %f65;
	ld.global.f32 	%f66, [%rd169+48];
	st.global.f32 	[%rd171+48], %f66;
	ld.global.f32 	%f67, [%rd169+52];
	st.global.f32 	[%rd171+52], %f67;
	ld.global.f32 	%f68, [%rd169+56];
	st.global.f32 	[%rd171+56], %f68;
	ld.global.f32 	%f69, [%rd169+60];
	st.global.f32 	[%rd171+60], %f69;
	add.s32 	%r285, %r285, 16;
	setp.eq.s32 	%p24, %r285, %r282;
	@%p24 bra 	$L__BB4_44;
	bra.uni 	$L__BB4_43;
$L__BB4_44:
	setp.eq.s32 	%p25, %r28, 0;
	@%p25 bra 	$L__BB4_54;
	setp.lt.u32 	%p26, %r25, 7;
	@%p26 bra 	$L__BB4_47;
	add.s32 	%r161, %r27, %r282;
	mul.wide.s32 	%rd172, %r161, 4;
	add.s64 	%rd173, %rd360, %rd172;
	ld.global.f32 	%f70, [%rd173];
	mul.wide.u32 	%rd174, %r282, 4;
	add.s64 	%rd175, %rd31, %rd174;
	st.global.f32 	[%rd175], %f70;
	ld.global.f32 	%f71, [%rd173+4];
	st.global.f32 	[%rd175+4], %f71;
	ld.global.f32 	%f72, [%rd173+8];
	st.global.f32 	[%rd175+8], %f72;
	ld.global.f32 	%f73, [%rd173+12];
	st.global.f32 	[%rd175+12], %f73;
	ld.global.f32 	%f74, [%rd173+16];
	st.global.f32 	[%rd175+16], %f74;
	ld.global.f32 	%f75, [%rd173+20];
	st.global.f32 	[%rd175+20], %f75;
	ld.global.f32 	%f76, [%rd173+24];
	st.global.f32 	[%rd175+24], %f76;
	ld.global.f32 	%f77, [%rd173+28];
	st.global.f32 	[%rd175+28], %f77;
	add.s32 	%r282, %r282, 8;
$L__BB4_47:
	and.b32  	%r162, %r24, 7;
	setp.eq.s32 	%p27, %r162, 0;
	@%p27 bra 	$L__BB4_54;
	and.b32  	%r33, %r22, 3;
	setp.lt.u32 	%p28, %r23, 3;
	@%p28 bra 	$L__BB4_50;
	add.s32 	%r163, %r27, %r282;
	mul.wide.s32 	%rd176, %r163, 4;
	add.s64 	%rd177, %rd360, %rd176;
	ld.global.f32 	%f78, [%rd177];
	mul.wide.u32 	%rd178, %r282, 4;
	add.s64 	%rd179, %rd31, %rd178;
	st.global.f32 	[%rd179], %f78;
	ld.global.f32 	%f79, [%rd177+4];
	st.global.f32 	[%rd179+4], %f79;
	ld.global.f32 	%f80, [%rd177+8];
	st.global.f32 	[%rd179+8], %f80;
	ld.global.f32 	%f81, [%rd177+12];
	st.global.f32 	[%rd179+12], %f81;
	add.s32 	%r282, %r282, 4;
$L__BB4_50:
	setp.eq.s32 	%p29, %r33, 0;
	@%p29 bra 	$L__BB4_54;
	add.s32 	%r164, %r27, %r282;
	mul.wide.s32 	%rd180, %r164, 4;
	add.s64 	%rd43, %rd360, %rd180;
	ld.global.f32 	%f82, [%rd43];
	mul.wide.u32 	%rd181, %r282, 4;
	add.s64 	%rd44, %rd31, %rd181;
	st.global.f32 	[%rd44], %f82;
	setp.eq.s32 	%p30, %r33, 1;
	@%p30 bra 	$L__BB4_54;
	ld.global.f32 	%f83, [%rd43+4];
	st.global.f32 	[%rd44+4], %f83;
	setp.eq.s32 	%p31, %r33, 2;
	@%p31 bra 	$L__BB4_54;
	ld.global.f32 	%f84, [%rd43+8];
	st.global.f32 	[%rd44+8], %f84;
$L__BB4_54:
	mov.f32 	%f410, 0f00000000;
	mov.b32 	%r287, 0;
	@%p23 bra 	$L__BB4_57;
	and.b32  	%r287, %r280, -16;
	mov.f32 	%f410, 0f00000000;
	mov.b32 	%r286, 0;
$L__BB4_56:
	.pragma "nounroll";
	mul.wide.u32 	%rd182, %r286, 4;
	add.s64 	%rd183, %rd31, %rd182;
	ld.global.f32 	%f88, [%rd183];
	fma.rn.f32 	%f89, %f88, %f88, %f410;
	ld.global.f32 	%f90, [%rd183+4];
	fma.rn.f32 	%f91, %f90, %f90, %f89;
	ld.global.f32 	%f92, [%rd183+8];
	fma.rn.f32 	%f93, %f92, %f92, %f91;
	ld.global.f32 	%f94, [%rd183+12];
	fma.rn.f32 	%f95, %f94, %f94, %f93;
	ld.global.f32 	%f96, [%rd183+16];
	fma.rn.f32 	%f97, %f96, %f96, %f95;
	ld.global.f32 	%f98, [%rd183+20];
	fma.rn.f32 	%f99, %f98, %f98, %f97;
	ld.global.f32 	%f100, [%rd183+24];
	fma.rn.f32 	%f101, %f100, %f100, %f99;
	ld.global.f32 	%f102, [%rd183+28];
	fma.rn.f32 	%f103, %f102, %f102, %f101;
	ld.global.f32 	%f104, [%rd183+32];
	fma.rn.f32 	%f105, %f104, %f104, %f103;
	ld.global.f32 	%f106, [%rd183+36];
	fma.rn.f32 	%f107, %f106, %f106, %f105;
	ld.global.f32 	%f108, [%rd183+40];
	fma.rn.f32 	%f109, %f108, %f108, %f107;
	ld.global.f32 	%f110, [%rd183+44];
	fma.rn.f32 	%f111, %f110, %f110, %f109;
	ld.global.f32 	%f112, [%rd183+48];
	fma.rn.f32 	%f113, %f112, %f112, %f111;
	ld.global.f32 	%f114, [%rd183+52];
	fma.rn.f32 	%f115, %f114, %f114, %f113;
	ld.global.f32 	%f116, [%rd183+56];
	fma.rn.f32 	%f117, %f116, %f116, %f115;
	ld.global.f32 	%f118, [%rd183+60];
	fma.rn.f32 	%f410, %f118, %f118, %f117;
	add.s32 	%r286, %r286, 16;
	setp.ne.s32 	%p33, %r286, %r287;
	@%p33 bra 	$L__BB4_56;
$L__BB4_57:
	@%p25 bra 	$L__BB4_67;
	setp.lt.u32 	%p35, %r25, 7;
	@%p35 bra 	$L__BB4_60;
	mul.wide.u32 	%rd184, %r287, 4;
	add.s64 	%rd185, %rd31, %rd184;
	ld.global.f32 	%f120, [%rd185];
	fma.rn.f32 	%f121, %f120, %f120, %f410;
	ld.global.f32 	%f122, [%rd185+4];
	fma.rn.f32 	%f123, %f122, %f122, %f121;
	ld.global.f32 	%f124, [%rd185+8];
	fma.rn.f32 	%f125, %f124, %f124, %f123;
	ld.global.f32 	%f126, [%rd185+12];
	fma.rn.f32 	%f127, %f126, %f126, %f125;
	ld.global.f32 	%f128, [%rd185+16];
	fma.rn.f32 	%f129, %f128, %f128, %f127;
	ld.global.f32 	%f130, [%rd185+20];
	fma.rn.f32 	%f131, %f130, %f130, %f129;
	ld.global.f32 	%f132, [%rd185+24];
	fma.rn.f32 	%f133, %f132, %f132, %f131;
	ld.global.f32 	%f134, [%rd185+28];
	fma.rn.f32 	%f410, %f134, %f134, %f133;
	add.s32 	%r287, %r287, 8;
$L__BB4_60:
	and.b32  	%r167, %r24, 7;
	setp.eq.s32 	%p36, %r167, 0;
	@%p36 bra 	$L__BB4_67;
	and.b32  	%r44, %r22, 3;
	setp.lt.u32 	%p37, %r23, 3;
	@%p37 bra 	$L__BB4_63;
	mul.wide.u32 	%rd186, %r287, 4;
	add.s64 	%rd187, %rd31, %rd186;
	ld.global.f32 	%f136, [%rd187];
	fma.rn.f32 	%f137, %f136, %f136, %f410;
	ld.global.f32 	%f138, [%rd187+4];
	fma.rn.f32 	%f139, %f138, %f138, %f137;
	ld.global.f32 	%f140, [%rd187+8];
	fma.rn.f32 	%f141, %f140, %f140, %f139;
	ld.global.f32 	%f142, [%rd187+12];
	fma.rn.f32 	%f410, %f142, %f142, %f141;
	add.s32 	%r287, %r287, 4;
$L__BB4_63:
	setp.eq.s32 	%p38, %r44, 0;
	@%p38 bra 	$L__BB4_67;
	mul.wide.u32 	%rd188, %r287, 4;
	add.s64 	%rd45, %rd31, %rd188;
	ld.global.f32 	%f143, [%rd45];
	fma.rn.f32 	%f410, %f143, %f143, %f410;
	setp.eq.s32 	%p39, %r44, 1;
	@%p39 bra 	$L__BB4_67;
	ld.global.f32 	%f144, [%rd45+4];
	fma.rn.f32 	%f410, %f144, %f144, %f410;
	setp.eq.s32 	%p40, %r44, 2;
	@%p40 bra 	$L__BB4_67;
	ld.global.f32 	%f145, [%rd45+8];
	fma.rn.f32 	%f410, %f145, %f145, %f410;
$L__BB4_67:
	sqrt.rn.f32 	%f148, %f410;
	ld.global.f32 	%f149, [%rd31];
	copysign.f32 	%f150, %f149, %f148;
	add.f32 	%f151, %f149, %f150;
	st.global.f32 	[%rd31], %f151;
	mov.f32 	%f418, 0f00000000;
	mov.b32 	%r292, 0;
	@%p23 bra 	$L__BB4_70;
	and.b32  	%r292, %r280, -16;
	mov.f32 	%f418, 0f00000000;
	mov.b32 	%r290, 0;
$L__BB4_69:
	.pragma "nounroll";
	mul.wide.u32 	%rd189, %r290, 4;
	add.s64 	%rd190, %rd31, %rd189;
	ld.global.f32 	%f153, [%rd190];
	fma.rn.f32 	%f154, %f153, %f153, %f418;
	ld.global.f32 	%f155, [%rd190+4];
	fma.rn.f32 	%f156, %f155, %f155, %f154;
	ld.global.f32 	%f157, [%rd190+8];
	fma.rn.f32 	%f158, %f157, %f157, %f156;
	ld.global.f32 	%f159, [%rd190+12];
	fma.rn.f32 	%f160, %f159, %f159, %f158;
	ld.global.f32 	%f161, [%rd190+16];
	fma.rn.f32 	%f162, %f161, %f161, %f160;
	ld.global.f32 	%f163, [%rd190+20];
	fma.rn.f32 	%f164, %f163, %f163, %f162;
	ld.global.f32 	%f165, [%rd190+24];
	fma.rn.f32 	%f166, %f165, %f165, %f164;
	ld.global.f32 	%f167, [%rd190+28];
	fma.rn.f32 	%f168, %f167, %f167, %f166;
	ld.global.f32 	%f169, [%rd190+32];
	fma.rn.f32 	%f170, %f169, %f169, %f168;
	ld.global.f32 	%f171, [%rd190+36];
	fma.rn.f32 	%f172, %f171, %f171, %f170;
	ld.global.f32 	%f173, [%rd190+40];
	fma.rn.f32 	%f174, %f173, %f173, %f172;
	ld.global.f32 	%f175, [%rd190+44];
	fma.rn.f32 	%f176, %f175, %f175, %f174;
	ld.global.f32 	%f177, [%rd190+48];
	fma.rn.f32 	%f178, %f177, %f177, %f176;
	ld.global.f32 	%f179, [%rd190+52];
	fma.rn.f32 	%f180, %f179, %f179, %f178;
	ld.global.f32 	%f181, [%rd190+56];
	fma.rn.f32 	%f182, %f181, %f181, %f180;
	ld.global.f32 	%f183, [%rd190+60];
	fma.rn.f32 	%f418, %f183, %f183, %f182;
	add.s32 	%r290, %r290, 16;
	setp.ne.s32 	%p42, %r290, %r292;
	@%p42 bra 	$L__BB4_69;
$L__BB4_70:
	@%p25 bra 	$L__BB4_81;
	setp.lt.u32 	%p44, %r25, 7;
	@%p44 bra 	$L__BB4_73;
	mul.wide.u32 	%rd191, %r292, 4;
	add.s64 	%rd192, %rd31, %rd191;
	ld.global.f32 	%f185, [%rd192];
	fma.rn.f32 	%f186, %f185, %f185, %f418;
	ld.global.f32 	%f187, [%rd192+4];
	fma.rn.f32 	%f188, %f187, %f187, %f186;
	ld.global.f32 	%f189, [%rd192+8];
	fma.rn.f32 	%f190, %f189, %f189, %f188;
	ld.global.f32 	%f191, [%rd192+12];
	fma.rn.f32 	%f192, %f191, %f191, %f190;
	ld.global.f32 	%f193, [%rd192+16];
	fma.rn.f32 	%f194, %f193, %f193, %f192;
	ld.global.f32 	%f195, [%rd192+20];
	fma.rn.f32 	%f196, %f195, %f195, %f194;
	ld.global.f32 	%f197, [%rd192+24];
	fma.rn.f32 	%f198, %f197, %f197, %f196;
	ld.global.f32 	%f199, [%rd192+28];
	fma.rn.f32 	%f418, %f199, %f199, %f198;
	add.s32 	%r292, %r292, 8;
$L__BB4_73:
	and.b32  	%r170, %r24, 7;
	setp.eq.s32 	%p45, %r170, 0;
	@%p45 bra 	$L__BB4_81;
	and.b32  	%r53, %r22, 3;
	setp.lt.u32 	%p46, %r23, 3;
	@%p46 bra 	$L__BB4_76;
	mul.wide.u32 	%rd193, %r292, 4;
	add.s64 	%rd194, %rd31, %rd193;
	ld.global.f32 	%f201, [%rd194];
	fma.rn.f32 	%f202, %f201, %f201, %f418;
	ld.global.f32 	%f203, [%rd194+4];
	fma.rn.f32 	%f204, %f203, %f203, %f202;
	ld.global.f32 	%f205, [%rd194+8];
	fma.rn.f32 	%f206, %f205, %f205, %f204;
	ld.global.f32 	%f207, [%rd194+12];
	fma.rn.f32 	%f418, %f207, %f207, %f206;
	add.s32 	%r292, %r292, 4;
$L__BB4_76:
	setp.eq.s32 	%p47, %r53, 0;
	@%p47 bra 	$L__BB4_81;
	mul.wide.u32 	%rd195, %r292, 4;
	add.s64 	%rd46, %rd31, %rd195;
	ld.global.f32 	%f208, [%rd46];
	fma.rn.f32 	%f418, %f208, %f208, %f418;
	setp.eq.s32 	%p48, %r53, 1;
	@%p48 bra 	$L__BB4_81;
	ld.global.f32 	%f209, [%rd46+4];
	fma.rn.f32 	%f418, %f209, %f209, %f418;
	setp.eq.s32 	%p49, %r53, 2;
	@%p49 bra 	$L__BB4_81;
	ld.global.f32 	%f210, [%rd46+8];
	fma.rn.f32 	%f418, %f210, %f210, %f418;
	bra.uni 	$L__BB4_81;
$L__BB4_80:
	ld.global.f32 	%f51, [%rd31];
	mov.f32 	%f418, 0f00000000;
	copysign.f32 	%f52, %f51, %f418;
	add.f32 	%f53, %f51, %f52;
	st.global.f32 	[%rd31], %f53;
$L__BB4_81:
	sqrt.rn.f32 	%f29, %f418;
	@%p22 bra 	$L__BB4_95;
	setp.lt.u32 	%p51, %r26, 15;
	mov.b32 	%r294, 0;
	@%p51 bra 	$L__BB4_85;
	and.b32  	%r294, %r280, -16;
	mov.b32 	%r297, 0;
$L__BB4_84:
	.pragma "nounroll";
	mul.wide.u32 	%rd196, %r297, 4;
	add.s64 	%rd197, %rd31, %rd196;
	ld.global.f32 	%f211, [%rd197];
	div.rn.f32 	%f212, %f211, %f29;
	st.global.f32 	[%rd197], %f212;
	ld.global.f32 	%f213, [%rd197+4];
	div.rn.f32 	%f214, %f213, %f29;
	st.global.f32 	[%rd197+4], %f214;
	ld.global.f32 	%f215, [%rd197+8];
	div.rn.f32 	%f216, %f215, %f29;
	st.global.f32 	[%rd197+8], %f216;
	ld.global.f32 	%f217, [%rd197+12];
	div.rn.f32 	%f218, %f217, %f29;
	st.global.f32 	[%rd197+12], %f218;
	ld.global.f32 	%f219, [%rd197+16];
	div.rn.f32 	%f220, %f219, %f29;
	st.global.f32 	[%rd197+16], %f220;
	ld.global.f32 	%f221, [%rd197+20];
	div.rn.f32 	%f222, %f221, %f29;
	st.global.f32 	[%rd197+20], %f222;
	ld.global.f32 	%f223, [%rd197+24];
	div.rn.f32 	%f224, %f223, %f29;
	st.global.f32 	[%rd197+24], %f224;
	ld.global.f32 	%f225, [%rd197+28];
	div.rn.f32 	%f226, %f225, %f29;
	st.global.f32 	[%rd197+28], %f226;
	ld.global.f32 	%f227, [%rd197+32];
	div.rn.f32 	%f228, %f227, %f29;
	st.global.f32 	[%rd197+32], %f228;
	ld.global.f32 	%f229, [%rd197+36];
	div.rn.f32 	%f230, %f229, %f29;
	st.global.f32 	[%rd197+36], %f230;
	ld.global.f32 	%f231, [%rd197+40];
	div.rn.f32 	%f232, %f231, %f29;
	st.global.f32 	[%rd197+40], %f232;
	ld.global.f32 	%f233, [%rd197+44];
	div.rn.f32 	%f234, %f233, %f29;
	st.global.f32 	[%rd197+44], %f234;
	ld.global.f32 	%f235, [%rd197+48];
	div.rn.f32 	%f236, %f235, %f29;
	st.global.f32 	[%rd197+48], %f236;
	ld.global.f32 	%f237, [%rd197+52];
	div.rn.f32 	%f238, %f237, %f29;
	st.global.f32 	[%rd197+52], %f238;
	ld.global.f32 	%f239, [%rd197+56];
	div.rn.f32 	%f240, %f239, %f29;
	st.global.f32 	[%rd197+56], %f240;
	ld.global.f32 	%f241, [%rd197+60];
	div.rn.f32 	%f242, %f241, %f29;
	st.global.f32 	[%rd197+60], %f242;
	add.s32 	%r297, %r297, 16;
	setp.eq.s32 	%p52, %r297, %r294;
	@%p52 bra 	$L__BB4_85;
	bra.uni 	$L__BB4_84;
$L__BB4_85:
	and.b32  	%r173, %r280, 15;
	setp.eq.s32 	%p53, %r173, 0;
	@%p53 bra 	$L__BB4_95;
	setp.lt.u32 	%p54, %r25, 7;
	@%p54 bra 	$L__BB4_88;
	mul.wide.u32 	%rd198, %r294, 4;
	add.s64 	%rd199, %rd31, %rd198;
	ld.global.f32 	%f243, [%rd199];
	div.rn.f32 	%f244, %f243, %f29;
	st.global.f32 	[%rd199], %f244;
	ld.global.f32 	%f245, [%rd199+4];
	div.rn.f32 	%f246, %f245, %f29;
	st.global.f32 	[%rd199+4], %f246;
	ld.global.f32 	%f247, [%rd199+8];
	div.rn.f32 	%f248, %f247, %f29;
	st.global.f32 	[%rd199+8], %f248;
	ld.global.f32 	%f249, [%rd199+12];
	div.rn.f32 	%f250, %f249, %f29;
	st.global.f32 	[%rd199+12], %f250;
	ld.global.f32 	%f251, [%rd199+16];
	div.rn.f32 	%f252, %f251, %f29;
	st.global.f32 	[%rd199+16], %f252;
	ld.global.f32 	%f253, [%rd199+20];
	div.rn.f32 	%f254, %f253, %f29;
	st.global.f32 	[%rd199+20], %f254;
	ld.global.f32 	%f255, [%rd199+24];
	div.rn.f32 	%f256, %f255, %f29;
	st.global.f32 	[%rd199+24], %f256;
	ld.global.f32 	%f257, [%rd199+28];
	div.rn.f32 	%f258, %f257, %f29;
	st.global.f32 	[%rd199+28], %f258;
	add.s32 	%r294, %r294, 8;
$L__BB4_88:
	and.b32  	%r174, %r24, 7;
	setp.eq.s32 	%p55, %r174, 0;
	@%p55 bra 	$L__BB4_95;
	and.b32  	%r60, %r22, 3;
	setp.lt.u32 	%p56, %r23, 3;
	@%p56 bra 	$L__BB4_91;
	mul.wide.u32 	%rd200, %r294, 4;
	add.s64 	%rd201, %rd31, %rd200;
	ld.global.f32 	%f259, [%rd201];
	div.rn.f32 	%f260, %f259, %f29;
	st.global.f32 	[%rd201], %f260;
	ld.global.f32 	%f261, [%rd201+4];
	div.rn.f32 	%f262, %f261, %f29;
	st.global.f32 	[%rd201+4], %f262;
	ld.global.f32 	%f263, [%rd201+8];
	div.rn.f32 	%f264, %f263, %f29;
	st.global.f32 	[%rd201+8], %f264;
	ld.global.f32 	%f265, [%rd201+12];
	div.rn.f32 	%f266, %f265, %f29;
	st.global.f32 	[%rd201+12], %f266;
	add.s32 	%r294, %r294, 4;
$L__BB4_91:
	setp.eq.s32 	%p57, %r60, 0;
	@%p57 bra 	$L__BB4_95;
	mul.wide.u32 	%rd202, %r294, 4;
	add.s64 	%rd47, %rd31, %rd202;
	ld.global.f32 	%f267, [%rd47];
	div.rn.f32 	%f268, %f267, %f29;
	st.global.f32 	[%rd47], %f268;
	setp.eq.s32 	%p58, %r60, 1;
	@%p58 bra 	$L__BB4_95;
	ld.global.f32 	%f269, [%rd47+4];
	div.rn.f32 	%f270, %f269, %f29;
	st.global.f32 	[%rd47+4], %f270;
	setp.eq.s32 	%p59, %r60, 2;
	@%p59 bra 	$L__BB4_95;
	ld.global.f32 	%f271, [%rd47+8];
	div.rn.f32 	%f272, %f271, %f29;
	st.global.f32 	[%rd47+8], %f272;
$L__BB4_95:
	mov.b32 	%r298, 0;
$L__BB4_96:
	mad.lo.s32 	%r176, %r298, %r120, %r298;
	mul.wide.u32 	%rd203, %r176, 4;
	add.s64 	%rd48, %rd30, %rd203;
	setp.ge.u32 	%p60, %r298, %r281;
	@%p60 bra 	$L__BB4_125;
	setp.lt.u32 	%p61, %r4, 3;
	mov.b32 	%r301, 0;
	@%p61 bra 	$L__BB4_112;
	mov.b32 	%r299, 0;
$L__BB4_99:
	.pragma "nounroll";
	setp.eq.s32 	%p62, %r298, %r299;
	@%p62 bra 	$L__BB4_101;
	mad.lo.s32 	%r179, %r299, %r120, %r298;
	mul.wide.u32 	%rd204, %r179, 4;
	add.s64 	%rd205, %rd30, %rd204;
	mov.b32 	%r180, 0;
	st.global.u32 	[%rd205], %r180;
	bra.uni 	$L__BB4_102;
$L__BB4_101:
	mov.b32 	%r181, 1065353216;
	st.global.u32 	[%rd48], %r181;
$L__BB4_102:
	add.s32 	%r67, %r299, 1;
	setp.eq.s32 	%p63, %r298, %r67;
	@%p63 bra 	$L__BB4_104;
	mad.lo.s32 	%r182, %r67, %r120, %r298;
	mul.wide.u32 	%rd206, %r182, 4;
	add.s64 	%rd207, %rd30, %rd206;
	mov.b32 	%r183, 0;
	st.global.u32 	[%rd207], %r183;
	bra.uni 	$L__BB4_105;
$L__BB4_104:
	mov.b32 	%r184, 1065353216;
	st.global.u32 	[%rd48], %r184;
$L__BB4_105:
	add.s32 	%r68, %r299, 2;
	setp.eq.s32 	%p64, %r298, %r68;
	@%p64 bra 	$L__BB4_107;
	mad.lo.s32 	%r185, %r68, %r120, %r298;
	mul.wide.u32 	%rd208, %r185, 4;
	add.s64 	%rd209, %rd30, %rd208;
	mov.b32 	%r186, 0;
	st.global.u32 	[%rd209], %r186;
	bra.uni 	$L__BB4_108;
$L__BB4_107:
	mov.b32 	%r187, 1065353216;
	st.global.u32 	[%rd48], %r187;
$L__BB4_108:
	add.s32 	%r69, %r299, 3;
	setp.eq.s32 	%p65, %r298, %r69;
	@%p65 bra 	$L__BB4_110;
	mad.lo.s32 	%r188, %r69, %r120, %r298;
	mul.wide.u32 	%rd210, %r188, 4;
	add.s64 	%rd211, %rd30, %rd210;
	mov.b32 	%r189, 0;
	st.global.u32 	[%rd211], %r189;
	bra.uni 	$L__BB4_111;
$L__BB4_110:
	mov.b32 	%r190, 1065353216;
	st.global.u32 	[%rd48], %r190;
$L__BB4_111:
	add.s32 	%r299, %r299, 4;
	setp.ne.s32 	%p66, %r299, %r6;
	mov.u32 	%r301, %r6;
	@%p66 bra 	$L__BB4_99;
$L__BB4_112:
	setp.eq.s32 	%p67, %r5, 0;
	@%p67 bra 	$L__BB4_167;
	setp.eq.s32 	%p68, %r9, 0;
	@%p68 bra 	$L__BB4_121;
	setp.eq.s32 	%p69, %r298, %r301;
	@%p69 bra 	$L__BB4_116;
	mad.lo.s32 	%r191, %r301, %r120, %r298;
	mul.wide.u32 	%rd212, %r191, 4;
	add.s64 	%rd213, %rd30, %rd212;
	mov.b32 	%r192, 0;
	st.global.u32 	[%rd213], %r192;
	bra.uni 	$L__BB4_117;
$L__BB4_116:
	mov.b32 	%r193, 1065353216;
	st.global.u32 	[%rd48], %r193;
$L__BB4_117:
	add.s32 	%r72, %r301, 1;
	setp.eq.s32 	%p70, %r298, %r72;
	@%p70 bra 	$L__BB4_119;
	mad.lo.s32 	%r194, %r72, %r120, %r298;
	mul.wide.u32 	%rd214, %r194, 4;
	add.s64 	%rd215, %rd30, %rd214;
	mov.b32 	%r195, 0;
	st.global.u32 	[%rd215], %r195;
	bra.uni 	$L__BB4_120;
$L__BB4_119:
	mov.b32 	%r196, 1065353216;
	st.global.u32 	[%rd48], %r196;
$L__BB4_120:
	add.s32 	%r301, %r301, 2;
$L__BB4_121:
	setp.eq.s32 	%p71, %r7, 0;
	@%p71 bra 	$L__BB4_167;
	setp.eq.s32 	%p72, %r298, %r301;
	@%p72 bra 	$L__BB4_124;
	mad.lo.s32 	%r197, %r301, %r120, %r298;
	mul.wide.u32 	%rd216, %r197, 4;
	add.s64 	%rd217, %rd30, %rd216;
	mov.b32 	%r198, 0;
	st.global.u32 	[%rd217], %r198;
	bra.uni 	$L__BB4_167;
$L__BB4_124:
	mov.b32 	%r199, 1065353216;
	st.global.u32 	[%rd48], %r199;
	bra.uni 	$L__BB4_167;
$L__BB4_125:
	sub.s32 	%r201, %r298, %r281;
	mul.wide.u32 	%rd218, %r201, 4;
	add.s64 	%rd49, %rd31, %rd218;
	setp.lt.u32 	%p73, %r4, 3;
	mov.b32 	%r304, 0;
	@%p73 bra 	$L__BB4_148;
	mov.b32 	%r302, 0;
$L__BB4_127:
	.pragma "nounroll";
	setp.ne.s32 	%p74, %r298, %r302;
	mad.lo.s32 	%r203, %r302, %r120, %r298;
	mul.wide.u32 	%rd219, %r203, 4;
	add.s64 	%rd50, %rd30, %rd219;
	@%p74 bra 	$L__BB4_129;
	mov.b32 	%r205, 1065353216;
	st.global.u32 	[%rd48], %r205;
	bra.uni 	$L__BB4_130;
$L__BB4_129:
	mov.b32 	%r204, 0;
	st.global.u32 	[%rd50], %r204;
$L__BB4_130:
	setp.lt.u32 	%p75, %r302, %r281;
	@%p75 bra 	$L__BB4_132;
	ld.global.f32 	%f273, [%rd49];
	add.f32 	%f274, %f273, %f273;
	sub.s32 	%r206, %r302, %r281;
	mul.wide.u32 	%rd220, %r206, 4;
	add.s64 	%rd221, %rd31, %rd220;
	ld.global.f32 	%f275, [%rd221];
	mul.f32 	%f276, %f274, %f275;
	ld.global.f32 	%f277, [%rd50];
	sub.f32 	%f278, %f277, %f276;
	st.global.f32 	[%rd50], %f278;
$L__BB4_132:
	add.s32 	%r76, %r302, 1;
	setp.eq.s32 	%p76, %r298, %r76;
	mad.lo.s32 	%r207, %r120, %r302, %r120;
	add.s32 	%r208, %r207, %r298;
	mul.wide.u32 	%rd222, %r208, 4;
	add.s64 	%rd51, %rd30, %rd222;
	@%p76 bra 	$L__BB4_134;
	mov.b32 	%r209, 0;
	st.global.u32 	[%rd51], %r209;
	bra.uni 	$L__BB4_135;
$L__BB4_134:
	mov.b32 	%r210, 1065353216;
	st.global.u32 	[%rd48], %r210;
$L__BB4_135:
	setp.lt.u32 	%p77, %r76, %r281;
	@%p77 bra 	$L__BB4_137;
	ld.global.f32 	%f279, [%rd49];
	add.f32 	%f280, %f279, %f279;
	sub.s32 	%r211, %r76, %r281;
	mul.wide.u32 	%rd223, %r211, 4;
	add.s64 	%rd224, %rd31, %rd223;
	ld.global.f32 	%f281, [%rd224];
	mul.f32 	%f282, %f280, %f281;
	ld.global.f32 	%f283, [%rd51];
	sub.f32 	%f284, %f283, %f282;
	st.global.f32 	[%rd51], %f284;
$L__BB4_137:
	add.s32 	%r77, %r302, 2;
	setp.eq.s32 	%p78, %r298, %r77;
	mad.lo.s32 	%r212, %r77, %r120, %r298;
	mul.wide.u32 	%rd225, %r212, 4;
	add.s64 	%rd52, %rd30, %rd225;
	@%p78 bra 	$L__BB4_139;
	mov.b32 	%r213, 0;
	st.global.u32 	[%rd52], %r213;
	bra.uni 	$L__BB4_140;
$L__BB4_139:
	mov.b32 	%r214, 1065353216;
	st.global.u32 	[%rd48], %r214;
$L__BB4_140:
	setp.lt.u32 	%p79, %r77, %r281;
	@%p79 bra 	$L__BB4_142;
	ld.global.f32 	%f285, [%rd49];
	add.f32 	%f286, %f285, %f285;
	sub.s32 	%r215, %r77, %r281;
	mul.wide.u32 	%rd226, %r215, 4;
	add.s64 	%rd227, %rd31, %rd226;
	ld.global.f32 	%f287, [%rd227];
	mul.f32 	%f288, %f286, %f287;
	ld.global.f32 	%f289, [%rd52];
	sub.f32 	%f290, %f289, %f288;
	st.global.f32 	[%rd52], %f290;
$L__BB4_142:
	add.s32 	%r78, %r302, 3;
	setp.eq.s32 	%p80, %r298, %r78;
	mad.lo.s32 	%r216, %r78, %r120, %r298;
	mul.wide.u32 	%rd228, %r216, 4;
	add.s64 	%rd53, %rd30, %rd228;
	@%p80 bra 	$L__BB4_144;
	mov.b32 	%r217, 0;
	st.global.u32 	[%rd53], %r217;
	bra.uni 	$L__BB4_145;
$L__BB4_144:
	mov.b32 	%r218, 1065353216;
	st.global.u32 	[%rd48], %r218;
$L__BB4_145:
	setp.lt.u32 	%p81, %r78, %r281;
	@%p81 bra 	$L__BB4_147;
	ld.global.f32 	%f291, [%rd49];
	add.f32 	%f292, %f291, %f291;
	sub.s32 	%r219, %r78, %r281;
	mul.wide.u32 	%rd229, %r219, 4;
	add.s64 	%rd230, %rd31, %rd229;
	ld.global.f32 	%f293, [%rd230];
	mul.f32 	%f294, %f292, %f293;
	ld.global.f32 	%f295, [%rd53];
	sub.f32 	%f296, %f295, %f294;
	st.global.f32 	[%rd53], %f296;
$L__BB4_147:
	add.s32 	%r302, %r302, 4;
	setp.ne.s32 	%p82, %r302, %r6;
	mov.u32 	%r304, %r6;
	@%p82 bra 	$L__BB4_127;
$L__BB4_148:
	setp.eq.s32 	%p83, %r5, 0;
	@%p83 bra 	$L__BB4_167;
	setp.eq.s32 	%p84, %r9, 0;
	@%p84 bra 	$L__BB4_161;
	setp.eq.s32 	%p85, %r298, %r304;
	mad.lo.s32 	%r220, %r304, %r120, %r298;
	mul.wide.u32 	%rd231, %r220, 4;
	add.s64 	%rd54, %rd30, %rd231;
	@%p85 bra 	$L__BB4_152;
	mov.b32 	%r221, 0;
	st.global.u32 	[%rd54], %r221;
	bra.uni 	$L__BB4_153;
$L__BB4_152:
	mov.b32 	%r222, 1065353216;
	st.global.u32 	[%rd48], %r222;
$L__BB4_153:
	setp.lt.u32 	%p86, %r304, %r281;
	@%p86 bra 	$L__BB4_155;
	ld.global.f32 	%f297, [%rd49];
	add.f32 	%f298, %f297, %f297;
	sub.s32 	%r223, %r304, %r281;
	mul.wide.u32 	%rd232, %r223, 4;
	add.s64 	%rd233, %rd31, %rd232;
	ld.global.f32 	%f299, [%rd233];
	mul.f32 	%f300, %f298, %f299;
	ld.global.f32 	%f301, [%rd54];
	sub.f32 	%f302, %f301, %f300;
	st.global.f32 	[%rd54], %f302;
$L__BB4_155:
	add.s32 	%r81, %r304, 1;
	setp.eq.s32 	%p87, %r298, %r81;
	mad.lo.s32 	%r224, %r120, %r304, %r120;
	add.s32 	%r225, %r224, %r298;
	mul.wide.u32 	%rd234, %r225, 4;
	add.s64 	%rd55, %rd30, %rd234;
	@%p87 bra 	$L__BB4_157;
	mov.b32 	%r226, 0;
	st.global.u32 	[%rd55], %r226;
	bra.uni 	$L__BB4_158;
$L__BB4_157:
	mov.b32 	%r227, 1065353216;
	st.global.u32 	[%rd48], %r227;
$L__BB4_158:
	setp.lt.u32 	%p88, %r81, %r281;
	@%p88 bra 	$L__BB4_160;
	ld.global.f32 	%f303, [%rd49];
	add.f32 	%f304, %f303, %f303;
	sub.s32 	%r228, %r81, %r281;
	mul.wide.u32 	%rd235, %r228, 4;
	add.s64 	%rd236, %rd31, %rd235;
	ld.global.f32 	%f305, [%rd236];
	mul.f32 	%f306, %f304, %f305;
	ld.global.f32 	%f307, [%rd55];
	sub.f32 	%f308, %f307, %f306;
	st.global.f32 	[%rd55], %f308;
$L__BB4_160:
	add.s32 	%r304, %r304, 2;
$L__BB4_161:
	setp.eq.s32 	%p89, %r7, 0;
	@%p89 bra 	$L__BB4_167;
	setp.eq.s32 	%p90, %r298, %r304;
	mad.lo.s32 	%r229, %r304, %r120, %r298;
	mul.wide.u32 	%rd237, %r229, 4;
	add.s64 	%rd56, %rd30, %rd237;
	@%p90 bra 	$L__BB4_164;
	mov.b32 	%r230, 0;
	st.global.u32 	[%rd56], %r230;
	bra.uni 	$L__BB4_165;
$L__BB4_164:
	mov.b32 	%r231, 1065353216;
	st.global.u32 	[%rd48], %r231;
$L__BB4_165:
	setp.lt.u32 	%p91, %r304, %r281;
	@%p91 bra 	$L__BB4_167;
	ld.global.f32 	%f309, [%rd49];
	add.f32 	%f310, %f309, %f309;
	sub.s32 	%r232, %r304, %r281;
	mul.wide.u32 	%rd238, %r232, 4;
	add.s64 	%rd239, %rd31, %rd238;
	ld.global.f32 	%f311, [%rd239];
	mul.f32 	%f312, %f310, %f311;
	ld.global.f32 	%f313, [%rd56];
	sub.f32 	%f314, %f313, %f312;
	st.global.f32 	[%rd56], %f314;
$L__BB4_167:
	add.s32 	%r298, %r298, 1;
	setp.ne.s32 	%p92, %r298, %r120;
	@%p92 bra 	$L__BB4_96;
	mov.b32 	%r305, 0;
	mov.u64 	%rd341, %rd31;
$L__BB4_169:
	mul.lo.s32 	%r235, %r305, %r120;
	mul.wide.u32 	%rd240, %r235, 4;
	add.s64 	%rd58, %rd360, %rd240;
	mov.b32 	%r306, 0;
$L__BB4_170:
	mov.b32 	%r236, 0;
	st.global.u32 	[%rd341], %r236;
	setp.ge.u32 	%p93, %r306, %r3;
	@%p93 bra 	$L__BB4_173;
	mul.wide.u32 	%rd241, %r306, 4;
	add.s64 	%rd343, %rd30, %rd241;
	mov.f32 	%f419, 0f00000000;
	mov.u64 	%rd342, %rd58;
$L__BB4_172:
	ld.global.f32 	%f316, [%rd343];
	ld.global.f32 	%f317, [%rd342];
	fma.rn.f32 	%f419, %f316, %f317, %f419;
	st.global.f32 	[%rd341], %f419;
	mul.wide.u32 	%rd242, %r120, 4;
	add.s64 	%rd343, %rd343, %rd242;
	add.s64 	%rd342, %rd342, 4;
	setp.lt.u64 	%p94, %rd343, %rd32;
	@%p94 bra 	$L__BB4_172;
$L__BB4_173:
	add.s64 	%rd341, %rd341, 4;
	add.s32 	%r306, %r306, 1;
	setp.ne.s32 	%p95, %r306, %r120;
	@%p95 bra 	$L__BB4_170;
	add.s32 	%r305, %r305, 1;
	setp.ne.s32 	%p96, %r305, %r120;
	@%p96 bra 	$L__BB4_169;
	setp.eq.s64 	%p97, %rd36, 12;
	mov.u64 	%rd344, %rd360;
	mov.u64 	%rd345, %rd31;
	@%p97 bra 	$L__BB4_179;
	add.s64 	%rd344, %rd360, 4;
	setp.eq.s64 	%p98, %rd36, 0;
	ld.global.f32 	%f318, [%rd31];
	st.global.f32 	[%rd360], %f318;
	mov.u64 	%rd345, %rd37;
	@%p98 bra 	$L__BB4_179;
	add.s64 	%rd67, %rd360, 8;
	setp.eq.s64 	%p99, %rd36, 4;
	ld.global.f32 	%f319, [%rd37];
	st.global.f32 	[%rd344], %f319;
	mov.u64 	%rd344, %rd67;
	mov.u64 	%rd345, %rd38;
	@%p99 bra 	$L__BB4_179;
	add.s64 	%rd344, %rd360, 12;
	ld.global.f32 	%f320, [%rd38];
	st.global.f32 	[%rd67], %f320;
	mov.u64 	%rd345, %rd39;
$L__BB4_179:
	setp.lt.u64 	%p100, %rd34, 12;
	@%p100 bra 	$L__BB4_182;
	mov.u64 	%rd347, %rd344;
$L__BB4_181:
	ld.global.f32 	%f321, [%rd345];
	st.global.f32 	[%rd347], %f321;
	ld.global.f32 	%f322, [%rd345+4];
	st.global.f32 	[%rd347+4], %f322;
	ld.global.f32 	%f323, [%rd345+8];
	st.global.f32 	[%rd347+8], %f323;
	ld.global.f32 	%f324, [%rd345+12];
	st.global.f32 	[%rd347+12], %f324;
	add.s64 	%rd344, %rd344, 16;
	add.s64 	%rd347, %rd347, 16;
	add.s64 	%rd345, %rd345, 16;
	setp.lt.u64 	%p101, %rd344, %rd7;
	@%p101 bra 	$L__BB4_181;
$L__BB4_182:
	mov.b32 	%r307, 0;
	mov.u64 	%rd350, %rd31;
$L__BB4_183:
	mul.lo.s32 	%r239, %r307, %r120;
	mul.wide.u32 	%rd243, %r239, 4;
	add.s64 	%rd78, %rd22, %rd243;
	mov.b32 	%r308, 0;
$L__BB4_184:
	mov.b32 	%r240, 0;
	st.global.u32 	[%rd350], %r240;
	setp.ge.u32 	%p102, %r308, %r3;
	@%p102 bra 	$L__BB4_187;
	mul.wide.u32 	%rd244, %r308, 4;
	add.s64 	%rd352, %rd30, %rd244;
	mov.f32 	%f420, 0f00000000;
	mov.u64 	%rd351, %rd78;
$L__BB4_186:
	ld.global.f32 	%f326, [%rd352];
	ld.global.f32 	%f327, [%rd351];
	fma.rn.f32 	%f420, %f326, %f327, %f420;
	st.global.f32 	[%rd350], %f420;
	mul.wide.u32 	%rd245, %r120, 4;
	add.s64 	%rd352, %rd352, %rd245;
	add.s64 	%rd351, %rd351, 4;
	setp.lt.u64 	%p103, %rd352, %rd32;
	@%p103 bra 	$L__BB4_186;
$L__BB4_187:
	add.s64 	%rd350, %rd350, 4;
	add.s32 	%r308, %r308, 1;
	setp.ne.s32 	%p104, %r308, %r120;
	@%p104 bra 	$L__BB4_184;
	add.s32 	%r307, %r307, 1;
	setp.ne.s32 	%p105, %r307, %r120;
	@%p105 bra 	$L__BB4_183;
	setp.eq.s64 	%p106, %rd40, 12;
	mov.u64 	%rd353, %rd22;
	mov.u64 	%rd354, %rd31;
	@%p106 bra 	$L__BB4_193;
	setp.eq.s64 	%p107, %rd40, 0;
	ld.global.f32 	%f328, [%rd31];
	st.global.f32 	[%rd22], %f328;
	mov.u64 	%rd353, %rd41;
	mov.u64 	%rd354, %rd37;
	@%p107 bra 	$L__BB4_193;
	setp.eq.s64 	%p108, %rd40, 4;
	ld.global.f32 	%f329, [%rd37];
	st.global.f32 	[%rd41], %f329;
	mov.u64 	%rd353, %rd42;
	mov.u64 	%rd354, %rd38;
	@%p108 bra 	$L__BB4_193;
	add.s64 	%rd353, %rd22, 12;
	ld.global.f32 	%f330, [%rd38];
	st.global.f32 	[%rd42], %f330;
	mov.u64 	%rd354, %rd39;
$L__BB4_193:
	setp.lt.u64 	%p109, %rd35, 12;
	@%p109 bra 	$L__BB4_196;
	mov.u64 	%rd356, %rd353;
$L__BB4_195:
	ld.global.f32 	%f331, [%rd354];
	st.global.f32 	[%rd356], %f331;
	ld.global.f32 	%f332, [%rd354+4];
	st.global.f32 	[%rd356+4], %f332;
	ld.global.f32 	%f333, [%rd354+8];
	st.global.f32 	[%rd356+8], %f333;
	ld.global.f32 	%f334, [%rd354+12];
	st.global.f32 	[%rd356+12], %f334;
	add.s64 	%rd353, %rd353, 16;
	add.s64 	%rd356, %rd356, 16;
	add.s64 	%rd354, %rd354, 16;
	setp.lt.u64 	%p110, %rd353, %rd30;
	@%p110 bra 	$L__BB4_195;
$L__BB4_196:
	add.s32 	%r281, %r281, 1;
	add.s32 	%r280, %r280, -1;
	setp.ne.s32 	%p111, %r281, %r120;
	add.s16 	%rs34, %rs34, 1;
	add.s16 	%rs33, %rs33, 1;
	@%p111 bra 	$L__BB4_40;
$L__BB4_197:
	setp.lt.s32 	%p112, %r120, 1;
	ld.global.u64 	%rd358, [%rd6];
	@%p112 bra 	$L__BB4_220;
	cvt.u16.u32 	%rs7, %r120;
	mov.b32 	%r309, 0;
	mov.b16 	%rs35, 0;
	mov.u16 	%rs36, %rs35;
$L__BB4_199:
	sub.s16 	%rs28, %rs35, %rs7;
	add.s16 	%rs11, %rs28, 1;
	sub.s16 	%rs29, %rs36, %rs7;
	add.s16 	%rs12, %rs29, 1;
	sub.s32 	%r96, %r309, %r120;
	add.s32 	%r97, %r96, 1;
	mul.lo.s32 	%r98, %r309, %r120;
	add.s32 	%r243, %r98, %r309;
	mul.wide.u32 	%rd246, %r243, 4;
	add.s64 	%rd96, %rd360, %rd246;
	add.s64 	%rd97, %rd358, %rd246;
	mov.b32 	%r310, 0;
	mov.b16 	%rs37, 0;
	cvt.s64.s32 	%rd322, %r98;
	mov.u16 	%rs38, %rs37;
	mov.u32 	%r311, %r120;
$L__BB4_200:
	mov.u32 	%r100, %r311;
	add.s32 	%r101, %r97, %r310;
	add.s32 	%r311, %r100, -1;
	setp.le.s32 	%p113, %r311, %r309;
	@%p113 bra 	$L__BB4_202;
	cvt.s64.s32 	%rd323, %r100;
	add.s64 	%rd324, %rd323, %rd322;
	shl.b64 	%rd325, %rd324, 2;
	add.s64 	%rd326, %rd358, %rd325;
	mov.b32 	%r271, 0;
	st.u32 	[%rd326+-4], %r271;
	bra.uni 	$L__BB4_217;
$L__BB4_202:
	setp.ne.s32 	%p114, %r311, %r309;
	@%p114 bra 	$L__BB4_204;
	ld.global.f32 	%f396, [%rd96];
	rcp.rn.f32 	%f397, %f396;
	st.f32 	[%rd97], %f397;
	bra.uni 	$L__BB4_217;
$L__BB4_204:
	cvt.s64.s32 	%rd98, %r100;
	add.s64 	%rd248, %rd98, %rd322;
	shl.b64 	%rd249, %rd248, 2;
	add.s64 	%rd99, %rd358, %rd249;
	mov.b32 	%r244, 0;
	st.u32 	[%rd99+-4], %r244;
	setp.lt.s32 	%p115, %r309, %r100;
	mov.f32 	%f425, 0f00000000;
	@%p115 bra 	$L__BB4_216;
	add.s32 	%r245, %r96, %r310;
	setp.lt.u32 	%p116, %r245, 7;
	mov.f32 	%f425, 0f00000000;
	mov.u32 	%r314, %r309;
	@%p116 bra 	$L__BB4_208;
	and.b32  	%r103, %r101, -8;
	mov.b32 	%r313, 0;
	mov.f32 	%f425, 0f00000000;
	mov.u32 	%r314, %r309;
$L__BB4_207:
	.pragma "nounroll";
	mul.lo.s32 	%r247, %r314, %r120;
	cvt.s64.s32 	%rd250, %r247;
	add.s64 	%rd251, %rd250, %rd98;
	shl.b64 	%rd252, %rd251, 2;
	add.s64 	%rd253, %rd360, %rd252;
	ld.global.f32 	%f338, [%rd253+-4];
	add.s32 	%r248, %r314, %r98;
	mul.wide.s32 	%rd254, %r248, 4;
	add.s64 	%rd255, %rd358, %rd254;
	ld.f32 	%f339, [%rd255];
	mul.f32 	%f340, %f338, %f339;
	sub.f32 	%f341, %f425, %f340;
	st.f32 	[%rd99+-4], %f341;
	sub.s32 	%r249, %r247, %r120;
	cvt.s64.s32 	%rd256, %r249;
	add.s64 	%rd257, %rd256, %rd98;
	shl.b64 	%rd258, %rd257, 2;
	add.s64 	%rd259, %rd360, %rd258;
	ld.global.f32 	%f342, [%rd259+-4];
	ld.f32 	%f343, [%rd255+-4];
	mul.f32 	%f344, %f342, %f343;
	sub.f32 	%f345, %f341, %f344;
	st.f32 	[%rd99+-4], %f345;
	sub.s32 	%r250, %r249, %r120;
	cvt.s64.s32 	%rd260, %r250;
	add.s64 	%rd261, %rd260, %rd98;
	shl.b64 	%rd262, %rd261, 2;
	add.s64 	%rd263, %rd360, %rd262;
	ld.global.f32 	%f346, [%rd263+-4];
	ld.f32 	%f347, [%rd255+-8];
	mul.f32 	%f348, %f346, %f347;
	sub.f32 	%f349, %f345, %f348;
	st.f32 	[%rd99+-4], %f349;
	sub.s32 	%r251, %r250, %r120;
	cvt.s64.s32 	%rd264, %r251;
	add.s64 	%rd265, %rd264, %rd98;
	shl.b64 	%rd266, %rd265, 2;
	add.s64 	%rd267, %rd360, %rd266;
	ld.global.f32 	%f350, [%rd267+-4];
	ld.f32 	%f351, [%rd255+-12];
	mul.f32 	%f352, %f350, %f351;
	sub.f32 	%f353, %f349, %f352;
	st.f32 	[%rd99+-4], %f353;
	sub.s32 	%r252, %r251, %r120;
	cvt.s64.s32 	%rd268, %r252;
	add.s64 	%rd269, %rd268, %rd98;
	shl.b64 	%rd270, %rd269, 2;
	add.s64 	%rd271, %rd360, %rd270;
	ld.global.f32 	%f354, [%rd271+-4];
	ld.f32 	%f355, [%rd255+-16];
	mul.f32 	%f356, %f354, %f355;
	sub.f32 	%f357, %f353, %f356;
	st.f32 	[%rd99+-4], %f357;
	sub.s32 	%r253, %r252, %r120;
	cvt.s64.s32 	%rd272, %r253;
	add.s64 	%rd273, %rd272, %rd98;
	shl.b64 	%rd274, %rd273, 2;
	add.s64 	%rd275, %rd360, %rd274;
	ld.global.f32 	%f358, [%rd275+-4];
	ld.f32 	%f359, [%rd255+-20];
	mul.f32 	%f360, %f358, %f359;
	sub.f32 	%f361, %f357, %f360;
	st.f32 	[%rd99+-4], %f361;
	sub.s32 	%r254, %r253, %r120;
	cvt.s64.s32 	%rd276, %r254;
	add.s64 	%rd277, %rd276, %rd98;
	shl.b64 	%rd278, %rd277, 2;
	add.s64 	%rd279, %rd360, %rd278;
	ld.global.f32 	%f362, [%rd279+-4];
	ld.f32 	%f363, [%rd255+-24];
	mul.f32 	%f364, %f362, %f363;
	sub.f32 	%f365, %f361, %f364;
	st.f32 	[%rd99+-4], %f365;
	sub.s32 	%r255, %r254, %r120;
	cvt.s64.s32 	%rd280, %r255;
	add.s64 	%rd281, %rd280, %rd98;
	shl.b64 	%rd282, %rd281, 2;
	add.s64 	%rd283, %rd360, %rd282;
	ld.global.f32 	%f366, [%rd283+-4];
	ld.f32 	%f367, [%rd255+-28];
	mul.f32 	%f368, %f366, %f367;
	sub.f32 	%f425, %f365, %f368;
	st.f32 	[%rd99+-4], %f425;
	add.s32 	%r314, %r314, -8;
	add.s32 	%r313, %r313, 8;
	setp.ne.s32 	%p117, %r313, %r103;
	@%p117 bra 	$L__BB4_207;
$L__BB4_208:
	and.b32  	%r256, %r101, 7;
	setp.eq.s32 	%p118, %r256, 0;
	@%p118 bra 	$L__BB4_216;
	add.s16 	%rs30, %rs12, %rs38;
	cvt.u32.u16 	%r257, %rs30;
	and.b32  	%r109, %r257, 7;
	add.s32 	%r258, %r109, -1;
	setp.lt.u32 	%p119, %r258, 3;
	@%p119 bra 	$L__BB4_211;
	mul.lo.s32 	%r259, %r314, %r120;
	cvt.s64.s32 	%rd284, %r259;
	add.s64 	%rd285, %rd284, %rd98;
	shl.b64 	%rd286, %rd285, 2;
	add.s64 	%rd287, %rd360, %rd286;
	ld.global.f32 	%f369, [%rd287+-4];
	add.s32 	%r260, %r314, %r98;
	mul.wide.s32 	%rd288, %r260, 4;
	add.s64 	%rd289, %rd358, %rd288;
	ld.f32 	%f370, [%rd289];
	mul.f32 	%f371, %f369, %f370;
	sub.f32 	%f372, %f425, %f371;
	st.f32 	[%rd99+-4], %f372;
	sub.s32 	%r261, %r259, %r120;
	cvt.s64.s32 	%rd290, %r261;
	add.s64 	%rd291, %rd290, %rd98;
	shl.b64 	%rd292, %rd291, 2;
	add.s64 	%rd293, %rd360, %rd292;
	ld.global.f32 	%f373, [%rd293+-4];
	ld.f32 	%f374, [%rd289+-4];
	mul.f32 	%f375, %f373, %f374;
	sub.f32 	%f376, %f372, %f375;
	st.f32 	[%rd99+-4], %f376;
	sub.s32 	%r262, %r261, %r120;
	cvt.s64.s32 	%rd294, %r262;
	add.s64 	%rd295, %rd294, %rd98;
	shl.b64 	%rd296, %rd295, 2;
	add.s64 	%rd297, %rd360, %rd296;
	ld.global.f32 	%f377, [%rd297+-4];
	ld.f32 	%f378, [%rd289+-8];
	mul.f32 	%f379, %f377, %f378;
	sub.f32 	%f380, %f376, %f379;
	st.f32 	[%rd99+-4], %f380;
	sub.s32 	%r263, %r262, %r120;
	cvt.s64.s32 	%rd298, %r263;
	add.s64 	%rd299, %rd298, %rd98;
	shl.b64 	%rd300, %rd299, 2;
	add.s64 	%rd301, %rd360, %rd300;
	ld.global.f32 	%f381, [%rd301+-4];
	ld.f32 	%f382, [%rd289+-12];
	mul.f32 	%f383, %f381, %f382;
	sub.f32 	%f425, %f380, %f383;
	st.f32 	[%rd99+-4], %f425;
	add.s32 	%r314, %r314, -4;
$L__BB4_211:
	and.b32  	%r264, %r109, 3;
	setp.eq.s32 	%p120, %r264, 0;
	@%p120 bra 	$L__BB4_216;
	add.s16 	%rs15, %rs11, %rs37;
	and.b16  	%rs31, %rs15, 3;
	setp.eq.s16 	%p121, %rs31, 1;
	@%p121 bra 	$L__BB4_214;
	mul.lo.s32 	%r265, %r314, %r120;
	cvt.s64.s32 	%rd302, %r265;
	add.s64 	%rd303, %rd302, %rd98;
	shl.b64 	%rd304, %rd303, 2;
	add.s64 	%rd305, %rd360, %rd304;
	ld.global.f32 	%f384, [%rd305+-4];
	add.s32 	%r266, %r314, %r98;
	mul.wide.s32 	%rd306, %r266, 4;
	add.s64 	%rd307, %rd358, %rd306;
	ld.f32 	%f385, [%rd307];
	mul.f32 	%f386, %f384, %f385;
	sub.f32 	%f387, %f425, %f386;
	st.f32 	[%rd99+-4], %f387;
	sub.s32 	%r267, %r265, %r120;
	cvt.s64.s32 	%rd308, %r267;
	add.s64 	%rd309, %rd308, %rd98;
	shl.b64 	%rd310, %rd309, 2;
	add.s64 	%rd311, %rd360, %rd310;
	ld.global.f32 	%f388, [%rd311+-4];
	ld.f32 	%f389, [%rd307+-4];
	mul.f32 	%f390, %f388, %f389;
	sub.f32 	%f425, %f387, %f390;
	st.f32 	[%rd99+-4], %f425;
	add.s32 	%r314, %r314, -2;
$L__BB4_214:
	and.b16  	%rs32, %rs15, 1;
	setp.eq.b16 	%p122, %rs32, 1;
	not.pred 	%p123, %p122;
	@%p123 bra 	$L__BB4_216;
	mul.lo.s32 	%r268, %r314, %r120;
	cvt.s64.s32 	%rd312, %r268;
	add.s64 	%rd313, %rd312, %rd98;
	shl.b64 	%rd314, %rd313, 2;
	add.s64 	%rd315, %rd360, %rd314;
	ld.global.f32 	%f391, [%rd315+-4];
	add.s32 	%r269, %r314, %r98;
	mul.wide.s32 	%rd316, %r269, 4;
	add.s64 	%rd317, %rd358, %rd316;
	ld.f32 	%f392, [%rd317];
	mul.f32 	%f393, %f391, %f392;
	sub.f32 	%f425, %f425, %f393;
	st.f32 	[%rd99+-4], %f425;
$L__BB4_216:
	mul.lo.s32 	%r270, %r311, %r120;
	cvt.s64.s32 	%rd318, %r270;
	add.s64 	%rd319, %rd318, %rd98;
	shl.b64 	%rd320, %rd319, 2;
	add.s64 	%rd321, %rd360, %rd320;
	ld.global.f32 	%f394, [%rd321+-4];
	div.rn.f32 	%f395, %f425, %f394;
	st.f32 	[%rd99+-4], %f395;
$L__BB4_217:
	setp.gt.s32 	%p124, %r100, 1;
	add.s32 	%r310, %r310, 1;
	add.s16 	%rs38, %rs38, 1;
	add.s16 	%rs37, %rs37, 1;
	@%p124 bra 	$L__BB4_200;
	add.s32 	%r309, %r309, 1;
	setp.ne.s32 	%p125, %r309, %r120;
	add.s16 	%rs36, %rs36, 1;
	add.s16 	%rs35, %rs35, 1;
	@%p125 bra 	$L__BB4_199;
	ld.global.u64 	%rd358, [%rd6];
$L__BB4_220:
	setp.lt.s32 	%p126, %r120, 1;
	@%p126 bra 	$L__BB4_228;
	mul.wide.u32 	%rd102, %r120, 4;
	mul.wide.u32 	%rd327, %r3, 4;
	add.s64 	%rd103, %rd358, %rd327;
	mov.b32 	%r317, 0;
$L__BB4_222:
	mul.lo.s32 	%r274, %r317, %r120;
	mul.wide.u32 	%rd328, %r274, 4;
	add.s64 	%rd105, %rd22, %rd328;
	mov.b32 	%r318, 0;
$L__BB4_223:
	mov.b32 	%r275, 0;
	st.global.u32 	[%rd360], %r275;
	setp.ge.u32 	%p127, %r318, %r3;
	@%p127 bra 	$L__BB4_226;
	mul.wide.u32 	%rd329, %r318, 4;
	add.s64 	%rd361, %rd358, %rd329;
	mov.f32 	%f426, 0f00000000;
	mov.u64 	%rd362, %rd105;
$L__BB4_225:
	ld.f32 	%f399, [%rd361];
	ld.global.f32 	%f400, [%rd362];
	fma.rn.f32 	%f426, %f399, %f400, %f426;
	st.global.f32 	[%rd360], %f426;
	add.s64 	%rd362, %rd362, 4;
	add.s64 	%rd361, %rd361, %rd102;
	setp.lt.u64 	%p128, %rd361, %rd103;
	@%p128 bra 	$L__BB4_225;
$L__BB4_226:
	add.s64 	%rd360, %rd360, 4;
	add.s32 	%r318, %r318, 1;
	setp.ne.s32 	%p129, %r318, %r120;
	@%p129 bra 	$L__BB4_223;
	add.s32 	%r317, %r317, 1;
	setp.ne.s32 	%p130, %r317, %r120;
	@%p130 bra 	$L__BB4_222;
$L__BB4_228:
	ret;
$L__BB4_229:
	ld.global.f32 	%f46, [%rd336];
	st.global.f32 	[%rd335], %f46;
	ld.global.f32 	%f47, [%rd336+4];
	st.global.f32 	[%rd335+4], %f47;
	ld.global.f32 	%f48, [%rd336+8];
	st.global.f32 	[%rd335+8], %f48;
	ld.global.f32 	%f49, [%rd336+12];
	st.global.f32 	[%rd335+12], %f49;
	add.s64 	%rd334, %rd334, 16;
	add.s64 	%rd335, %rd335, 16;
	add.s64 	%rd336, %rd336, 16;
	setp.lt.u64 	%p7, %rd334, %rd7;
	@%p7 bra 	$L__BB4_229;
	bra.uni 	$L__BB4_8;

}
	// .globl	_Z16f7_lmarginal_pdfPfS_S_iii
.visible .entry _Z16f7_lmarginal_pdfPfS_S_iii(
	.param .u64 .ptr .align 1 _Z16f7_lmarginal_pdfPfS_S_iii_param_0,
	.param .u64 .ptr .align 1 _Z16f7_lmarginal_pdfPfS_S_iii_param_1,
	.param .u64 .ptr .align 1 _Z16f7_lmarginal_pdfPfS_S_iii_param_2,
	.param .u32 _Z16f7_lmarginal_pdfPfS_S_iii_param_3,
	.param .u32 _Z16f7_lmarginal_pdfPfS_S_iii_param_4,
	.param .u32 _Z16f7_lmarginal_pdfPfS_S_iii_param_5
)
{
	.reg .pred 	%p<6>;
	.reg .b32 	%r<14>;
	.reg .b32 	%f<27>;
	.reg .b64 	%rd<11>;

	ld.param.u64 	%rd1, [_Z16f7_lmarginal_pdfPfS_S_iii_param_0];
	ld.param.u64 	%rd2, [_Z16f7_lmarginal_pdfPfS_S_iii_param_1];
	ld.param.u64 	%rd3, [_Z16f7_lmarginal_pdfPfS_S_iii_param_2];
	ld.param.u32 	%r2, [_Z16f7_lmarginal_pdfPfS_S_iii_param_3];
	ld.param.u32 	%r3, [_Z16f7_lmarginal_pdfPfS_S_iii_param_4];
	ld.param.u32 	%r4, [_Z16f7_lmarginal_pdfPfS_S_iii_param_5];
	mov.u32 	%r5, %ctaid.x;
	mov.u32 	%r6, %ntid.x;
	mov.u32 	%r7, %tid.x;
	mad.lo.s32 	%r1, %r5, %r6, %r7;
	mul.lo.s32 	%r8, %r3, %r2;
	mul.lo.s32 	%r9, %r8, %r4;
	setp.ge.s32 	%p1, %r1, %r9;
	@%p1 bra 	$L__BB5_2;
	cvta.to.global.u64 	%rd4, %rd2;
	cvta.to.global.u64 	%rd5, %rd1;
	cvta.to.global.u64 	%rd6, %rd3;
	mul.wide.s32 	%rd7, %r1, 4;
	add.s64 	%rd8, %rd6, %rd7;
	add.s64 	%rd9, %rd4, %rd7;
	ld.global.f32 	%f1, [%rd9];
	add.s64 	%rd10, %rd5, %rd7;
	ld.global.f32 	%f2, [%rd10];
	sub.f32 	%f3, %f1, %f2;
	abs.f32 	%f4, %f3;
	setp.gtu.f32 	%p2, %f4, 0f00000000;
	selp.f32 	%f5, %f4, 0f20000000, %p2;
	setp.lt.f32 	%p3, %f5, 0f00800000;
	mul.f32 	%f6, %f5, 0f4B000000;
	selp.f32 	%f7, %f6, %f5, %p3;
	selp.f32 	%f8, 0fC1B80000, 0f00000000, %p3;
	mov.b32 	%r10, %f7;
	add.s32 	%r11, %r10, -1059760811;
	and.b32  	%r12, %r11, -8388608;
	sub.s32 	%r13, %r10, %r12;
	mov.b32 	%f9, %r13;
	cvt.rn.f32.s32 	%f10, %r12;
	fma.rn.f32 	%f11, %f10, 0f34000000, %f8;
	add.f32 	%f12, %f9, 0fBF800000;
	fma.rn.f32 	%f13, %f12, 0fBE055027, 0f3E1039F6;
	fma.rn.f32 	%f14, %f13, %f12, 0fBDF8CDCC;
	fma.rn.f32 	%f15, %f14, %f12, 0f3E0F2955;
	fma.rn.f32 	%f16, %f15, %f12, 0fBE2AD8B9;
	fma.rn.f32 	%f17, %f16, %f12, 0f3E4CED0B;
	fma.rn.f32 	%f18, %f17, %f12, 0fBE7FFF22;
	fma.rn.f32 	%f19, %f18, %f12, 0f3EAAAA78;
	fma.rn.f32 	%f20, %f19, %f12, 0fBF000000;
	mul.f32 	%f21, %f12, %f20;
	fma.rn.f32 	%f22, %f21, %f12, %f12;
	fma.rn.f32 	%f23, %f11, 0f3F317218, %f22;
	setp.gt.u32 	%p4, %r10, 2139095039;
	fma.rn.f32 	%f24, %f7, 0f7F800000, 0f7F800000;
	selp.f32 	%f25, %f24, %f23, %p4;
	setp.eq.f32 	%p5, %f7, 0f00000000;
	selp.f32 	%f26, 0fFF800000, %f25, %p5;
	st.global.f32 	[%rd8], %f26;
$L__BB5_2:
	ret;

}
	// .globl	_Z10f8_inv_sigPfS_S_S_iiii
.visible .entry _Z10f8_inv_sigPfS_S_S_iiii(
	.param .u64 .ptr .align 1 _Z10f8_inv_sigPfS_S_S_iiii_param_0,
	.param .u64 .ptr .align 1 _Z10f8_inv_sigPfS_S_S_iiii_param_1,
	.param .u64 .ptr .align 1 _Z10f8_inv_sigPfS_S_S_iiii_param_2,
	.param .u64 .ptr .align 1 _Z10f8_inv_sigPfS_S_S_iiii_param_3,
	.param .u32 _Z10f8_inv_sigPfS_S_S_iiii_param_4,
	.param .u32 _Z10f8_inv_sigPfS_S_S_iiii_param_5,
	.param .u32 _Z10f8_inv_sigPfS_S_S_iiii_param_6,
	.param .u32 _Z10f8_inv_sigPfS_S_S_iiii_param_7
)
{
	.reg .pred 	%p<13>;
	.reg .b32 	%r<75>;
	.reg .b32 	%f<145>;
	.reg .b64 	%rd<62>;

	ld.param.u64 	%rd8, [_Z10f8_inv_sigPfS_S_S_iiii_param_0];
	ld.param.u64 	%rd9, [_Z10f8_inv_sigPfS_S_S_iiii_param_1];
	ld.param.u64 	%rd7, [_Z10f8_inv_sigPfS_S_S_iiii_param_3];
	ld.param.u32 	%r31, [_Z10f8_inv_sigPfS_S_S_iiii_param_4];
	ld.param.u32 	%r32, [_Z10f8_inv_sigPfS_S_S_iiii_param_5];
	ld.param.u32 	%r34, [_Z10f8_inv_sigPfS_S_S_iiii_param_6];
	ld.param.u32 	%r33, [_Z10f8_inv_sigPfS_S_S_iiii_param_7];
	cvta.to.global.u64 	%rd1, %rd8;
	cvta.to.global.u64 	%rd2, %rd9;
	mov.u32 	%r35, %ctaid.x;
	mov.u32 	%r36, %ntid.x;
	mov.u32 	%r37, %tid.x;
	mad.lo.s32 	%r1, %r35, %r36, %r37;
	mul.lo.s32 	%r2, %r31, %r31;
	mul.lo.s32 	%r38, %r34, %r2;
	setp.ge.s32 	%p1, %r1, %r38;
	@%p1 bra 	$L__BB6_19;
	cvta.to.global.u64 	%rd10, %rd7;
	div.s32 	%r3, %r1, %r2;
	mul.lo.s32 	%r39, %r2, %r3;
	sub.s32 	%r40, %r1, %r39;
	div.s32 	%r4, %r40, %r31;
	mad.lo.s32 	%r5, %r4, %r31, %r39;
	sub.s32 	%r6, %r1, %r5;
	mul.wide.s32 	%rd11, %r1, 4;
	add.s64 	%rd3, %rd10, %rd11;
	mov.b32 	%r41, 0;
	st.global.u32 	[%rd3], %r41;
	setp.lt.s32 	%p2, %r32, 1;
	mov.f32 	%f141, 0f00000000;
	@%p2 bra 	$L__BB6_15;
	mul.lo.s32 	%r43, %r3, %r33;
	add.s32 	%r7, %r6, %r43;
	mul.lo.s32 	%r8, %r3, %r32;
	add.s32 	%r9, %r4, %r43;
	and.b32  	%r10, %r32, 7;
	and.b32  	%r11, %r32, 2147483640;
	neg.s32 	%r12, %r11;
	add.s32 	%r44, %r1, %r43;
	sub.s32 	%r13, %r44, %r5;
	shl.b32 	%r14, %r31, 3;
	mul.lo.s32 	%r45, %r32, %r32;
	mul.lo.s32 	%r15, %r3, %r45;
	shl.b32 	%r16, %r32, 3;
	mov.b32 	%r68, 0;
	mov.f32 	%f141, 0f00000000;
	mul.wide.s32 	%rd49, %r31, 4;
	mul.wide.u32 	%rd51, %r32, 4;
$L__BB6_3:
	add.s32 	%r47, %r32, -1;
	setp.lt.u32 	%p3, %r47, 7;
	mad.lo.s32 	%r48, %r68, %r31, %r9;
	mul.wide.s32 	%rd12, %r48, 4;
	add.s64 	%rd4, %rd2, %rd12;
	mov.b32 	%r73, 0;
	@%p3 bra 	$L__BB6_6;
	add.s32 	%r69, %r15, %r68;
	mov.u32 	%r70, %r13;
	mov.u32 	%r71, %r12;
$L__BB6_5:
	.pragma "nounroll";
	mul.wide.s32 	%rd13, %r70, 4;
	add.s64 	%rd14, %rd2, %rd13;
	ld.global.f32 	%f27, [%rd14];
	mul.wide.s32 	%rd15, %r69, 4;
	add.s64 	%rd16, %rd1, %rd15;
	ld.global.f32 	%f28, [%rd16];
	mul.f32 	%f29, %f27, %f28;
	ld.global.f32 	%f30, [%rd4];
	fma.rn.f32 	%f31, %f29, %f30, %f141;
	st.global.f32 	[%rd3], %f31;
	mul.wide.s32 	%rd17, %r31, 4;
	add.s64 	%rd18, %rd14, %rd17;
	ld.global.f32 	%f32, [%rd18];
	mul.wide.u32 	%rd19, %r32, 4;
	add.s64 	%rd20, %rd16, %rd19;
	ld.global.f32 	%f33, [%rd20];
	mul.f32 	%f34, %f32, %f33;
	ld.global.f32 	%f35, [%rd4];
	fma.rn.f32 	%f36, %f34, %f35, %f31;
	st.global.f32 	[%rd3], %f36;
	add.s64 	%rd21, %rd18, %rd17;
	ld.global.f32 	%f37, [%rd21];
	add.s64 	%rd22, %rd20, %rd19;
	ld.global.f32 	%f38, [%rd22];
	mul.f32 	%f39, %f37, %f38;
	ld.global.f32 	%f40, [%rd4];
	fma.rn.f32 	%f41, %f39, %f40, %f36;
	st.global.f32 	[%rd3], %f41;
	add.s64 	%rd23, %rd21, %rd17;
	ld.global.f32 	%f42, [%rd23];
	add.s64 	%rd24, %rd22, %rd19;
	ld.global.f32 	%f43, [%rd24];
	mul.f32 	%f44, %f42, %f43;
	ld.global.f32 	%f45, [%rd4];
	fma.rn.f32 	%f46, %f44, %f45, %f41;
	st.global.f32 	[%rd3], %f46;
	add.s64 	%rd25, %rd23, %rd17;
	ld.global.f32 	%f47, [%rd25];
	add.s64 	%rd26, %rd24, %rd19;
	ld.global.f32 	%f48, [%rd26];
	mul.f32 	%f49, %f47, %f48;
	ld.global.f32 	%f50, [%rd4];
	fma.rn.f32 	%f51, %f49, %f50, %f46;
	st.global.f32 	[%rd3], %f51;
	add.s64 	%rd27, %rd25, %rd17;
	ld.global.f32 	%f52, [%rd27];
	add.s64 	%rd28, %rd26, %rd19;
	ld.global.f32 	%f53, [%rd28];
	mul.f32 	%f54, %f52, %f53;
	ld.global.f32 	%f55, [%rd4];
	fma.rn.f32 	%f56, %f54, %f55, %f51;
	st.global.f32 	[%rd3], %f56;
	add.s64 	%rd29, %rd27, %rd17;
	ld.global.f32 	%f57, [%rd29];
	add.s64 	%rd30, %rd28, %rd19;
	ld.global.f32 	%f58, [%rd30];
	mul.f32 	%f59, %f57, %f58;
	ld.global.f32 	%f60, [%rd4];
	fma.rn.f32 	%f61, %f59, %f60, %f56;
	st.global.f32 	[%rd3], %f61;
	add.s64 	%rd31, %rd29, %rd17;
	ld.global.f32 	%f62, [%rd31];
	add.s64 	%rd32, %rd30, %rd19;
	ld.global.f32 	%f63, [%rd32];
	mul.f32 	%f64, %f62, %f63;
	ld.global.f32 	%f65, [%rd4];
	fma.rn.f32 	%f141, %f64, %f65, %f61;
	st.global.f32 	[%rd3], %f141;
	add.s32 	%r71, %r71, 8;
	add.s32 	%r70, %r70, %r14;
	add.s32 	%r69, %r69, %r16;
	setp.ne.s32 	%p4, %r71, 0;
	mov.u32 	%r73, %r11;
	@%p4 bra 	$L__BB6_5;
$L__BB6_6:
	setp.eq.s32 	%p5, %r10, 0;
	@%p5 bra 	$L__BB6_14;
	add.s32 	%r49, %r10, -1;
	setp.lt.u32 	%p6, %r49, 3;
	@%p6 bra 	$L__BB6_9;
	mad.lo.s32 	%r50, %r73, %r31, %r7;
	mul.wide.s32 	%rd33, %r50, 4;
	add.s64 	%rd34, %rd2, %rd33;
	ld.global.f32 	%f67, [%rd34];
	add.s32 	%r51, %r73, %r8;
	mad.lo.s32 	%r52, %r51, %r32, %r68;
	mul.wide.s32 	%rd35, %r52, 4;
	add.s64 	%rd36, %rd1, %rd35;
	ld.global.f32 	%f68, [%rd36];
	mul.f32 	%f69, %f67, %f68;
	ld.global.f32 	%f70, [%rd4];
	fma.rn.f32 	%f71, %f69, %f70, %f141;
	st.global.f32 	[%rd3], %f71;
	add.s64 	%rd38, %rd34, %rd49;
	ld.global.f32 	%f72, [%rd38];
	add.s64 	%rd40, %rd36, %rd51;
	ld.global.f32 	%f73, [%rd40];
	mul.f32 	%f74, %f72, %f73;
	ld.global.f32 	%f75, [%rd4];
	fma.rn.f32 	%f76, %f74, %f75, %f71;
	st.global.f32 	[%rd3], %f76;
	add.s64 	%rd41, %rd38, %rd49;
	ld.global.f32 	%f77, [%rd41];
	add.s64 	%rd42, %rd40, %rd51;
	ld.global.f32 	%f78, [%rd42];
	mul.f32 	%f79, %f77, %f78;
	ld.global.f32 	%f80, [%rd4];
	fma.rn.f32 	%f81, %f79, %f80, %f76;
	st.global.f32 	[%rd3], %f81;
	add.s64 	%rd43, %rd41, %rd49;
	ld.global.f32 	%f82, [%rd43];
	add.s64 	%rd44, %rd42, %rd51;
	ld.global.f32 	%f83, [%rd44];
	mul.f32 	%f84, %f82, %f83;
	ld.global.f32 	%f85, [%rd4];
	fma.rn.f32 	%f141, %f84, %f85, %f81;
	st.global.f32 	[%rd3], %f141;
	add.s32 	%r73, %r73, 4;
$L__BB6_9:
	and.b32  	%r53, %r32, 3;
	setp.eq.s32 	%p7, %r53, 0;
	@%p7 bra 	$L__BB6_14;
	setp.eq.s32 	%p8, %r53, 1;
	@%p8 bra 	$L__BB6_12;
	mad.lo.s32 	%r54, %r73, %r31, %r7;
	mul.wide.s32 	%rd45, %r54, 4;
	add.s64 	%rd46, %rd2, %rd45;
	ld.global.f32 	%f87, [%rd46];
	add.s32 	%r55, %r73, %r8;
	mad.lo.s32 	%r56, %r55, %r32, %r68;
	mul.wide.s32 	%rd47, %r56, 4;
	add.s64 	%rd48, %rd1, %rd47;
	ld.global.f32 	%f88, [%rd48];
	mul.f32 	%f89, %f87, %f88;
	ld.global.f32 	%f90, [%rd4];
	fma.rn.f32 	%f91, %f89, %f90, %f141;
	st.global.f32 	[%rd3], %f91;
	add.s64 	%rd50, %rd46, %rd49;
	ld.global.f32 	%f92, [%rd50];
	add.s64 	%rd52, %rd48, %rd51;
	ld.global.f32 	%f93, [%rd52];
	mul.f32 	%f94, %f92, %f93;
	ld.global.f32 	%f95, [%rd4];
	fma.rn.f32 	%f141, %f94, %f95, %f91;
	st.global.f32 	[%rd3], %f141;
	add.s32 	%r73, %r73, 2;
$L__BB6_12:
	and.b32  	%r57, %r32, 1;
	setp.eq.b32 	%p9, %r57, 1;
	not.pred 	%p10, %p9;
	@%p10 bra 	$L__BB6_14;
	mad.lo.s32 	%r58, %r73, %r31, %r7;
	mul.wide.s32 	%rd53, %r58, 4;
	add.s64 	%rd54, %rd2, %rd53;
	ld.global.f32 	%f96, [%rd54];
	add.s32 	%r59, %r73, %r8;
	mad.lo.s32 	%r60, %r59, %r32, %r68;
	mul.wide.s32 	%rd55, %r60, 4;
	add.s64 	%rd56, %rd1, %rd55;
	ld.global.f32 	%f97, [%rd56];
	mul.f32 	%f98, %f96, %f97;
	ld.global.f32 	%f99, [%rd4];
	fma.rn.f32 	%f141, %f98, %f99, %f141;
	st.global.f32 	[%rd3], %f141;
$L__BB6_14:
	add.s32 	%r68, %r68, 1;
	setp.ne.s32 	%p11, %r68, %r32;
	@%p11 bra 	$L__BB6_3;
$L__BB6_15:
	ld.param.u64 	%rd61, [_Z10f8_inv_sigPfS_S_S_iiii_param_2];
	cvta.to.global.u64 	%rd57, %rd61;
	mul.lo.s32 	%r61, %r3, %r33;
	add.s32 	%r62, %r6, %r61;
	mul.wide.s32 	%rd58, %r62, 4;
	add.s64 	%rd59, %rd57, %rd58;
	ld.global.f32 	%f100, [%rd59];
	neg.f32 	%f101, %f100;
	add.s32 	%r63, %r61, %r4;
	mul.wide.s32 	%rd60, %r63, 4;
	add.s64 	%rd5, %rd57, %rd60;
	ld.global.f32 	%f102, [%rd5];
	sub.f32 	%f103, %f101, %f102;
	fma.rn.f32 	%f104, %f103, 0f3BBB989D, 0f3F000000;
	cvt.sat.f32.f32 	%f105, %f104;
	mov.f32 	%f106, 0f4B400001;
	mov.f32 	%f107, 0f437C0000;
	fma.rm.f32 	%f108, %f105, %f107, %f106;
	add.f32 	%f109, %f108, 0fCB40007F;
	neg.f32 	%f110, %f109;
	fma.rn.f32 	%f111, %f103, 0f3FB8AA3B, %f110;
	fma.rn.f32 	%f112, %f103, 0f32A57060, %f111;
	mov.b32 	%r64, %f108;
	shl.b32 	%r65, %r64, 23;
	mov.b32 	%f113, %r65;
	ex2.approx.ftz.f32 	%f114, %f112;
	mul.f32 	%f115, %f114, %f113;
	mul.f32 	%f20, %f141, %f115;
	st.global.f32 	[%rd3], %f20;
	setp.ne.s32 	%p12, %r6, %r4;
	@%p12 bra 	$L__BB6_17;
	ld.global.f32 	%f116, [%rd5];
	fma.rn.f32 	%f117, %f116, 0fBBBB989D, 0f3F000000;
	cvt.sat.f32.f32 	%f118, %f117;
	mov.f32 	%f119, 0f4B400001;
	mov.f32 	%f120, 0f437C0000;
	fma.rm.f32 	%f121, %f118, %f120, %f119;
	add.f32 	%f122, %f121, 0fCB40007F;
	neg.f32 	%f123, %f122;
	fma.rn.f32 	%f124, %f116, 0fBFB8AA3B, %f123;
	fma.rn.f32 	%f125, %f116, 0fB2A57060, %f124;
	mov.b32 	%r66, %f121;
	shl.b32 	%r67, %r66, 23;
	mov.b32 	%f126, %r67;
	ex2.approx.ftz.f32 	%f127, %f125;
	mul.f32 	%f128, %f127, %f126;
	sub.f32 	%f144, %f128, %f20;
	bra.uni 	$L__BB6_18;
$L__BB6_17:
	neg.f32 	%f144, %f20;
$L__BB6_18:
	st.global.f32 	[%rd3], %f144;
$L__BB6_19:
	ret;

}
	// .globl	_Z12f9_sum_lpdfsPfS_iii
.visible .entry _Z12f9_sum_lpdfsPfS_iii(
	.param .u64 .ptr .align 1 _Z12f9_sum_lpdfsPfS_iii_param_0,
	.param .u64 .ptr .align 1 _Z12f9_sum_lpdfsPfS_iii_param_1,
	.param .u32 _Z12f9_sum_lpdfsPfS_iii_param_2,
	.param .u32 _Z12f9_sum_lpdfsPfS_iii_param_3,
	.param .u32 _Z12f9_sum_lpdfsPfS_iii_param_4
)
{
	.reg .pred 	%p<11>;
	.reg .b32 	%r<46>;
	.reg .b32 	%f<71>;
	.reg .b64 	%rd<43>;

	ld.param.u64 	%rd4, [_Z12f9_sum_lpdfsPfS_iii_param_0];
	ld.param.u64 	%rd3, [_Z12f9_sum_lpdfsPfS_iii_param_1];
	ld.param.u32 	%r26, [_Z12f9_sum_lpdfsPfS_iii_param_2];
	ld.param.u32 	%r27, [_Z12f9_sum_lpdfsPfS_iii_param_3];
	ld.param.u32 	%r28, [_Z12f9_sum_lpdfsPfS_iii_param_4];
	cvta.to.global.u64 	%rd1, %rd4;
	mov.u32 	%r29, %ctaid.x;
	mov.u32 	%r30, %ntid.x;
	mov.u32 	%r31, %tid.x;
	mad.lo.s32 	%r1, %r29, %r30, %r31;
	mul.lo.s32 	%r32, %r28, %r26;
	setp.ge.s32 	%p1, %r1, %r32;
	@%p1 bra 	$L__BB7_14;
	cvta.to.global.u64 	%rd5, %rd3;
	rem.s32 	%r2, %r1, %r26;
	mul.wide.s32 	%rd6, %r1, 4;
	add.s64 	%rd2, %rd5, %rd6;
	mov.b32 	%r33, 0;
	st.global.u32 	[%rd2], %r33;
	setp.lt.s32 	%p2, %r27, 1;
	@%p2 bra 	$L__BB7_14;
	sub.s32 	%r35, %r1, %r2;
	mul.lo.s32 	%r3, %r35, %r27;
	add.s32 	%r4, %r3, %r2;
	and.b32  	%r5, %r27, 15;
	setp.lt.u32 	%p3, %r27, 16;
	mov.b32 	%r42, 0;
	mov.f32 	%f67, 0f00000000;
	@%p3 bra 	$L__BB7_5;
	and.b32  	%r42, %r27, 2147483632;
	neg.s32 	%r40, %r42;
	shl.b32 	%r8, %r26, 4;
	mov.f32 	%f67, 0f00000000;
	mul.wide.s32 	%rd9, %r26, 4;
	mov.u32 	%r39, %r4;
$L__BB7_4:
	.pragma "nounroll";
	mul.wide.s32 	%rd7, %r39, 4;
	add.s64 	%rd8, %rd1, %rd7;
	ld.global.f32 	%f12, [%rd8];
	add.f32 	%f13, %f12, %f67;
	st.global.f32 	[%rd2], %f13;
	add.s64 	%rd10, %rd8, %rd9;
	ld.global.f32 	%f14, [%rd10];
	add.f32 	%f15, %f14, %f13;
	st.global.f32 	[%rd2], %f15;
	add.s64 	%rd11, %rd10, %rd9;
	ld.global.f32 	%f16, [%rd11];
	add.f32 	%f17, %f16, %f15;
	st.global.f32 	[%rd2], %f17;
	add.s64 	%rd12, %rd11, %rd9;
	ld.global.f32 	%f18, [%rd12];
	add.f32 	%f19, %f18, %f17;
	st.global.f32 	[%rd2], %f19;
	add.s64 	%rd13, %rd12, %rd9;
	ld.global.f32 	%f20, [%rd13];
	add.f32 	%f21, %f20, %f19;
	st.global.f32 	[%rd2], %f21;
	add.s64 	%rd14, %rd13, %rd9;
	ld.global.f32 	%f22, [%rd14];
	add.f32 	%f23, %f22, %f21;
	st.global.f32 	[%rd2], %f23;
	add.s64 	%rd15, %rd14, %rd9;
	ld.global.f32 	%f24, [%rd15];
	add.f32 	%f25, %f24, %f23;
	st.global.f32 	[%rd2], %f25;
	add.s64 	%rd16, %rd15, %rd9;
	ld.global.f32 	%f26, [%rd16];
	add.f32 	%f27, %f26, %f25;
	st.global.f32 	[%rd2], %f27;
	add.s64 	%rd17, %rd16, %rd9;
	ld.global.f32 	%f28, [%rd17];
	add.f32 	%f29, %f28, %f27;
	st.global.f32 	[%rd2], %f29;
	add.s64 	%rd18, %rd17, %rd9;
	ld.global.f32 	%f30, [%rd18];
	add.f32 	%f31, %f30, %f29;
	st.global.f32 	[%rd2], %f31;
	add.s64 	%rd19, %rd18, %rd9;
	ld.global.f32 	%f32, [%rd19];
	add.f32 	%f33, %f32, %f31;
	st.global.f32 	[%rd2], %f33;
	add.s64 	%rd20, %rd19, %rd9;
	ld.global.f32 	%f34, [%rd20];
	add.f32 	%f35, %f34, %f33;
	st.global.f32 	[%rd2], %f35;
	add.s64 	%rd21, %rd20, %rd9;
	ld.global.f32 	%f36, [%rd21];
	add.f32 	%f37, %f36, %f35;
	st.global.f32 	[%rd2], %f37;
	add.s64 	%rd22, %rd21, %rd9;
	ld.global.f32 	%f38, [%rd22];
	add.f32 	%f39, %f38, %f37;
	st.global.f32 	[%rd2], %f39;
	add.s64 	%rd23, %rd22, %rd9;
	ld.global.f32 	%f40, [%rd23];
	add.f32 	%f41, %f40, %f39;
	st.global.f32 	[%rd2], %f41;
	add.s64 	%rd24, %rd23, %rd9;
	ld.global.f32 	%f42, [%rd24];
	add.f32 	%f67, %f42, %f41;
	st.global.f32 	[%rd2], %f67;
	add.s32 	%r40, %r40, 16;
	add.s32 	%r39, %r39, %r8;
	setp.ne.s32 	%p4, %r40, 0;
	@%p4 bra 	$L__BB7_4;
$L__BB7_5:
	setp.eq.s32 	%p5, %r5, 0;
	@%p5 bra 	$L__BB7_14;
	and.b32  	%r14, %r27, 7;
	setp.lt.u32 	%p6, %r5, 8;
	@%p6 bra 	$L__BB7_8;
	mad.lo.s32 	%r36, %r42, %r26, %r4;
	mul.wide.s32 	%rd25, %r36, 4;
	add.s64 	%rd26, %rd1, %rd25;
	ld.global.f32 	%f43, [%rd26];
	add.f32 	%f44, %f43, %f67;
	st.global.f32 	[%rd2], %f44;
	mul.wide.s32 	%rd27, %r26, 4;
	add.s64 	%rd28, %rd26, %rd27;
	ld.global.f32 	%f45, [%rd28];
	add.f32 	%f46, %f45, %f44;
	st.global.f32 	[%rd2], %f46;
	add.s64 	%rd29, %rd28, %rd27;
	ld.global.f32 	%f47, [%rd29];
	add.f32 	%f48, %f47, %f46;
	st.global.f32 	[%rd2], %f48;
	add.s64 	%rd30, %rd29, %rd27;
	ld.global.f32 	%f49, [%rd30];
	add.f32 	%f50, %f49, %f48;
	st.global.f32 	[%rd2], %f50;
	add.s64 	%rd31, %rd30, %rd27;
	ld.global.f32 	%f51, [%rd31];
	add.f32 	%f52, %f51, %f50;
	st.global.f32 	[%rd2], %f52;
	add.s64 	%rd32, %rd31, %rd27;
	ld.global.f32 	%f53, [%rd32];
	add.f32 	%f54, %f53, %f52;
	st.global.f32 	[%rd2], %f54;
	add.s64 	%rd33, %rd32, %rd27;
	ld.global.f32 	%f55, [%rd33];
	add.f32 	%f56, %f55, %f54;
	st.global.f32 	[%rd2], %f56;
	add.s64 	%rd34, %rd33, %rd27;
	ld.global.f32 	%f57, [%rd34];
	add.f32 	%f67, %f57, %f56;
	st.global.f32 	[%rd2], %f67;
	add.s32 	%r42, %r42, 8;
$L__BB7_8:
	setp.eq.s32 	%p7, %r14, 0;
	@%p7 bra 	$L__BB7_14;
	and.b32  	%r17, %r27, 3;
	setp.lt.u32 	%p8, %r14, 4;
	@%p8 bra 	$L__BB7_11;
	mad.lo.s32 	%r37, %r42, %r26, %r4;
	mul.wide.s32 	%rd35, %r37, 4;
	add.s64 	%rd36, %rd1, %rd35;
	ld.global.f32 	%f58, [%rd36];
	add.f32 	%f59, %f58, %f67;
	st.global.f32 	[%rd2], %f59;
	mul.wide.s32 	%rd37, %r26, 4;
	add.s64 	%rd38, %rd36, %rd37;
	ld.global.f32 	%f60, [%rd38];
	add.f32 	%f61, %f60, %f59;
	st.global.f32 	[%rd2], %f61;
	add.s64 	%rd39, %rd38, %rd37;
	ld.global.f32 	%f62, [%rd39];
	add.f32 	%f63, %f62, %f61;
	st.global.f32 	[%rd2], %f63;
	add.s64 	%rd40, %rd39, %rd37;
	ld.global.f32 	%f64, [%rd40];
	add.f32 	%f67, %f64, %f63;
	st.global.f32 	[%rd2], %f67;
	add.s32 	%r42, %r42, 4;
$L__BB7_11:
	setp.eq.s32 	%p9, %r17, 0;
	@%p9 bra 	$L__BB7_14;
	mad.lo.s32 	%r38, %r42, %r26, %r2;
	add.s32 	%r45, %r38, %r3;
	neg.s32 	%r44, %r17;
$L__BB7_13:
	.pragma "nounroll";
	mul.wide.s32 	%rd41, %r45, 4;
	add.s64 	%rd42, %rd1, %rd41;
	ld.global.f32 	%f65, [%rd42];
	add.f32 	%f67, %f65, %f67;
	st.global.f32 	[%rd2], %f67;
	add.s32 	%r45, %r45, %r26;
	add.s32 	%r44, %r44, 1;
	setp.ne.s32 	%p10, %r44, 0;
	@%p10 bra 	$L__BB7_13;
$L__BB7_14:
	ret;

}
	// .globl	_Z11f10_F_N_invPfS_S_iii
.visible .entry _Z11f10_F_N_invPfS_S_iii(
	.param .u64 .ptr .align 1 _Z11f10_F_N_invPfS_S_iii_param_0,
	.param .u64 .ptr .align 1 _Z11f10_F_N_invPfS_S_iii_param_1,
	.param .u64 .ptr .align 1 _Z11f10_F_N_invPfS_S_iii_param_2,
	.param .u32 _Z11f10_F_N_invPfS_S_iii_param_3,
	.param .u32 _Z11f10_F_N_invPfS_S_iii_param_4,
	.param .u32 _Z11f10_F_N_invPfS_S_iii_param_5
)
{
	.reg .pred 	%p<9>;
	.reg .b32 	%r<17>;
	.reg .b32 	%f<42>;
	.reg .b64 	%rd<12>;

	ld.param.u64 	%rd2, [_Z11f10_F_N_invPfS_S_iii_param_0];
	ld.param.u64 	%rd3, [_Z11f10_F_N_invPfS_S_iii_param_1];
	ld.param.u64 	%rd4, [_Z11f10_F_N_invPfS_S_iii_param_2];
	ld.param.u32 	%r5, [_Z11f10_F_N_invPfS_S_iii_param_3];
	ld.param.u32 	%r6, [_Z11f10_F_N_invPfS_S_iii_param_4];
	ld.param.u32 	%r7, [_Z11f10_F_N_invPfS_S_iii_param_5];
	mov.u32 	%r8, %ctaid.x;
	mov.u32 	%r9, %ntid.x;
	mov.u32 	%r10, %tid.x;
	mad.lo.s32 	%r1, %r8, %r9, %r10;
	mul.lo.s32 	%r2, %r6, %r5;
	mul.lo.s32 	%r11, %r2, %r7;
	setp.ge.s32 	%p1, %r1, %r11;
	@%p1 bra 	$L__BB8_9;
	cvta.to.global.u64 	%rd5, %rd2;
	cvta.to.global.u64 	%rd6, %rd4;
	div.s32 	%r3, %r1, %r2;
	mul.lo.s32 	%r12, %r2, %r3;
	sub.s32 	%r13, %r1, %r12;
	div.s32 	%r4, %r13, %r5;
	mul.wide.s32 	%rd7, %r1, 4;
	add.s64 	%rd1, %rd6, %rd7;
	add.s64 	%rd8, %rd5, %rd7;
	ld.global.f32 	%f1, [%rd8];
	setp.gtu.f32 	%p2, %f1, 0f00000000;
	@%p2 bra 	$L__BB8_3;
	mov.b32 	%r14, -8388609;
	st.global.u32 	[%rd1], %r14;
	bra.uni 	$L__BB8_9;
$L__BB8_3:
	setp.ltu.f32 	%p3, %f1, 0f3F800000;
	@%p3 bra 	$L__BB8_5;
	mov.b32 	%r15, 2139095039;
	st.global.u32 	[%rd1], %r15;
	bra.uni 	$L__BB8_9;
$L__BB8_5:
	mad.lo.s32 	%r16, %r3, %r6, %r4;
	cvta.to.global.u64 	%rd9, %rd3;
	mul.wide.s32 	%rd10, %r16, 4;
	add.s64 	%rd11, %rd9, %rd10;
	ld.global.f32 	%f2, [%rd11];
	add.f32 	%f3, %f1, %f1;
	neg.f32 	%f4, %f3;
	mov.f32 	%f9, 0f40000000;
	add.rn.f32 	%f5, %f9, %f4;
	setp.ltu.f32 	%p4, %f3, 0f3B5ED289;
	setp.gtu.f32 	%p5, %f3, 0f3FFF9097;
	or.pred  	%p6, %p4, %p5;
	@%p6 bra 	$L__BB8_7;
	mul.rn.f32 	%f26, %f5, %f3;
	lg2.approx.ftz.f32 	%f27, %f26;
	neg.f32 	%f28, %f27;
	fma.rn.f32 	%f29, %f27, 0f2F8A6370, 0f3221F645;
	fma.rn.f32 	%f30, %f29, %f28, 0fB4016FDA;
	fma.rn.f32 	%f31, %f30, %f28, 0f3468F846;
	fma.rn.f32 	%f32, %f31, %f28, 0f370742AA;
	fma.rn.f32 	%f33, %f32, %f28, 0fB804DB4D;
	fma.rn.f32 	%f34, %f33, %f28, 0fBA4AFEA1;
	fma.rn.f32 	%f35, %f34, %f28, 0f3BB5C027;
	fma.rn.f32 	%f36, %f35, %f28, 0f3E24AE0F;
	fma.rn.f32 	%f37, %f36, %f28, 0f3F62DFC4;
	fma.rn.f32 	%f41, %f37, %f4, %f37;
	bra.uni 	$L__BB8_8;
$L__BB8_7:
	setp.gt.f32 	%p7, %f3, 0f3F800000;
	selp.f32 	%f10, %f5, %f3, %p7;
	lg2.approx.f32 	%f11, %f10;
	neg.f32 	%f12, %f11;
	rsqrt.approx.ftz.f32 	%f13, %f12;
	fma.rn.f32 	%f14, %f13, 0fC27C73F1, 0f42FEF829;
	fma.rn.f32 	%f15, %f14, %f13, 0fC2E4361C;
	fma.rn.f32 	%f16, %f15, %f13, 0f42714D9B;
	fma.rn.f32 	%f17, %f16, %f13, 0fC1AE51B3;
	fma.rn.f32 	%f18, %f17, %f13, 0f40CEF504;
	fma.rn.f32 	%f19, %f18, %f13, 0fBFEA9E05;
	fma.rn.f32 	%f20, %f19, %f13, 0fBCF871F4;
	fma.rn.f32 	%f21, %f20, %f13, 0f3F553775;
	mul.f32 	%f22, %f13, %f12;
	setp.eq.f32 	%p8, %f11, 0fFF800000;
	selp.f32 	%f23, 0f7F800000, %f22, %p8;
	neg.f32 	%f24, %f23;
	selp.f32 	%f25, %f24, %f23, %p7;
	mul.rn.f32 	%f41, %f21, %f25;
$L__BB8_8:
	fma.rn.f32 	%f38, %f41, 0fBFB504F3, 0f00000000;
	sqrt.rn.f32 	%f39, %f2;
	mul.f32 	%f40, %f39, %f38;
	st.global.f32 	[%rd1], %f40;
$L__BB8_9:
	ret;

}
	// .globl	_Z11f11_lpmnormPfS_S_S_S_iiiimiS_
.visible .entry _Z11f11_lpmnormPfS_S_S_S_iiiimiS_(
	.param .u64 .ptr .align 1 _Z11f11_lpmnormPfS_S_S_S_iiiimiS__param_0,
	.param .u64 .ptr .align 1 _Z11f11_lpmnormPfS_S_S_S_iiiimiS__param_1,
	.param .u64 .ptr .align 1 _Z11f11_lpmnormPfS_S_S_S_iiiimiS__param_2,
	.param .u64 .ptr .align 1 _Z11f11_lpmnormPfS_S_S_S_iiiimiS__param_3,
	.param .u64 .ptr .align 1 _Z11f11_lpmnormPfS_S_S_S_iiiimiS__param_4,
	.param .u32 _Z11f11_lpmnormPfS_S_S_S_iiiimiS__param_5,
	.param .u32 _Z11f11_lpmnormPfS_S_S_S_iiiimiS__param_6,
	.param .u32 _Z11f11_lpmnormPfS_S_S_S_iiiimiS__param_7,
	.param .u32 _Z11f11_lpmnormPfS_S_S_S_iiiimiS__param_8,
	.param .u64 _Z11f11_lpmnormPfS_S_S_S_iiiimiS__param_9,
	.param .u32 _Z11f11_lpmnormPfS_S_S_S_iiiimiS__param_10,
	.param .u64 .ptr .align 1 _Z11f11_lpmnormPfS_S_S_S_iiiimiS__param_11
)
{
	.reg .pred 	%p<125>;
	.reg .b32 	%r<155>;
	.reg .b32 	%f<991>;
	.reg .b64 	%rd<110>;
	.reg .b64 	%fd<13>;

	ld.param.u64 	%rd33, [_Z11f11_lpmnormPfS_S_S_S_iiiimiS__param_1];
	ld.param.u64 	%rd38, [_Z11f11_lpmnormPfS_S_S_S_iiiimiS__param_2];
	ld.param.u64 	%rd34, [_Z11f11_lpmnormPfS_S_S_S_iiiimiS__param_3];
	ld.param.u64 	%rd35, [_Z11f11_lpmnormPfS_S_S_S_iiiimiS__param_4];
	ld.param.u32 	%r33, [_Z11f11_lpmnormPfS_S_S_S_iiiimiS__param_5];
	ld.param.u32 	%r34, [_Z11f11_lpmnormPfS_S_S_S_iiiimiS__param_6];
	ld.param.u32 	%r35, [_Z11f11_lpmnormPfS_S_S_S_iiiimiS__param_7];
	ld.param.u32 	%r37, [_Z11f11_lpmnormPfS_S_S_S_iiiimiS__param_8];
	ld.param.u64 	%rd36, [_Z11f11_lpmnormPfS_S_S_S_iiiimiS__param_9];
	ld.param.u32 	%r36, [_Z11f11_lpmnormPfS_S_S_S_iiiimiS__param_10];
	ld.param.u64 	%rd37, [_Z11f11_lpmnormPfS_S_S_S_iiiimiS__param_11];
	cvta.to.global.u64 	%rd1, %rd38;
	mov.u32 	%r38, %ctaid.x;
	mov.u32 	%r39, %ntid.x;
	mov.u32 	%r40, %tid.x;
	mad.lo.s32 	%r1, %r38, %r39, %r40;
	mul.lo.s32 	%r41, %r37, %r33;
	setp.ge.s32 	%p1, %r1, %r41;
	@%p1 bra 	$L__BB9_83;
	cvta.to.global.u64 	%rd39, %rd35;
	cvta.to.global.u64 	%rd2, %rd37;
	cvt.s64.s32 	%rd40, %r1;
	mul.wide.s32 	%rd41, %r1, 4;
	add.s64 	%rd3, %rd39, %rd41;
	mul.lo.s32 	%r2, %r35, %r1;
	add.s64 	%rd100, %rd36, %rd40;
	mov.b32 	%r42, 8388608;
	st.global.u32 	[%rd3], %r42;
	setp.lt.s32 	%p2, %r36, 1;
	mov.f32 	%f990, 0f00800000;
	@%p2 bra 	$L__BB9_82;
	div.s32 	%r3, %r1, %r33;
	mul.lo.s32 	%r43, %r3, %r33;
	mul.wide.s32 	%rd42, %r2, 4;
	add.s64 	%rd5, %rd2, %rd42;
	setp.lt.s32 	%p3, %r34, 1;
	mul.lo.s32 	%r4, %r3, %r35;
	sub.s32 	%r44, %r1, %r43;
	mad.lo.s32 	%r5, %r43, %r34, %r44;
	@%p3 bra 	$L__BB9_55;
	and.b32  	%r6, %r35, 7;
	and.b32  	%r7, %r35, 1;
	and.b32  	%r8, %r35, 2147483640;
	add.s64 	%rd52, %rd42, %rd2;
	add.s64 	%rd6, %rd52, 4;
	cvta.to.global.u64 	%rd7, %rd34;
	cvta.to.global.u64 	%rd8, %rd33;
	mul.lo.s32 	%r9, %r3, %r34;
	mov.b32 	%r145, 0;
$L__BB9_4:
	setp.gt.s32 	%p46, %r35, 0;
	@%p46 bra 	$L__BB9_51;
$L__BB9_5:
	mov.f32 	%f990, 0f00000000;
	mov.b32 	%r147, 0;
$L__BB9_6:
	mov.f32 	%f970, 0f00000000;
	@%p46 bra 	$L__BB9_40;
$L__BB9_7:
	ld.param.u64 	%rd96, [_Z11f11_lpmnormPfS_S_S_S_iiiimiS__param_0];
	mad.lo.s32 	%r89, %r147, %r33, %r5;
	cvta.to.global.u64 	%rd90, %rd96;
	mul.wide.s32 	%rd91, %r89, 4;
	add.s64 	%rd92, %rd90, %rd91;
	ld.global.f32 	%f487, [%rd92];
	sub.f32 	%f488, %f487, %f970;
	add.s32 	%r90, %r147, %r9;
	mul.wide.s32 	%rd93, %r90, 4;
	add.s64 	%rd94, %rd7, %rd93;
	ld.global.f32 	%f489, [%rd94];
	fma.rn.f32 	%f490, %f489, 0fBBBB989D, 0f3F000000;
	cvt.sat.f32.f32 	%f491, %f490;
	mov.f32 	%f492, 0f4B400001;
	mov.f32 	%f493, 0f437C0000;
	fma.rm.f32 	%f494, %f491, %f493, %f492;
	add.f32 	%f495, %f494, 0fCB40007F;
	neg.f32 	%f496, %f495;
	fma.rn.f32 	%f497, %f489, 0fBFB8AA3B, %f496;
	fma.rn.f32 	%f498, %f489, 0fB2A57060, %f497;
	mov.b32 	%r91, %f494;
	shl.b32 	%r92, %r91, 23;
	mov.b32 	%f499, %r92;
	ex2.approx.ftz.f32 	%f500, %f498;
	mul.f32 	%f501, %f500, %f499;
	max.f32 	%f502, %f501, 0f20000000;
	mul.f32 	%f503, %f488, %f502;
	add.s64 	%rd95, %rd8, %rd91;
	ld.global.f32 	%f504, [%rd95];
	sub.f32 	%f505, %f504, %f970;
	mul.f32 	%f506, %f505, %f502;
	setp.lt.f32 	%p73, %f506, %f503;
	selp.f32 	%f507, %f506, %f503, %p73;
	selp.f32 	%f508, %f503, %f506, %p73;
	setp.gt.f32 	%p74, %f507, 0f00000000;
	neg.f32 	%f509, %f508;
	neg.f32 	%f510, %f507;
	selp.f32 	%f17, %f509, %f507, %p74;
	selp.f32 	%f18, %f510, %f508, %p74;
	cvt.f64.f32 	%fd1, %f18;
	setp.ge.f64 	%p75, %fd1, 0d479E17B84357691B;
	mov.f32 	%f972, 0f00000000;
	@%p75 bra 	$L__BB9_27;
	setp.le.f64 	%p76, %fd1, 0dC79E17B84357691B;
	mov.f32 	%f972, 0fFF800000;
	@%p76 bra 	$L__BB9_27;
	abs.f32 	%f512, %f18;
	setp.gtu.f32 	%p77, %f512, 0f40B50625;
	@%p77 bra 	$L__BB9_24;
	abs.f32 	%f513, %f18;
	setp.gt.f32 	%p78, %f513, 0f41680000;
	mov.f32 	%f514, 0f41680000;
	copysign.f32 	%f515, %f18, %f514;
	selp.f32 	%f516, %f515, %f18, %p78;
	mov.f32 	%f517, 0fBF3504F3;
	mul.rn.f32 	%f19, %f516, %f517;
	neg.f32 	%f518, %f19;
	fma.rn.f32 	%f519, %f516, 0fBF3504F3, %f518;
	fma.rn.f32 	%f20, %f516, 0fB24FE77A, %f519;
	add.rn.f32 	%f21, %f19, %f20;
	abs.f32 	%f520, %f21;
	add.f32 	%f521, %f520, 0fC0800000;
	add.f32 	%f522, %f520, 0f40800000;
	rcp.approx.ftz.f32 	%f523, %f522;
	mul.rn.f32 	%f524, %f521, %f523;
	add.f32 	%f525, %f524, 0f3F800000;
	fma.rn.f32 	%f526, %f525, 0fC0800000, %f520;
	neg.f32 	%f527, %f524;
	fma.rn.f32 	%f528, %f527, %f520, %f526;
	fma.rn.f32 	%f529, %f523, %f528, %f524;
	fma.rn.f32 	%f530, %f529, 0f3A69A091, 0f3BE6E05B;
	fma.rn.f32 	%f531, %f530, %f529, 0fBC81FB4B;
	fma.rn.f32 	%f532, %f531, %f529, 0f3D15373B;
	fma.rn.f32 	%f533, %f532, %f529, 0fBD887C5A;
	fma.rn.f32 	%f534, %f533, %f529, 0f3DC021D5;
	fma.rn.f32 	%f535, %f534, %f529, 0fBDCED424;
	fma.rn.f32 	%f536, %f535, %f529, 0f3D8B74DE;
	fma.rn.f32 	%f537, %f536, %f529, 0f3C7BF170;
	fma.rn.f32 	%f538, %f537, %f529, 0fBE0EF8D4;
	fma.rn.f32 	%f539, %f538, %f529, 0f3F9DD2C9;
	fma.rn.f32 	%f540, %f520, 0f40000000, 0f3F800000;
	rcp.approx.ftz.f32 	%f541, %f540;
	mul.rn.f32 	%f542, %f539, %f541;
	mul.f32 	%f543, %f542, 0fC0000000;
	fma.rn.f32 	%f544, %f520, %f543, %f539;
	sub.f32 	%f545, %f544, %f542;
	fma.rn.f32 	%f546, %f545, %f541, %f542;
	neg.f32 	%f547, %f520;
	mul.f32 	%f548, %f520, %f547;
	mov.f32 	%f549, 0f3FB8AA3B;
	mul.rn.f32 	%f550, %f548, %f549;
	cvt.rzi.f32.f32 	%f551, %f550;
	abs.f32 	%f552, %f551;
	setp.gt.f32 	%p79, %f552, 0f42FC0000;
	mov.f32 	%f553, 0f42FC0000;
	copysign.f32 	%f554, %f551, %f553;
	selp.f32 	%f555, %f554, %f551, %p79;
	fma.rn.f32 	%f556, %f555, 0fBF317218, %f548;
	fma.rn.f32 	%f557, %f555, 0f3102E308, %f556;
	mul.f32 	%f558, %f557, 0f3FB8AA3B;
	add.f32 	%f559, %f555, 0f4B40007F;
	mov.b32 	%r93, %f559;
	shl.b32 	%r94, %r93, 23;
	mov.b32 	%f560, %r94;
	ex2.approx.ftz.f32 	%f561, %f558;
	mul.f32 	%f562, %f561, %f560;
	neg.f32 	%f563, %f548;
	fma.rn.f32 	%f564, %f547, %f520, %f563;
	fma.rn.f32 	%f565, %f562, %f564, %f562;
	mul.f32 	%f566, %f546, %f565;
	setp.gt.f32 	%p80, %f520, 0f4120E148;
	selp.f32 	%f567, 0f00000000, %f566, %p80;
	setp.lt.f32 	%p81, %f21, 0f00000000;
	mov.f32 	%f568, 0f40000000;
	sub.f32 	%f569, %f568, %f567;
	selp.f32 	%f971, %f569, %f567, %p81;
	setp.geu.f32 	%p82, %f516, 0fBF800000;
	@%p82 bra 	$L__BB9_12;
	sub.f32 	%f570, %f19, %f21;
	add.rn.f32 	%f571, %f570, %f20;
	mul.f32 	%f572, %f21, 0fC0000000;
	mul.f32 	%f573, %f572, %f971;
	fma.rn.f32 	%f971, %f573, %f571, %f971;
$L__BB9_12:
	mul.f32 	%f574, %f971, 0f3F000000;
	setp.lt.f32 	%p83, %f574, 0f00800000;
	mul.f32 	%f575, %f574, 0f4B000000;
	selp.f32 	%f576, %f575, %f574, %p83;
	selp.f32 	%f577, 0fC1B80000, 0f00000000, %p83;
	mov.b32 	%r95, %f576;
	add.s32 	%r96, %r95, -1059760811;
	and.b32  	%r97, %r96, -8388608;
	sub.s32 	%r98, %r95, %r97;
	mov.b32 	%f578, %r98;
	cvt.rn.f32.s32 	%f579, %r97;
	fma.rn.f32 	%f580, %f579, 0f34000000, %f577;
	add.f32 	%f581, %f578, 0fBF800000;
	fma.rn.f32 	%f582, %f581, 0fBE055027, 0f3E1039F6;
	fma.rn.f32 	%f583, %f582, %f581, 0fBDF8CDCC;
	fma.rn.f32 	%f584, %f583, %f581, 0f3E0F2955;
	fma.rn.f32 	%f585, %f584, %f581, 0fBE2AD8B9;
	fma.rn.f32 	%f586, %f585, %f581, 0f3E4CED0B;
	fma.rn.f32 	%f587, %f586, %f581, 0fBE7FFF22;
	fma.rn.f32 	%f588, %f587, %f581, 0f3EAAAA78;
	fma.rn.f32 	%f589, %f588, %f581, 0fBF000000;
	mul.f32 	%f590, %f581, %f589;
	fma.rn.f32 	%f591, %f590, %f581, %f581;
	fma.rn.f32 	%f592, %f580, 0f3F317218, %f591;
	setp.gt.u32 	%p84, %r95, 2139095039;
	fma.rn.f32 	%f593, %f576, 0f7F800000, 0f7F800000;
	selp.f32 	%f594, %f593, %f592, %p84;
	setp.eq.f32 	%p85, %f576, 0f00000000;
	selp.f32 	%f972, 0fFF800000, %f594, %p85;
	bra.uni 	$L__BB9_27;
$L__BB9_13:
	mad.lo.s64 	%rd12, %rd100, 1103515245, 12345;
	and.b64  	%rd55, %rd12, 2147483647;
	cvt.rn.f32.u64 	%f339, %rd55;
	add.f32 	%f340, %f339, 0f461C4000;
	div.rn.f32 	%f341, %f340, 0f4F00004E;
	add.f32 	%f1, %f341, %f341;
	neg.f32 	%f2, %f1;
	mov.f32 	%f342, 0f40000000;
	add.rn.f32 	%f3, %f342, %f2;
	setp.ge.f32 	%p48, %f1, 0f3B5ED289;
	setp.le.f32 	%p49, %f1, 0f3FFF9097;
	and.pred  	%p50, %p48, %p49;
	@%p50 bra 	$L__BB9_15;
	setp.gt.f32 	%p51, %f1, 0f3F800000;
	selp.f32 	%f343, %f3, %f1, %p51;
	lg2.approx.f32 	%f344, %f343;
	neg.f32 	%f345, %f344;
	rsqrt.approx.ftz.f32 	%f346, %f345;
	fma.rn.f32 	%f347, %f346, 0fC27C73F1, 0f42FEF829;
	fma.rn.f32 	%f348, %f347, %f346, 0fC2E4361C;
	fma.rn.f32 	%f349, %f348, %f346, 0f42714D9B;
	fma.rn.f32 	%f350, %f349, %f346, 0fC1AE51B3;
	fma.rn.f32 	%f351, %f350, %f346, 0f40CEF504;
	fma.rn.f32 	%f352, %f351, %f346, 0fBFEA9E05;
	fma.rn.f32 	%f353, %f352, %f346, 0fBCF871F4;
	fma.rn.f32 	%f354, %f353, %f346, 0f3F553775;
	mul.f32 	%f355, %f346, %f345;
	setp.eq.f32 	%p52, %f344, 0fFF800000;
	selp.f32 	%f356, 0f7F800000, %f355, %p52;
	neg.f32 	%f357, %f356;
	selp.f32 	%f358, %f357, %f356, %p51;
	mul.rn.f32 	%f966, %f354, %f358;
	bra.uni 	$L__BB9_16;
$L__BB9_15:
	mul.rn.f32 	%f359, %f3, %f1;
	lg2.approx.ftz.f32 	%f360, %f359;
	neg.f32 	%f361, %f360;
	fma.rn.f32 	%f362, %f360, 0f2F8A6370, 0f3221F645;
	fma.rn.f32 	%f363, %f362, %f361, 0fB4016FDA;
	fma.rn.f32 	%f364, %f363, %f361, 0f3468F846;
	fma.rn.f32 	%f365, %f364, %f361, 0f370742AA;
	fma.rn.f32 	%f366, %f365, %f361, 0fB804DB4D;
	fma.rn.f32 	%f367, %f366, %f361, 0fBA4AFEA1;
	fma.rn.f32 	%f368, %f367, %f361, 0f3BB5C027;
	fma.rn.f32 	%f369, %f368, %f361, 0f3E24AE0F;
	fma.rn.f32 	%f370, %f369, %f361, 0f3F62DFC4;
	fma.rn.f32 	%f966, %f370, %f2, %f370;
$L__BB9_16:
	fma.rn.f32 	%f371, %f966, 0fBFB504F3, 0f00000000;
	st.global.f32 	[%rd98+-4], %f371;
	mad.lo.s64 	%rd56, %rd12, 1103515245, 12345;
	and.b64  	%rd100, %rd56, 2147483647;
	cvt.rn.f32.u64 	%f372, %rd100;
	add.f32 	%f373, %f372, 0f461C4000;
	div.rn.f32 	%f374, %f373, 0f4F00004E;
	add.f32 	%f7, %f374, %f374;
	neg.f32 	%f8, %f7;
	mov.f32 	%f375, 0f40000000;
	add.rn.f32 	%f9, %f375, %f8;
	setp.ge.f32 	%p53, %f7, 0f3B5ED289;
	setp.le.f32 	%p54, %f7, 0f3FFF9097;
	and.pred  	%p55, %p53, %p54;
	@%p55 bra 	$L__BB9_18;
	setp.gt.f32 	%p56, %f7, 0f3F800000;
	selp.f32 	%f376, %f9, %f7, %p56;
	lg2.approx.f32 	%f377, %f376;
	neg.f32 	%f378, %f377;
	rsqrt.approx.ftz.f32 	%f379, %f378;
	fma.rn.f32 	%f380, %f379, 0fC27C73F1, 0f42FEF829;
	fma.rn.f32 	%f381, %f380, %f379, 0fC2E4361C;
	fma.rn.f32 	%f382, %f381, %f379, 0f42714D9B;
	fma.rn.f32 	%f383, %f382, %f379, 0fC1AE51B3;
	fma.rn.f32 	%f384, %f383, %f379, 0f40CEF504;
	fma.rn.f32 	%f385, %f384, %f379, 0fBFEA9E05;
	fma.rn.f32 	%f386, %f385, %f379, 0fBCF871F4;
	fma.rn.f32 	%f387, %f386, %f379, 0f3F553775;
	mul.f32 	%f388, %f379, %f378;
	setp.eq.f32 	%p57, %f377, 0fFF800000;
	selp.f32 	%f389, 0f7F800000, %f388, %p57;
	neg.f32 	%f390, %f389;
	selp.f32 	%f391, %f390, %f389, %p56;
	mul.rn.f32 	%f967, %f387, %f391;
	bra.uni 	$L__BB9_19;
$L__BB9_18:
	mul.rn.f32 	%f392, %f9, %f7;
	lg2.approx.ftz.f32 	%f393, %f392;
	neg.f32 	%f394, %f393;
	fma.rn.f32 	%f395, %f393, 0f2F8A6370, 0f3221F645;
	fma.rn.f32 	%f396, %f395, %f394, 0fB4016FDA;
	fma.rn.f32 	%f397, %f396, %f394, 0f3468F846;
	fma.rn.f32 	%f398, %f397, %f394, 0f370742AA;
	fma.rn.f32 	%f399, %f398, %f394, 0fB804DB4D;
	fma.rn.f32 	%f400, %f399, %f394, 0fBA4AFEA1;
	fma.rn.f32 	%f401, %f400, %f394, 0f3BB5C027;
	fma.rn.f32 	%f402, %f401, %f394, 0f3E24AE0F;
	fma.rn.f32 	%f403, %f402, %f394, 0f3F62DFC4;
	fma.rn.f32 	%f967, %f403, %f8, %f403;
$L__BB9_19:
	fma.rn.f32 	%f404, %f967, 0fBFB504F3, 0f00000000;
	st.global.f32 	[%rd98], %f404;
	add.s32 	%r146, %r146, 2;
	add.s64 	%rd98, %rd98, 8;
	setp.eq.s32 	%p58, %r146, 0;
	@%p58 bra 	$L__BB9_20;
	bra.uni 	$L__BB9_13;
$L__BB9_20:
	and.b32  	%r75, %r35, 2147483646;
	cvt.u64.u32 	%rd102, %r75;
$L__BB9_21:
	setp.eq.s32 	%p59, %r7, 0;
	@%p59 bra 	$L__BB9_5;
	mad.lo.s64 	%rd57, %rd100, 1103515245, 12345;
	and.b64  	%rd100, %rd57, 2147483647;
	cvt.rn.f32.u64 	%f405, %rd100;
	add.f32 	%f406, %f405, 0f461C4000;
	div.rn.f32 	%f407, %f406, 0f4F00004E;
	add.f32 	%f57, %f407, %f407;
	neg.f32 	%f58, %f57;
	mov.f32 	%f408, 0f40000000;
	add.rn.f32 	%f59, %f408, %f58;
	setp.ge.f32 	%p60, %f57, 0f3B5ED289;
	setp.le.f32 	%p61, %f57, 0f3FFF9097;
	and.pred  	%p62, %p60, %p61;
	@%p62 bra 	$L__BB9_53;
	setp.gt.f32 	%p63, %f57, 0f3F800000;
	selp.f32 	%f409, %f59, %f57, %p63;
	lg2.approx.f32 	%f410, %f409;
	neg.f32 	%f411, %f410;
	rsqrt.approx.ftz.f32 	%f412, %f411;
	fma.rn.f32 	%f413, %f412, 0fC27C73F1, 0f42FEF829;
	fma.rn.f32 	%f414, %f413, %f412, 0fC2E4361C;
	fma.rn.f32 	%f415, %f414, %f412, 0f42714D9B;
	fma.rn.f32 	%f416, %f415, %f412, 0fC1AE51B3;
	fma.rn.f32 	%f417, %f416, %f412, 0f40CEF504;
	fma.rn.f32 	%f418, %f417, %f412, 0fBFEA9E05;
	fma.rn.f32 	%f419, %f418, %f412, 0fBCF871F4;
	fma.rn.f32 	%f420, %f419, %f412, 0f3F553775;
	mul.f32 	%f421, %f412, %f411;
	setp.eq.f32 	%p64, %f410, 0fFF800000;
	selp.f32 	%f422, 0f7F800000, %f421, %p64;
	neg.f32 	%f423, %f422;
	selp.f32 	%f424, %f423, %f422, %p63;
	mul.rn.f32 	%f982, %f420, %f424;
	bra.uni 	$L__BB9_54;
$L__BB9_24:
	mul.f32 	%f595, %f18, %f18;
	rcp.rn.f32 	%f596, %f595;
	fma.rn.f32 	%f597, %f596, 0f3CBD0484, 0f3E5D1481;
	add.f32 	%f598, %f596, 0f3FA462A3;
	fma.rn.f32 	%f599, %f596, %f597, 0f3E027573;
	fma.rn.f32 	%f600, %f596, %f598, 0f3EEFBCEB;
	fma.rn.f32 	%f601, %f596, %f599, 0f3CB626C2;
	fma.rn.f32 	%f602, %f596, %f600, 0f3D8724CA;
	fma.rn.f32 	%f603, %f596, %f601, 0f3ABA55A0;
	fma.rn.f32 	%f604, %f596, %f602, 0f3B77E215;
	fma.rn.f32 	%f605, %f596, %f603, 0f37F4376C;
	mul.f32 	%f606, %f596, %f605;
	fma.rn.f32 	%f607, %f596, %f604, 0f38990A3D;
	div.rn.f32 	%f608, %f606, %f607;
	cvt.f64.f32 	%fd3, %f608;
	mov.f64 	%fd4, 0d3FD9884533D43651;
	sub.f64 	%fd5, %fd4, %fd3;
	abs.f32 	%f609, %f18;
	cvt.f64.f32 	%fd6, %f609;
	div.rn.f64 	%fd7, %fd5, %fd6;
	cvt.rn.f32.f64 	%f26, %fd7;
	mul.f32 	%f610, %f18, 0f42800000;
	abs.f32 	%f611, %f610;
	cvt.rmi.f32.f32 	%f612, %f611;
	copysign.f32 	%f613, %f610, %f612;
	mul.f32 	%f27, %f613, 0f3C800000;
	sub.f32 	%f614, %f18, %f27;
	add.f32 	%f615, %f18, %f27;
	mul.f32 	%f28, %f614, %f615;
	setp.lt.f32 	%p86, %f18, 0f00000000;
	@%p86 bra 	$L__BB9_26;
	mul.f32 	%f616, %f27, %f27;
	mul.f32 	%f617, %f616, 0fBF000000;
	fma.rn.f32 	%f618, %f617, 0f3BBB989D, 0f3F000000;
	cvt.sat.f32.f32 	%f619, %f618;
	mov.f32 	%f620, 0f4B400001;
	mov.f32 	%f621, 0f437C0000;
	fma.rm.f32 	%f622, %f619, %f621, %f620;
	add.f32 	%f623, %f622, 0fCB40007F;
	neg.f32 	%f624, %f623;
	fma.rn.f32 	%f625, %f617, 0f3FB8AA3B, %f624;
	fma.rn.f32 	%f626, %f617, 0f32A57060, %f625;
	mov.b32 	%r99, %f622;
	shl.b32 	%r100, %r99, 23;
	mov.b32 	%f627, %r100;
	ex2.approx.ftz.f32 	%f628, %f626;
	mul.f32 	%f629, %f628, %f627;
	mul.f32 	%f630, %f28, 0fBF000000;
	fma.rn.f32 	%f631, %f630, 0f3BBB989D, 0f3F000000;
	cvt.sat.f32.f32 	%f632, %f631;
	fma.rm.f32 	%f633, %f632, %f621, %f620;
	add.f32 	%f634, %f633, 0fCB40007F;
	neg.f32 	%f635, %f634;
	fma.rn.f32 	%f636, %f630, 0f3FB8AA3B, %f635;
	fma.rn.f32 	%f637, %f630, 0f32A57060, %f636;
	mov.b32 	%r101, %f633;
	shl.b32 	%r102, %r101, 23;
	mov.b32 	%f638, %r102;
	ex2.approx.ftz.f32 	%f639, %f637;
	mul.f32 	%f640, %f639, %f638;
	mul.f32 	%f641, %f629, %f640;
	mul.f32 	%f642, %f641, %f26;
	mov.f32 	%f643, 0f3F800000;
	sub.f32 	%f644, %f643, %f642;
	setp.lt.f32 	%p87, %f644, 0f00800000;
	mul.f32 	%f645, %f644, 0f4B000000;
	selp.f32 	%f646, %f645, %f644, %p87;
	selp.f32 	%f647, 0fC1B80000, 0f00000000, %p87;
	mov.b32 	%r103, %f646;
	add.s32 	%r104, %r103, -1059760811;
	and.b32  	%r105, %r104, -8388608;
	sub.s32 	%r106, %r103, %r105;
	mov.b32 	%f648, %r106;
	cvt.rn.f32.s32 	%f649, %r105;
	fma.rn.f32 	%f650, %f649, 0f34000000, %f647;
	add.f32 	%f651, %f648, 0fBF800000;
	fma.rn.f32 	%f652, %f651, 0fBE055027, 0f3E1039F6;
	fma.rn.f32 	%f653, %f652, %f651, 0fBDF8CDCC;
	fma.rn.f32 	%f654, %f653, %f651, 0f3E0F2955;
	fma.rn.f32 	%f655, %f654, %f651, 0fBE2AD8B9;
	fma.rn.f32 	%f656, %f655, %f651, 0f3E4CED0B;
	fma.rn.f32 	%f657, %f656, %f651, 0fBE7FFF22;
	fma.rn.f32 	%f658, %f657, %f651, 0f3EAAAA78;
	fma.rn.f32 	%f659, %f658, %f651, 0fBF000000;
	mul.f32 	%f660, %f651, %f659;
	fma.rn.f32 	%f661, %f660, %f651, %f651;
	fma.rn.f32 	%f662, %f650, 0f3F317218, %f661;
	setp.gt.u32 	%p88, %r103, 2139095039;
	fma.rn.f32 	%f663, %f646, 0f7F800000, 0f7F800000;
	selp.f32 	%f664, %f663, %f662, %p88;
	setp.eq.f32 	%p89, %f646, 0f00000000;
	selp.f32 	%f972, 0fFF800000, %f664, %p89;
	bra.uni 	$L__BB9_27;
$L__BB9_26:
	mul.f32 	%f665, %f27, %f27;
	mul.f32 	%f666, %f665, 0fBF000000;
	fma.rn.f32 	%f667, %f28, 0fBF000000, %f666;
	setp.lt.f32 	%p90, %f26, 0f00800000;
	mul.f32 	%f668, %f26, 0f4B000000;
	selp.f32 	%f669, %f668, %f26, %p90;
	selp.f32 	%f670, 0fC1B80000, 0f00000000, %p90;
	mov.b32 	%r107, %f669;
	add.s32 	%r108, %r107, -1059760811;
	and.b32  	%r109, %r108, -8388608;
	sub.s32 	%r110, %r107, %r109;
	mov.b32 	%f671, %r110;
	cvt.rn.f32.s32 	%f672, %r109;
	fma.rn.f32 	%f673, %f672, 0f34000000, %f670;
	add.f32 	%f674, %f671, 0fBF800000;
	fma.rn.f32 	%f675, %f674, 0fBE055027, 0f3E1039F6;
	fma.rn.f32 	%f676, %f675, %f674, 0fBDF8CDCC;
	fma.rn.f32 	%f677, %f676, %f674, 0f3E0F2955;
	fma.rn.f32 	%f678, %f677, %f674, 0fBE2AD8B9;
	fma.rn.f32 	%f679, %f678, %f674, 0f3E4CED0B;
	fma.rn.f32 	%f680, %f679, %f674, 0fBE7FFF22;
	fma.rn.f32 	%f681, %f680, %f674, 0f3EAAAA78;
	fma.rn.f32 	%f682, %f681, %f674, 0fBF000000;
	mul.f32 	%f683, %f674, %f682;
	fma.rn.f32 	%f684, %f683, %f674, %f674;
	fma.rn.f32 	%f685, %f673, 0f3F317218, %f684;
	setp.gt.u32 	%p91, %r107, 2139095039;
	fma.rn.f32 	%f686, %f669, 0f7F800000, 0f7F800000;
	selp.f32 	%f687, %f686, %f685, %p91;
	setp.eq.f32 	%p92, %f669, 0f00000000;
	selp.f32 	%f688, 0fFF800000, %f687, %p92;
	add.f32 	%f972, %f667, %f688;
$L__BB9_27:
	cvt.f64.f32 	%fd2, %f17;
	setp.ge.f64 	%p93, %fd2, 0d479E17B84357691B;
	mov.f32 	%f974, 0f00000000;
	@%p93 bra 	$L__BB9_36;
	setp.le.f64 	%p94, %fd2, 0dC79E17B84357691B;
	mov.f32 	%f974, 0fFF800000;
	@%p94 bra 	$L__BB9_36;
	abs.f32 	%f691, %f17;
	setp.gtu.f32 	%p95, %f691, 0f40B50625;
	@%p95 bra 	$L__BB9_33;
	abs.f32 	%f692, %f17;
	setp.gt.f32 	%p96, %f692, 0f41680000;
	mov.f32 	%f693, 0f41680000;
	copysign.f32 	%f694, %f17, %f693;
	selp.f32 	%f695, %f694, %f17, %p96;
	mov.f32 	%f696, 0fBF3504F3;
	mul.rn.f32 	%f32, %f695, %f696;
	neg.f32 	%f697, %f32;
	fma.rn.f32 	%f698, %f695, 0fBF3504F3, %f697;
	fma.rn.f32 	%f33, %f695, 0fB24FE77A, %f698;
	add.rn.f32 	%f34, %f32, %f33;
	abs.f32 	%f699, %f34;
	add.f32 	%f700, %f699, 0fC0800000;
	add.f32 	%f701, %f699, 0f40800000;
	rcp.approx.ftz.f32 	%f702, %f701;
	mul.rn.f32 	%f703, %f700, %f702;
	add.f32 	%f704, %f703, 0f3F800000;
	fma.rn.f32 	%f705, %f704, 0fC0800000, %f699;
	neg.f32 	%f706, %f703;
	fma.rn.f32 	%f707, %f706, %f699, %f705;
	fma.rn.f32 	%f708, %f702, %f707, %f703;
	fma.rn.f32 	%f709, %f708, 0f3A69A091, 0f3BE6E05B;
	fma.rn.f32 	%f710, %f709, %f708, 0fBC81FB4B;
	fma.rn.f32 	%f711, %f710, %f708, 0f3D15373B;
	fma.rn.f32 	%f712, %f711, %f708, 0fBD887C5A;
	fma.rn.f32 	%f713, %f712, %f708, 0f3DC021D5;
	fma.rn.f32 	%f714, %f713, %f708, 0fBDCED424;
	fma.rn.f32 	%f715, %f714, %f708, 0f3D8B74DE;
	fma.rn.f32 	%f716, %f715, %f708, 0f3C7BF170;
	fma.rn.f32 	%f717, %f716, %f708, 0fBE0EF8D4;
	fma.rn.f32 	%f718, %f717, %f708, 0f3F9DD2C9;
	fma.rn.f32 	%f719, %f699, 0f40000000, 0f3F800000;
	rcp.approx.ftz.f32 	%f720, %f719;
	mul.rn.f32 	%f721, %f718, %f720;
	mul.f32 	%f722, %f721, 0fC0000000;
	fma.rn.f32 	%f723, %f699, %f722, %f718;
	sub.f32 	%f724, %f723, %f721;
	fma.rn.f32 	%f725, %f724, %f720, %f721;
	neg.f32 	%f726, %f699;
	mul.f32 	%f727, %f699, %f726;
	mov.f32 	%f728, 0f3FB8AA3B;
	mul.rn.f32 	%f729, %f727, %f728;
	cvt.rzi.f32.f32 	%f730, %f729;
	abs.f32 	%f731, %f730;
	setp.gt.f32 	%p97, %f731, 0f42FC0000;
	mov.f32 	%f732, 0f42FC0000;
	copysign.f32 	%f733, %f730, %f732;
	selp.f32 	%f734, %f733, %f730, %p97;
	fma.rn.f32 	%f735, %f734, 0fBF317218, %f727;
	fma.rn.f32 	%f736, %f734, 0f3102E308, %f735;
	mul.f32 	%f737, %f736, 0f3FB8AA3B;
	add.f32 	%f738, %f734, 0f4B40007F;
	mov.b32 	%r111, %f738;
	shl.b32 	%r112, %r111, 23;
	mov.b32 	%f739, %r112;
	ex2.approx.ftz.f32 	%f740, %f737;
	mul.f32 	%f741, %f740, %f739;
	neg.f32 	%f742, %f727;
	fma.rn.f32 	%f743, %f726, %f699, %f742;
	fma.rn.f32 	%f744, %f741, %f743, %f741;
	mul.f32 	%f745, %f725, %f744;
	setp.gt.f32 	%p98, %f699, 0f4120E148;
	selp.f32 	%f746, 0f00000000, %f745, %p98;
	setp.lt.f32 	%p99, %f34, 0f00000000;
	mov.f32 	%f747, 0f40000000;
	sub.f32 	%f748, %f747, %f746;
	selp.f32 	%f973, %f748, %f746, %p99;
	setp.geu.f32 	%p100, %f695, 0fBF800000;
	@%p100 bra 	$L__BB9_32;
	sub.f32 	%f749, %f32, %f34;
	add.rn.f32 	%f750, %f749, %f33;
	mul.f32 	%f751, %f34, 0fC0000000;
	mul.f32 	%f752, %f751, %f973;
	fma.rn.f32 	%f973, %f752, %f750, %f973;
$L__BB9_32:
	mul.f32 	%f753, %f973, 0f3F000000;
	setp.lt.f32 	%p101, %f753, 0f00800000;
	mul.f32 	%f754, %f753, 0f4B000000;
	selp.f32 	%f755, %f754, %f753, %p101;
	selp.f32 	%f756, 0fC1B80000, 0f00000000, %p101;
	mov.b32 	%r113, %f755;
	add.s32 	%r114, %r113, -1059760811;
	and.b32  	%r115, %r114, -8388608;
	sub.s32 	%r116, %r113, %r115;
	mov.b32 	%f757, %r116;
	cvt.rn.f32.s32 	%f758, %r115;
	fma.rn.f32 	%f759, %f758, 0f34000000, %f756;
	add.f32 	%f760, %f757, 0fBF800000;
	fma.rn.f32 	%f761, %f760, 0fBE055027, 0f3E1039F6;
	fma.rn.f32 	%f762, %f761, %f760, 0fBDF8CDCC;
	fma.rn.f32 	%f763, %f762, %f760, 0f3E0F2955;
	fma.rn.f32 	%f764, %f763, %f760, 0fBE2AD8B9;
	fma.rn.f32 	%f765, %f764, %f760, 0f3E4CED0B;
	fma.rn.f32 	%f766, %f765, %f760, 0fBE7FFF22;
	fma.rn.f32 	%f767, %f766, %f760, 0f3EAAAA78;
	fma.rn.f32 	%f768, %f767, %f760, 0fBF000000;
	mul.f32 	%f769, %f760, %f768;
	fma.rn.f32 	%f770, %f769, %f760, %f760;
	fma.rn.f32 	%f771, %f759, 0f3F317218, %f770;
	setp.gt.u32 	%p102, %r113, 2139095039;
	fma.rn.f32 	%f772, %f755, 0f7F800000, 0f7F800000;
	selp.f32 	%f773, %f772, %f771, %p102;
	setp.eq.f32 	%p103, %f755, 0f00000000;
	selp.f32 	%f974, 0fFF800000, %f773, %p103;
	bra.uni 	$L__BB9_36;
$L__BB9_33:
	mul.f32 	%f774, %f17, %f17;
	rcp.rn.f32 	%f775, %f774;
	fma.rn.f32 	%f776, %f775, 0f3CBD0484, 0f3E5D1481;
	add.f32 	%f777, %f775, 0f3FA462A3;
	fma.rn.f32 	%f778, %f775, %f776, 0f3E027573;
	fma.rn.f32 	%f779, %f775, %f777, 0f3EEFBCEB;
	fma.rn.f32 	%f780, %f775, %f778, 0f3CB626C2;
	fma.rn.f32 	%f781, %f775, %f779, 0f3D8724CA;
	fma.rn.f32 	%f782, %f775, %f780, 0f3ABA55A0;
	fma.rn.f32 	%f783, %f775, %f781, 0f3B77E215;
	fma.rn.f32 	%f784, %f775, %f782, 0f37F4376C;
	mul.f32 	%f785, %f775, %f784;
	fma.rn.f32 	%f786, %f775, %f783, 0f38990A3D;
	div.rn.f32 	%f787, %f785, %f786;
	cvt.f64.f32 	%fd8, %f787;
	mov.f64 	%fd9, 0d3FD9884533D43651;
	sub.f64 	%fd10, %fd9, %fd8;
	abs.f32 	%f788, %f17;
	cvt.f64.f32 	%fd11, %f788;
	div.rn.f64 	%fd12, %fd10, %fd11;
	cvt.rn.f32.f64 	%f39, %fd12;
	mul.f32 	%f789, %f17, 0f42800000;
	abs.f32 	%f790, %f789;
	cvt.rmi.f32.f32 	%f791, %f790;
	copysign.f32 	%f792, %f789, %f791;
	mul.f32 	%f40, %f792, 0f3C800000;
	sub.f32 	%f793, %f17, %f40;
	add.f32 	%f794, %f17, %f40;
	mul.f32 	%f41, %f793, %f794;
	setp.lt.f32 	%p104, %f17, 0f00000000;
	@%p104 bra 	$L__BB9_35;
	mul.f32 	%f795, %f40, %f40;
	mul.f32 	%f796, %f795, 0fBF000000;
	fma.rn.f32 	%f797, %f796, 0f3BBB989D, 0f3F000000;
	cvt.sat.f32.f32 	%f798, %f797;
	mov.f32 	%f799, 0f4B400001;
	mov.f32 	%f800, 0f437C0000;
	fma.rm.f32 	%f801, %f798, %f800, %f799;
	add.f32 	%f802, %f801, 0fCB40007F;
	neg.f32 	%f803, %f802;
	fma.rn.f32 	%f804, %f796, 0f3FB8AA3B, %f803;
	fma.rn.f32 	%f805, %f796, 0f32A57060, %f804;
	mov.b32 	%r117, %f801;
	shl.b32 	%r118, %r117, 23;
	mov.b32 	%f806, %r118;
	ex2.approx.ftz.f32 	%f807, %f805;
	mul.f32 	%f808, %f807, %f806;
	mul.f32 	%f809, %f41, 0fBF000000;
	fma.rn.f32 	%f810, %f809, 0f3BBB989D, 0f3F000000;
	cvt.sat.f32.f32 	%f811, %f810;
	fma.rm.f32 	%f812, %f811, %f800, %f799;
	add.f32 	%f813, %f812, 0fCB40007F;
	neg.f32 	%f814, %f813;
	fma.rn.f32 	%f815, %f809, 0f3FB8AA3B, %f814;
	fma.rn.f32 	%f816, %f809, 0f32A57060, %f815;
	mov.b32 	%r119, %f812;
	shl.b32 	%r120, %r119, 23;
	mov.b32 	%f817, %r120;
	ex2.approx.ftz.f32 	%f818, %f816;
	mul.f32 	%f819, %f818, %f817;
	mul.f32 	%f820, %f808, %f819;
	mul.f32 	%f821, %f820, %f39;
	mov.f32 	%f822, 0f3F800000;
	sub.f32 	%f823, %f822, %f821;
	setp.lt.f32 	%p105, %f823, 0f00800000;
	mul.f32 	%f824, %f823, 0f4B000000;
	selp.f32 	%f825, %f824, %f823, %p105;
	selp.f32 	%f826, 0fC1B80000, 0f00000000, %p105;
	mov.b32 	%r121, %f825;
	add.s32 	%r122, %r121, -1059760811;
	and.b32  	%r123, %r122, -8388608;
	sub.s32 	%r124, %r121, %r123;
	mov.b32 	%f827, %r124;
	cvt.rn.f32.s32 	%f828, %r123;
	fma.rn.f32 	%f829, %f828, 0f34000000, %f826;
	add.f32 	%f830, %f827, 0fBF800000;
	fma.rn.f32 	%f831, %f830, 0fBE055027, 0f3E1039F6;
	fma.rn.f32 	%f832, %f831, %f830, 0fBDF8CDCC;
	fma.rn.f32 	%f833, %f832, %f830, 0f3E0F2955;
	fma.rn.f32 	%f834, %f833, %f830, 0fBE2AD8B9;
	fma.rn.f32 	%f835, %f834, %f830, 0f3E4CED0B;
	fma.rn.f32 	%f836, %f835, %f830, 0fBE7FFF22;
	fma.rn.f32 	%f837, %f836, %f830, 0f3EAAAA78;
	fma.rn.f32 	%f838, %f837, %f830, 0fBF000000;
	mul.f32 	%f839, %f830, %f838;
	fma.rn.f32 	%f840, %f839, %f830, %f830;
	fma.rn.f32 	%f841, %f829, 0f3F317218, %f840;
	setp.gt.u32 	%p106, %r121, 2139095039;
	fma.rn.f32 	%f842, %f825, 0f7F800000, 0f7F800000;
	selp.f32 	%f843, %f842, %f841, %p106;
	setp.eq.f32 	%p107, %f825, 0f00000000;
	selp.f32 	%f974, 0fFF800000, %f843, %p107;
	bra.uni 	$L__BB9_36;
$L__BB9_35:
	mul.f32 	%f844, %f40, %f40;
	mul.f32 	%f845, %f844, 0fBF000000;
	fma.rn.f32 	%f846, %f41, 0fBF000000, %f845;
	setp.lt.f32 	%p108, %f39, 0f00800000;
	mul.f32 	%f847, %f39, 0f4B000000;
	selp.f32 	%f848, %f847, %f39, %p108;
	selp.f32 	%f849, 0fC1B80000, 0f00000000, %p108;
	mov.b32 	%r125, %f848;
	add.s32 	%r126, %r125, -1059760811;
	and.b32  	%r127, %r126, -8388608;
	sub.s32 	%r128, %r125, %r127;
	mov.b32 	%f850, %r128;
	cvt.rn.f32.s32 	%f851, %r127;
	fma.rn.f32 	%f852, %f851, 0f34000000, %f849;
	add.f32 	%f853, %f850, 0fBF800000;
	fma.rn.f32 	%f854, %f853, 0fBE055027, 0f3E1039F6;
	fma.rn.f32 	%f855, %f854, %f853, 0fBDF8CDCC;
	fma.rn.f32 	%f856, %f855, %f853, 0f3E0F2955;
	fma.rn.f32 	%f857, %f856, %f853, 0fBE2AD8B9;
	fma.rn.f32 	%f858, %f857, %f853, 0f3E4CED0B;
	fma.rn.f32 	%f859, %f858, %f853, 0fBE7FFF22;
	fma.rn.f32 	%f860, %f859, %f853, 0f3EAAAA78;
	fma.rn.f32 	%f861, %f860, %f853, 0fBF000000;
	mul.f32 	%f862, %f853, %f861;
	fma.rn.f32 	%f863, %f862, %f853, %f853;
	fma.rn.f32 	%f864, %f852, 0f3F317218, %f863;
	setp.gt.u32 	%p109, %r125, 2139095039;
	fma.rn.f32 	%f865, %f848, 0f7F800000, 0f7F800000;
	selp.f32 	%f866, %f865, %f864, %p109;
	setp.eq.f32 	%p110, %f848, 0f00000000;
	selp.f32 	%f867, 0fFF800000, %f866, %p110;
	add.f32 	%f974, %f846, %f867;
$L__BB9_36:
	sub.f32 	%f868, %f974, %f972;
	fma.rn.f32 	%f869, %f868, 0f3BBB989D, 0f3F000000;
	cvt.sat.f32.f32 	%f870, %f869;
	mov.f32 	%f871, 0f4B400001;
	mov.f32 	%f872, 0f437C0000;
	fma.rm.f32 	%f873, %f870, %f872, %f871;
	add.f32 	%f874, %f873, 0fCB40007F;
	neg.f32 	%f875, %f874;
	fma.rn.f32 	%f876, %f868, 0f3FB8AA3B, %f875;
	fma.rn.f32 	%f877, %f868, 0f32A57060, %f876;
	mov.b32 	%r129, %f873;
	shl.b32 	%r130, %r129, 23;
	mov.b32 	%f878, %r130;
	ex2.approx.ftz.f32 	%f879, %f877;
	mul.f32 	%f880, %f879, %f878;
	mov.f32 	%f881, 0f3F800000;
	sub.f32 	%f882, %f881, %f880;
	setp.lt.f32 	%p111, %f882, 0f00800000;
	mul.f32 	%f883, %f882, 0f4B000000;
	selp.f32 	%f884, %f883, %f882, %p111;
	selp.f32 	%f885, 0fC1B80000, 0f00000000, %p111;
	mov.b32 	%r131, %f884;
	add.s32 	%r132, %r131, -1059760811;
	and.b32  	%r133, %r132, -8388608;
	sub.s32 	%r134, %r131, %r133;
	mov.b32 	%f886, %r134;
	cvt.rn.f32.s32 	%f887, %r133;
	fma.rn.f32 	%f888, %f887, 0f34000000, %f885;
	add.f32 	%f889, %f886, 0fBF800000;
	fma.rn.f32 	%f890, %f889, 0fBE055027, 0f3E1039F6;
	fma.rn.f32 	%f891, %f890, %f889, 0fBDF8CDCC;
	fma.rn.f32 	%f892, %f891, %f889, 0f3E0F2955;
	fma.rn.f32 	%f893, %f892, %f889, 0fBE2AD8B9;
	fma.rn.f32 	%f894, %f893, %f889, 0f3E4CED0B;
	fma.rn.f32 	%f895, %f894, %f889, 0fBE7FFF22;
	fma.rn.f32 	%f896, %f895, %f889, 0f3EAAAA78;
	fma.rn.f32 	%f897, %f896, %f889, 0fBF000000;
	mul.f32 	%f898, %f889, %f897;
	fma.rn.f32 	%f899, %f898, %f889, %f889;
	fma.rn.f32 	%f900, %f888, 0f3F317218, %f899;
	setp.gt.u32 	%p112, %r131, 2139095039;
	fma.rn.f32 	%f901, %f884, 0f7F800000, 0f7F800000;
	selp.f32 	%f902, %f901, %f900, %p112;
	setp.eq.f32 	%p113, %f884, 0f00000000;
	selp.f32 	%f903, 0fFF800000, %f902, %p113;
	add.f32 	%f904, %f972, %f903;
	setp.nan.f32 	%p114, %f904, %f904;
	selp.f32 	%f905, 0fFA83126E, %f904, %p114;
	add.f32 	%f990, %f990, %f905;
	add.s32 	%r147, %r147, 1;
	setp.eq.s32 	%p115, %r147, %r34;
	@%p115 bra 	$L__BB9_37;
	bra.uni 	$L__BB9_6;
$L__BB9_37:
	setp.eq.s32 	%p116, %r145, 1;
	@%p116 bra 	$L__BB9_39;
	ld.global.f32 	%f906, [%rd3];
	setp.lt.f32 	%p117, %f906, %f990;
	selp.f32 	%f907, %f990, %f906, %p117;
	selp.f32 	%f908, %f906, %f990, %p117;
	sub.f32 	%f909, %f908, %f907;
	fma.rn.f32 	%f910, %f909, 0f3BBB989D, 0f3F000000;
	cvt.sat.f32.f32 	%f911, %f910;
	mov.f32 	%f912, 0f4B400001;
	mov.f32 	%f913, 0f437C0000;
	fma.rm.f32 	%f914, %f911, %f913, %f912;
	add.f32 	%f915, %f914, 0fCB40007F;
	neg.f32 	%f916, %f915;
	fma.rn.f32 	%f917, %f909, 0f3FB8AA3B, %f916;
	fma.rn.f32 	%f918, %f909, 0f32A57060, %f917;
	mov.b32 	%r135, %f914;
	shl.b32 	%r136, %r135, 23;
	mov.b32 	%f919, %r136;
	ex2.approx.ftz.f32 	%f920, %f918;
	fma.rn.f32 	%f921, %f920, %f919, 0f3F800000;
	setp.lt.f32 	%p118, %f921, 0f00800000;
	mul.f32 	%f922, %f921, 0f4B000000;
	selp.f32 	%f923, %f922, %f921, %p118;
	selp.f32 	%f924, 0fC1B80000, 0f00000000, %p118;
	mov.b32 	%r137, %f923;
	add.s32 	%r138, %r137, -1059760811;
	and.b32  	%r139, %r138, -8388608;
	sub.s32 	%r140, %r137, %r139;
	mov.b32 	%f925, %r140;
	cvt.rn.f32.s32 	%f926, %r139;
	fma.rn.f32 	%f927, %f926, 0f34000000, %f924;
	add.f32 	%f928, %f925, 0fBF800000;
	fma.rn.f32 	%f929, %f928, 0fBE055027, 0f3E1039F6;
	fma.rn.f32 	%f930, %f929, %f928, 0fBDF8CDCC;
	fma.rn.f32 	%f931, %f930, %f928, 0f3E0F2955;
	fma.rn.f32 	%f932, %f931, %f928, 0fBE2AD8B9;
	fma.rn.f32 	%f933, %f932, %f928, 0f3E4CED0B;
	fma.rn.f32 	%f934, %f933, %f928, 0fBE7FFF22;
	fma.rn.f32 	%f935, %f934, %f928, 0f3EAAAA78;
	fma.rn.f32 	%f936, %f935, %f928, 0fBF000000;
	mul.f32 	%f937, %f928, %f936;
	fma.rn.f32 	%f938, %f937, %f928, %f928;
	fma.rn.f32 	%f939, %f927, 0f3F317218, %f938;
	setp.gt.u32 	%p119, %r137, 2139095039;
	fma.rn.f32 	%f940, %f923, 0f7F800000, 0f7F800000;
	selp.f32 	%f941, %f940, %f939, %p119;
	setp.eq.f32 	%p120, %f923, 0f00000000;
	selp.f32 	%f942, 0fFF800000, %f941, %p120;
	add.f32 	%f990, %f907, %f942;
$L__BB9_39:
	st.global.f32 	[%rd3], %f990;
	add.s32 	%r145, %r145, 1;
	setp.eq.s32 	%p121, %r145, %r36;
	@%p121 bra 	$L__BB9_82;
	bra.uni 	$L__BB9_4;
$L__BB9_40:
	setp.lt.u32 	%p66, %r35, 8;
	mov.f32 	%f970, 0f00000000;
	mov.b32 	%r150, 0;
	@%p66 bra 	$L__BB9_43;
	mov.f32 	%f970, 0f00000000;
	mov.b32 	%r148, 0;
$L__BB9_42:
	.pragma "nounroll";
	add.s32 	%r79, %r148, %r4;
	mad.lo.s32 	%r80, %r79, %r34, %r147;
	mul.wide.s32 	%rd60, %r80, 4;
	add.s64 	%rd61, %rd1, %rd60;
	ld.global.f32 	%f443, [%rd61];
	mul.wide.u32 	%rd62, %r148, 4;
	add.s64 	%rd63, %rd5, %rd62;
	ld.global.f32 	%f444, [%rd63];
	fma.rn.f32 	%f445, %f443, %f444, %f970;
	mul.wide.u32 	%rd64, %r34, 4;
	add.s64 	%rd65, %rd61, %rd64;
	ld.global.f32 	%f446, [%rd65];
	ld.global.f32 	%f447, [%rd63+4];
	fma.rn.f32 	%f448, %f446, %f447, %f445;
	add.s64 	%rd66, %rd65, %rd64;
	ld.global.f32 	%f449, [%rd66];
	ld.global.f32 	%f450, [%rd63+8];
	fma.rn.f32 	%f451, %f449, %f450, %f448;
	add.s64 	%rd67, %rd66, %rd64;
	ld.global.f32 	%f452, [%rd67];
	ld.global.f32 	%f453, [%rd63+12];
	fma.rn.f32 	%f454, %f452, %f453, %f451;
	add.s64 	%rd68, %rd67, %rd64;
	ld.global.f32 	%f455, [%rd68];
	ld.global.f32 	%f456, [%rd63+16];
	fma.rn.f32 	%f457, %f455, %f456, %f454;
	add.s64 	%rd69, %rd68, %rd64;
	ld.global.f32 	%f458, [%rd69];
	ld.global.f32 	%f459, [%rd63+20];
	fma.rn.f32 	%f460, %f458, %f459, %f457;
	add.s64 	%rd70, %rd69, %rd64;
	ld.global.f32 	%f461, [%rd70];
	ld.global.f32 	%f462, [%rd63+24];
	fma.rn.f32 	%f463, %f461, %f462, %f460;
	add.s64 	%rd71, %rd70, %rd64;
	ld.global.f32 	%f464, [%rd71];
	ld.global.f32 	%f465, [%rd63+28];
	fma.rn.f32 	%f970, %f464, %f465, %f463;
	add.s32 	%r148, %r148, 8;
	setp.eq.s32 	%p67, %r148, %r8;
	mov.u32 	%r150, %r8;
	@%p67 bra 	$L__BB9_43;
	bra.uni 	$L__BB9_42;
$L__BB9_43:
	setp.eq.s32 	%p68, %r6, 0;
	@%p68 bra 	$L__BB9_7;
	add.s32 	%r81, %r6, -1;
	setp.lt.u32 	%p69, %r81, 3;
	@%p69 bra 	$L__BB9_46;
	add.s32 	%r82, %r150, %r4;
	mad.lo.s32 	%r83, %r82, %r34, %r147;
	mul.wide.s32 	%rd72, %r83, 4;
	add.s64 	%rd73, %rd1, %rd72;
	ld.global.f32 	%f467, [%rd73];
	mul.wide.u32 	%rd74, %r150, 4;
	add.s64 	%rd75, %rd5, %rd74;
	ld.global.f32 	%f468, [%rd75];
	fma.rn.f32 	%f469, %f467, %f468, %f970;
	mul.wide.u32 	%rd76, %r34, 4;
	add.s64 	%rd77, %rd73, %rd76;
	ld.global.f32 	%f470, [%rd77];
	ld.global.f32 	%f471, [%rd75+4];
	fma.rn.f32 	%f472, %f470, %f471, %f469;
	add.s64 	%rd78, %rd77, %rd76;
	ld.global.f32 	%f473, [%rd78];
	ld.global.f32 	%f474, [%rd75+8];
	fma.rn.f32 	%f475, %f473, %f474, %f472;
	add.s64 	%rd79, %rd78, %rd76;
	ld.global.f32 	%f476, [%rd79];
	ld.global.f32 	%f477, [%rd75+12];
	fma.rn.f32 	%f970, %f476, %f477, %f475;
	add.s32 	%r150, %r150, 4;
$L__BB9_46:
	and.b32  	%r84, %r35, 3;
	setp.eq.s32 	%p70, %r84, 0;
	@%p70 bra 	$L__BB9_7;
	setp.eq.s32 	%p71, %r84, 1;
	@%p71 bra 	$L__BB9_49;
	add.s32 	%r85, %r150, %r4;
	mad.lo.s32 	%r86, %r85, %r34, %r147;
	mul.wide.s32 	%rd80, %r86, 4;
	add.s64 	%rd81, %rd1, %rd80;
	ld.global.f32 	%f479, [%rd81];
	mul.wide.u32 	%rd82, %r150, 4;
	add.s64 	%rd83, %rd5, %rd82;
	ld.global.f32 	%f480, [%rd83];
	fma.rn.f32 	%f481, %f479, %f480, %f970;
	mul.wide.u32 	%rd84, %r34, 4;
	add.s64 	%rd85, %rd81, %rd84;
	ld.global.f32 	%f482, [%rd85];
	ld.global.f32 	%f483, [%rd83+4];
	fma.rn.f32 	%f970, %f482, %f483, %f481;
	add.s32 	%r150, %r150, 2;
$L__BB9_49:
	setp.eq.s32 	%p72, %r7, 0;
	@%p72 bra 	$L__BB9_7;
	add.s32 	%r87, %r150, %r4;
	mad.lo.s32 	%r88, %r87, %r34, %r147;
	mul.wide.s32 	%rd86, %r88, 4;
	add.s64 	%rd87, %rd1, %rd86;
	ld.global.f32 	%f484, [%rd87];
	mul.wide.u32 	%rd88, %r150, 4;
	add.s64 	%rd89, %rd5, %rd88;
	ld.global.f32 	%f485, [%rd89];
	fma.rn.f32 	%f970, %f484, %f485, %f970;
	bra.uni 	$L__BB9_7;
$L__BB9_51:
	setp.eq.s32 	%p47, %r35, 1;
	mov.b64 	%rd102, 0;
	@%p47 bra 	$L__BB9_21;
	and.b32  	%r74, %r35, 2147483646;
	neg.s32 	%r146, %r74;
	mov.u64 	%rd98, %rd6;
	bra.uni 	$L__BB9_13;
$L__BB9_53:
	mul.rn.f32 	%f425, %f59, %f57;
	lg2.approx.ftz.f32 	%f426, %f425;
	neg.f32 	%f427, %f426;
	fma.rn.f32 	%f428, %f426, 0f2F8A6370, 0f3221F645;
	fma.rn.f32 	%f429, %f428, %f427, 0fB4016FDA;
	fma.rn.f32 	%f430, %f429, %f427, 0f3468F846;
	fma.rn.f32 	%f431, %f430, %f427, 0f370742AA;
	fma.rn.f32 	%f432, %f431, %f427, 0fB804DB4D;
	fma.rn.f32 	%f433, %f432, %f427, 0fBA4AFEA1;
	fma.rn.f32 	%f434, %f433, %f427, 0f3BB5C027;
	fma.rn.f32 	%f435, %f434, %f427, 0f3E24AE0F;
	fma.rn.f32 	%f436, %f435, %f427, 0f3F62DFC4;
	fma.rn.f32 	%f982, %f436, %f58, %f436;
$L__BB9_54:
	fma.rn.f32 	%f437, %f982, 0fBFB504F3, 0f00000000;
	shl.b64 	%rd58, %rd102, 2;
	add.s64 	%rd59, %rd5, %rd58;
	st.global.f32 	[%rd59], %f437;
	bra.uni 	$L__BB9_5;
$L__BB9_55:
	setp.lt.s32 	%p4, %r35, 1;
	@%p4 bra 	$L__BB9_75;
	and.b32  	%r24, %r35, 1;
	and.b32  	%r25, %r35, 2147483646;
	mov.b32 	%r152, 0;
$L__BB9_57:
	setp.eq.s32 	%p22, %r35, 1;
	mov.b64 	%rd107, 0;
	@%p22 bra 	$L__BB9_67;
	mov.b32 	%r153, 0;
$L__BB9_59:
	mad.lo.s64 	%rd23, %rd100, 1103515245, 12345;
	and.b64  	%rd45, %rd23, 2147483647;
	cvt.rn.f32.u64 	%f202, %rd45;
	add.f32 	%f203, %f202, 0f461C4000;
	div.rn.f32 	%f204, %f203, 0f4F00004E;
	add.f32 	%f63, %f204, %f204;
	neg.f32 	%f64, %f63;
	mov.f32 	%f205, 0f40000000;
	add.rn.f32 	%f65, %f205, %f64;
	setp.ge.f32 	%p23, %f63, 0f3B5ED289;
	setp.le.f32 	%p24, %f63, 0f3FFF9097;
	and.pred  	%p25, %p23, %p24;
	@%p25 bra 	$L__BB9_61;
	setp.gt.f32 	%p26, %f63, 0f3F800000;
	selp.f32 	%f206, %f65, %f63, %p26;
	lg2.approx.f32 	%f207, %f206;
	neg.f32 	%f208, %f207;
	rsqrt.approx.ftz.f32 	%f209, %f208;
	fma.rn.f32 	%f210, %f209, 0fC27C73F1, 0f42FEF829;
	fma.rn.f32 	%f211, %f210, %f209, 0fC2E4361C;
	fma.rn.f32 	%f212, %f211, %f209, 0f42714D9B;
	fma.rn.f32 	%f213, %f212, %f209, 0fC1AE51B3;
	fma.rn.f32 	%f214, %f213, %f209, 0f40CEF504;
	fma.rn.f32 	%f215, %f214, %f209, 0fBFEA9E05;
	fma.rn.f32 	%f216, %f215, %f209, 0fBCF871F4;
	fma.rn.f32 	%f217, %f216, %f209, 0f3F553775;
	mul.f32 	%f218, %f209, %f208;
	setp.eq.f32 	%p27, %f207, 0fFF800000;
	selp.f32 	%f219, 0f7F800000, %f218, %p27;
	neg.f32 	%f220, %f219;
	selp.f32 	%f221, %f220, %f219, %p26;
	mul.rn.f32 	%f983, %f217, %f221;
	bra.uni 	$L__BB9_62;
$L__BB9_61:
	mul.rn.f32 	%f222, %f65, %f63;
	lg2.approx.ftz.f32 	%f223, %f222;
	neg.f32 	%f224, %f223;
	fma.rn.f32 	%f225, %f223, 0f2F8A6370, 0f3221F645;
	fma.rn.f32 	%f226, %f225, %f224, 0fB4016FDA;
	fma.rn.f32 	%f227, %f226, %f224, 0f3468F846;
	fma.rn.f32 	%f228, %f227, %f224, 0f370742AA;
	fma.rn.f32 	%f229, %f228, %f224, 0fB804DB4D;
	fma.rn.f32 	%f230, %f229, %f224, 0fBA4AFEA1;
	fma.rn.f32 	%f231, %f230, %f224, 0f3BB5C027;
	fma.rn.f32 	%f232, %f231, %f224, 0f3E24AE0F;
	fma.rn.f32 	%f233, %f232, %f224, 0f3F62DFC4;
	fma.rn.f32 	%f983, %f233, %f64, %f233;
$L__BB9_62:
	fma.rn.f32 	%f234, %f983, 0fBFB504F3, 0f00000000;
	mul.wide.u32 	%rd46, %r153, 4;
	add.s64 	%rd24, %rd5, %rd46;
	st.global.f32 	[%rd24], %f234;
	mad.lo.s64 	%rd47, %rd23, 1103515245, 12345;
	and.b64  	%rd100, %rd47, 2147483647;
	cvt.rn.f32.u64 	%f235, %rd100;
	add.f32 	%f236, %f235, 0f461C4000;
	div.rn.f32 	%f237, %f236, 0f4F00004E;
	add.f32 	%f69, %f237, %f237;
	neg.f32 	%f70, %f69;
	mov.f32 	%f238, 0f40000000;
	add.rn.f32 	%f71, %f238, %f70;
	setp.ge.f32 	%p28, %f69, 0f3B5ED289;
	setp.le.f32 	%p29, %f69, 0f3FFF9097;
	and.pred  	%p30, %p28, %p29;
	@%p30 bra 	$L__BB9_64;
	setp.gt.f32 	%p31, %f69, 0f3F800000;
	selp.f32 	%f239, %f71, %f69, %p31;
	lg2.approx.f32 	%f240, %f239;
	neg.f32 	%f241, %f240;
	rsqrt.approx.ftz.f32 	%f242, %f241;
	fma.rn.f32 	%f243, %f242, 0fC27C73F1, 0f42FEF829;
	fma.rn.f32 	%f244, %f243, %f242, 0fC2E4361C;
	fma.rn.f32 	%f245, %f244, %f242, 0f42714D9B;
	fma.rn.f32 	%f246, %f245, %f242, 0fC1AE51B3;
	fma.rn.f32 	%f247, %f246, %f242, 0f40CEF504;
	fma.rn.f32 	%f248, %f247, %f242, 0fBFEA9E05;
	fma.rn.f32 	%f249, %f248, %f242, 0fBCF871F4;
	fma.rn.f32 	%f250, %f249, %f242, 0f3F553775;
	mul.f32 	%f251, %f242, %f241;
	setp.eq.f32 	%p32, %f240, 0fFF800000;
	selp.f32 	%f252, 0f7F800000, %f251, %p32;
	neg.f32 	%f253, %f252;
	selp.f32 	%f254, %f253, %f252, %p31;
	mul.rn.f32 	%f984, %f250, %f254;
	bra.uni 	$L__BB9_65;
$L__BB9_64:
	mul.rn.f32 	%f255, %f71, %f69;
	lg2.approx.ftz.f32 	%f256, %f255;
	neg.f32 	%f257, %f256;
	fma.rn.f32 	%f258, %f256, 0f2F8A6370, 0f3221F645;
	fma.rn.f32 	%f259, %f258, %f257, 0fB4016FDA;
	fma.rn.f32 	%f260, %f259, %f257, 0f3468F846;
	fma.rn.f32 	%f261, %f260, %f257, 0f370742AA;
	fma.rn.f32 	%f262, %f261, %f257, 0fB804DB4D;
	fma.rn.f32 	%f263, %f262, %f257, 0fBA4AFEA1;
	fma.rn.f32 	%f264, %f263, %f257, 0f3BB5C027;
	fma.rn.f32 	%f265, %f264, %f257, 0f3E24AE0F;
	fma.rn.f32 	%f266, %f265, %f257, 0f3F62DFC4;
	fma.rn.f32 	%f984, %f266, %f70, %f266;
$L__BB9_65:
	fma.rn.f32 	%f267, %f984, 0fBFB504F3, 0f00000000;
	st.global.f32 	[%rd24+4], %f267;
	add.s32 	%r153, %r153, 2;
	setp.eq.s32 	%p33, %r153, %r25;
	@%p33 bra 	$L__BB9_66;
	bra.uni 	$L__BB9_59;
$L__BB9_66:
	cvt.u64.u32 	%rd107, %r25;
$L__BB9_67:
	setp.eq.s32 	%p34, %r24, 0;
	@%p34 bra 	$L__BB9_74;
	mad.lo.s64 	%rd48, %rd100, 1103515245, 12345;
	and.b64  	%rd100, %rd48, 2147483647;
	cvt.rn.f32.u64 	%f268, %rd100;
	add.f32 	%f269, %f268, 0f461C4000;
	div.rn.f32 	%f270, %f269, 0f4F00004E;
	add.f32 	%f77, %f270, %f270;
	neg.f32 	%f78, %f77;
	mov.f32 	%f271, 0f40000000;
	add.rn.f32 	%f79, %f271, %f78;
	setp.ge.f32 	%p35, %f77, 0f3B5ED289;
	setp.le.f32 	%p36, %f77, 0f3FFF9097;
	and.pred  	%p37, %p35, %p36;
	@%p37 bra 	$L__BB9_72;
	setp.gt.f32 	%p38, %f77, 0f3F800000;
	selp.f32 	%f272, %f79, %f77, %p38;
	lg2.approx.f32 	%f273, %f272;
	neg.f32 	%f274, %f273;
	rsqrt.approx.ftz.f32 	%f275, %f274;
	fma.rn.f32 	%f276, %f275, 0fC27C73F1, 0f42FEF829;
	fma.rn.f32 	%f277, %f276, %f275, 0fC2E4361C;
	fma.rn.f32 	%f278, %f277, %f275, 0f42714D9B;
	fma.rn.f32 	%f279, %f278, %f275, 0fC1AE51B3;
	fma.rn.f32 	%f280, %f279, %f275, 0f40CEF504;
	fma.rn.f32 	%f281, %f280, %f275, 0fBFEA9E05;
	fma.rn.f32 	%f282, %f281, %f275, 0fBCF871F4;
	fma.rn.f32 	%f283, %f282, %f275, 0f3F553775;
	mul.f32 	%f284, %f275, %f274;
	setp.eq.f32 	%p39, %f273, 0fFF800000;
	selp.f32 	%f285, 0f7F800000, %f284, %p39;
	neg.f32 	%f286, %f285;
	selp.f32 	%f287, %f286, %f285, %p38;
	mul.rn.f32 	%f986, %f283, %f287;
	bra.uni 	$L__BB9_73;
$L__BB9_70:
	ld.global.f32 	%f302, [%rd3];
	setp.lt.f32 	%p41, %f302, 0f00000000;
	selp.f32 	%f303, 0f00000000, %f302, %p41;
	min.f32 	%f304, %f302, 0f00000000;
	sub.f32 	%f305, %f304, %f303;
	fma.rn.f32 	%f306, %f305, 0f3BBB989D, 0f3F000000;
	cvt.sat.f32.f32 	%f307, %f306;
	mov.f32 	%f308, 0f4B400001;
	mov.f32 	%f309, 0f437C0000;
	fma.rm.f32 	%f310, %f307, %f309, %f308;
	add.f32 	%f311, %f310, 0fCB40007F;
	neg.f32 	%f312, %f311;
	fma.rn.f32 	%f313, %f305, 0f3FB8AA3B, %f312;
	fma.rn.f32 	%f314, %f305, 0f32A57060, %f313;
	mov.b32 	%r67, %f310;
	shl.b32 	%r68, %r67, 23;
	mov.b32 	%f315, %r68;
	ex2.approx.ftz.f32 	%f316, %f314;
	fma.rn.f32 	%f317, %f316, %f315, 0f3F800000;
	setp.lt.f32 	%p42, %f317, 0f00800000;
	mul.f32 	%f318, %f317, 0f4B000000;
	selp.f32 	%f319, %f318, %f317, %p42;
	selp.f32 	%f320, 0fC1B80000, 0f00000000, %p42;
	mov.b32 	%r69, %f319;
	add.s32 	%r70, %r69, -1059760811;
	and.b32  	%r71, %r70, -8388608;
	sub.s32 	%r72, %r69, %r71;
	mov.b32 	%f321, %r72;
	cvt.rn.f32.s32 	%f322, %r71;
	fma.rn.f32 	%f323, %f322, 0f34000000, %f320;
	add.f32 	%f324, %f321, 0fBF800000;
	fma.rn.f32 	%f325, %f324, 0fBE055027, 0f3E1039F6;
	fma.rn.f32 	%f326, %f325, %f324, 0fBDF8CDCC;
	fma.rn.f32 	%f327, %f326, %f324, 0f3E0F2955;
	fma.rn.f32 	%f328, %f327, %f324, 0fBE2AD8B9;
	fma.rn.f32 	%f329, %f328, %f324, 0f3E4CED0B;
	fma.rn.f32 	%f330, %f329, %f324, 0fBE7FFF22;
	fma.rn.f32 	%f331, %f330, %f324, 0f3EAAAA78;
	fma.rn.f32 	%f332, %f331, %f324, 0fBF000000;
	mul.f32 	%f333, %f324, %f332;
	fma.rn.f32 	%f334, %f333, %f324, %f324;
	fma.rn.f32 	%f335, %f323, 0f3F317218, %f334;
	setp.gt.u32 	%p43, %r69, 2139095039;
	fma.rn.f32 	%f336, %f319, 0f7F800000, 0f7F800000;
	selp.f32 	%f337, %f336, %f335, %p43;
	setp.eq.f32 	%p44, %f319, 0f00000000;
	selp.f32 	%f338, 0fFF800000, %f337, %p44;
	add.f32 	%f990, %f303, %f338;
$L__BB9_71:
	st.global.f32 	[%rd3], %f990;
	add.s32 	%r152, %r152, 1;
	setp.eq.s32 	%p45, %r152, %r36;
	@%p45 bra 	$L__BB9_82;
	bra.uni 	$L__BB9_57;
$L__BB9_72:
	mul.rn.f32 	%f288, %f79, %f77;
	lg2.approx.ftz.f32 	%f289, %f288;
	neg.f32 	%f290, %f289;
	fma.rn.f32 	%f291, %f289, 0f2F8A6370, 0f3221F645;
	fma.rn.f32 	%f292, %f291, %f290, 0fB4016FDA;
	fma.rn.f32 	%f293, %f292, %f290, 0f3468F846;
	fma.rn.f32 	%f294, %f293, %f290, 0f370742AA;
	fma.rn.f32 	%f295, %f294, %f290, 0fB804DB4D;
	fma.rn.f32 	%f296, %f295, %f290, 0fBA4AFEA1;
	fma.rn.f32 	%f297, %f296, %f290, 0f3BB5C027;
	fma.rn.f32 	%f298, %f297, %f290, 0f3E24AE0F;
	fma.rn.f32 	%f299, %f298, %f290, 0f3F62DFC4;
	fma.rn.f32 	%f986, %f299, %f78, %f299;
$L__BB9_73:
	fma.rn.f32 	%f300, %f986, 0fBFB504F3, 0f00000000;
	shl.b64 	%rd49, %rd107, 2;
	add.s64 	%rd50, %rd5, %rd49;
	st.global.f32 	[%rd50], %f300;
$L__BB9_74:
	setp.eq.s32 	%p40, %r152, 1;
	mov.f32 	%f990, 0f00000000;
	@%p40 bra 	$L__BB9_71;
	bra.uni 	$L__BB9_70;
$L__BB9_75:
	setp.eq.s32 	%p5, %r36, 1;
	mov.f32 	%f990, 0f00800000;
	@%p5 bra 	$L__BB9_80;
	and.b32  	%r30, %r36, 2147483646;
	mov.b32 	%r154, 0;
	mov.f32 	%f990, 0f00800000;
$L__BB9_77:
	setp.lt.f32 	%p6, %f990, 0f00000000;
	selp.f32 	%f94, 0f00000000, %f990, %p6;
	min.f32 	%f95, %f990, 0f00000000;
	sub.f32 	%f96, %f95, %f94;
	fma.rn.f32 	%f97, %f96, 0f3BBB989D, 0f3F000000;
	cvt.sat.f32.f32 	%f98, %f97;
	mov.f32 	%f99, 0f4B400001;
	mov.f32 	%f100, 0f437C0000;
	fma.rm.f32 	%f101, %f98, %f100, %f99;
	add.f32 	%f102, %f101, 0fCB40007F;
	neg.f32 	%f103, %f102;
	fma.rn.f32 	%f104, %f96, 0f3FB8AA3B, %f103;
	fma.rn.f32 	%f105, %f96, 0f32A57060, %f104;
	mov.b32 	%r46, %f101;
	shl.b32 	%r47, %r46, 23;
	mov.b32 	%f106, %r47;
	ex2.approx.ftz.f32 	%f107, %f105;
	fma.rn.f32 	%f108, %f107, %f106, 0f3F800000;
	setp.lt.f32 	%p7, %f108, 0f00800000;
	mul.f32 	%f109, %f108, 0f4B000000;
	selp.f32 	%f110, %f109, %f108, %p7;
	selp.f32 	%f111, 0fC1B80000, 0f00000000, %p7;
	mov.b32 	%r48, %f110;
	add.s32 	%r49, %r48, -1059760811;
	and.b32  	%r50, %r49, -8388608;
	sub.s32 	%r51, %r48, %r50;
	mov.b32 	%f112, %r51;
	cvt.rn.f32.s32 	%f113, %r50;
	fma.rn.f32 	%f114, %f113, 0f34000000, %f111;
	add.f32 	%f115, %f112, 0fBF800000;
	fma.rn.f32 	%f116, %f115, 0fBE055027, 0f3E1039F6;
	fma.rn.f32 	%f117, %f116, %f115, 0fBDF8CDCC;
	fma.rn.f32 	%f118, %f117, %f115, 0f3E0F2955;
	fma.rn.f32 	%f119, %f118, %f115, 0fBE2AD8B9;
	fma.rn.f32 	%f120, %f119, %f115, 0f3E4CED0B;
	fma.rn.f32 	%f121, %f120, %f115, 0fBE7FFF22;
	fma.rn.f32 	%f122, %f121, %f115, 0f3EAAAA78;
	fma.rn.f32 	%f123, %f122, %f115, 0fBF000000;
	mul.f32 	%f124, %f115, %f123;
	fma.rn.f32 	%f125, %f124, %f115, %f115;
	fma.rn.f32 	%f126, %f114, 0f3F317218, %f125;
	setp.gt.u32 	%p8, %r48, 2139095039;
	fma.rn.f32 	%f127, %f110, 0f7F800000, 0f7F800000;
	selp.f32 	%f128, %f127, %f126, %p8;
	setp.eq.f32 	%p9, %f110, 0f00000000;
	selp.f32 	%f129, 0fFF800000, %f128, %p9;
	add.f32 	%f84, %f94, %f129;
	setp.eq.s32 	%p10, %r154, 0;
	mov.f32 	%f990, 0f00000000;
	@%p10 bra 	$L__BB9_79;
	setp.lt.f32 	%p11, %f84, 0f00000000;
	selp.f32 	%f130, 0f00000000, %f84, %p11;
	min.f32 	%f131, %f84, 0f00000000;
	sub.f32 	%f132, %f131, %f130;
	fma.rn.f32 	%f133, %f132, 0f3BBB989D, 0f3F000000;
	cvt.sat.f32.f32 	%f134, %f133;
	mov.f32 	%f135, 0f4B400001;
	mov.f32 	%f136, 0f437C0000;
	fma.rm.f32 	%f137, %f134, %f136, %f135;
	add.f32 	%f138, %f137, 0fCB40007F;
	neg.f32 	%f139, %f138;
	fma.rn.f32 	%f140, %f132, 0f3FB8AA3B, %f139;
	fma.rn.f32 	%f141, %f132, 0f32A57060, %f140;
	mov.b32 	%r52, %f137;
	shl.b32 	%r53, %r52, 23;
	mov.b32 	%f142, %r53;
	ex2.approx.ftz.f32 	%f143, %f141;
	fma.rn.f32 	%f144, %f143, %f142, 0f3F800000;
	setp.lt.f32 	%p12, %f144, 0f00800000;
	mul.f32 	%f145, %f144, 0f4B000000;
	selp.f32 	%f146, %f145, %f144, %p12;
	selp.f32 	%f147, 0fC1B80000, 0f00000000, %p12;
	mov.b32 	%r54, %f146;
	add.s32 	%r55, %r54, -1059760811;
	and.b32  	%r56, %r55, -8388608;
	sub.s32 	%r57, %r54, %r56;
	mov.b32 	%f148, %r57;
	cvt.rn.f32.s32 	%f149, %r56;
	fma.rn.f32 	%f150, %f149, 0f34000000, %f147;
	add.f32 	%f151, %f148, 0fBF800000;
	fma.rn.f32 	%f152, %f151, 0fBE055027, 0f3E1039F6;
	fma.rn.f32 	%f153, %f152, %f151, 0fBDF8CDCC;
	fma.rn.f32 	%f154, %f153, %f151, 0f3E0F2955;
	fma.rn.f32 	%f155, %f154, %f151, 0fBE2AD8B9;
	fma.rn.f32 	%f156, %f155, %f151, 0f3E4CED0B;
	fma.rn.f32 	%f157, %f156, %f151, 0fBE7FFF22;
	fma.rn.f32 	%f158, %f157, %f151, 0f3EAAAA78;
	fma.rn.f32 	%f159, %f158, %f151, 0fBF000000;
	mul.f32 	%f160, %f151, %f159;
	fma.rn.f32 	%f161, %f160, %f151, %f151;
	fma.rn.f32 	%f162, %f150, 0f3F317218, %f161;
	setp.gt.u32 	%p13, %r54, 2139095039;
	fma.rn.f32 	%f163, %f146, 0f7F800000, 0f7F800000;
	selp.f32 	%f164, %f163, %f162, %p13;
	setp.eq.f32 	%p14, %f146, 0f00000000;
	selp.f32 	%f165, 0fFF800000, %f164, %p14;
	add.f32 	%f990, %f130, %f165;
$L__BB9_79:
	add.s32 	%r154, %r154, 2;
	setp.ne.s32 	%p15, %r154, %r30;
	@%p15 bra 	$L__BB9_77;
$L__BB9_80:
	and.b32  	%r58, %r36, 1;
	setp.eq.b32 	%p16, %r58, 1;
	not.pred 	%p17, %p16;
	@%p17 bra 	$L__BB9_82;
	setp.lt.f32 	%p18, %f990, 0f00000000;
	selp.f32 	%f166, 0f00000000, %f990, %p18;
	min.f32 	%f167, %f990, 0f00000000;
	sub.f32 	%f168, %f167, %f166;
	fma.rn.f32 	%f169, %f168, 0f3BBB989D, 0f3F000000;
	cvt.sat.f32.f32 	%f170, %f169;
	mov.f32 	%f171, 0f4B400001;
	mov.f32 	%f172, 0f437C0000;
	fma.rm.f32 	%f173, %f170, %f172, %f171;
	add.f32 	%f174, %f173, 0fCB40007F;
	neg.f32 	%f175, %f174;
	fma.rn.f32 	%f176, %f168, 0f3FB8AA3B, %f175;
	fma.rn.f32 	%f177, %f168, 0f32A57060, %f176;
	mov.b32 	%r59, %f173;
	shl.b32 	%r60, %r59, 23;
	mov.b32 	%f178, %r60;
	ex2.approx.ftz.f32 	%f179, %f177;
	fma.rn.f32 	%f180, %f179, %f178, 0f3F800000;
	setp.lt.f32 	%p19, %f180, 0f00800000;
	mul.f32 	%f181, %f180, 0f4B000000;
	selp.f32 	%f182, %f181, %f180, %p19;
	selp.f32 	%f183, 0fC1B80000, 0f00000000, %p19;
	mov.b32 	%r61, %f182;
	add.s32 	%r62, %r61, -1059760811;
	and.b32  	%r63, %r62, -8388608;
	sub.s32 	%r64, %r61, %r63;
	mov.b32 	%f184, %r64;
	cvt.rn.f32.s32 	%f185, %r63;
	fma.rn.f32 	%f186, %f185, 0f34000000, %f183;
	add.f32 	%f187, %f184, 0fBF800000;
	fma.rn.f32 	%f188, %f187, 0fBE055027, 0f3E1039F6;
	fma.rn.f32 	%f189, %f188, %f187, 0fBDF8CDCC;
	fma.rn.f32 	%f190, %f189, %f187, 0f3E0F2955;
	fma.rn.f32 	%f191, %f190, %f187, 0fBE2AD8B9;
	fma.rn.f32 	%f192, %f191, %f187, 0f3E4CED0B;
	fma.rn.f32 	%f193, %f192, %f187, 0fBE7FFF22;
	fma.rn.f32 	%f194, %f193, %f187, 0f3EAAAA78;
	fma.rn.f32 	%f195, %f194, %f187, 0fBF000000;
	mul.f32 	%f196, %f187, %f195;
	fma.rn.f32 	%f197, %f196, %f187, %f187;
	fma.rn.f32 	%f198, %f186, 0f3F317218, %f197;
	setp.gt.u32 	%p20, %r61, 2139095039;
	fma.rn.f32 	%f199, %f182, 0f7F800000, 0f7F800000;
	selp.f32 	%f200, %f199, %f198, %p20;
	setp.eq.f32 	%p21, %f182, 0f00000000;
	selp.f32 	%f201, 0fFF800000, %f200, %p21;
	add.f32 	%f990, %f166, %f201;
$L__BB9_82:
	cvt.rn.f32.s32 	%f943, %r36;
	setp.lt.s32 	%p122, %r36, 1;
	mul.f32 	%f944, %f943, 0f4B000000;
	selp.f32 	%f945, %f944, %f943, %p122;
	selp.f32 	%f946, 0fC1B80000, 0f00000000, %p122;
	mov.b32 	%r141, %f945;
	add.s32 	%r142, %r141, -1059760811;
	and.b32  	%r143, %r142, -8388608;
	sub.s32 	%r144, %r141, %r143;
	mov.b32 	%f947, %r144;
	cvt.rn.f32.s32 	%f948, %r143;
	fma.rn.f32 	%f949, %f948, 0f34000000, %f946;
	add.f32 	%f950, %f947, 0fBF800000;
	fma.rn.f32 	%f951, %f950, 0fBE055027, 0f3E1039F6;
	fma.rn.f32 	%f952, %f951, %f950, 0fBDF8CDCC;
	fma.rn.f32 	%f953, %f952, %f950, 0f3E0F2955;
	fma.rn.f32 	%f954, %f953, %f950, 0fBE2AD8B9;
	fma.rn.f32 	%f955, %f954, %f950, 0f3E4CED0B;
	fma.rn.f32 	%f956, %f955, %f950, 0fBE7FFF22;
	fma.rn.f32 	%f957, %f956, %f950, 0f3EAAAA78;
	fma.rn.f32 	%f958, %f957, %f950, 0fBF000000;
	mul.f32 	%f959, %f950, %f958;
	fma.rn.f32 	%f960, %f959, %f950, %f950;
	fma.rn.f32 	%f961, %f949, 0f3F317218, %f960;
	setp.gt.u32 	%p123, %r141, 2139095039;
	fma.rn.f32 	%f962, %f945, 0f7F800000, 0f7F800000;
	selp.f32 	%f963, %f962, %f961, %p123;
	setp.eq.f32 	%p124, %f945, 0f00000000;
	selp.f32 	%f964, 0fFF800000, %f963, %p124;
	sub.f32 	%f965, %f990, %f964;
	st.global.f32 	[%rd3], %f965;
$L__BB9_83:
	ret;

}
	// .globl	_Z17f12_sum_log_likesPfS_S_ii
.visible .entry _Z17f12_sum_log_likesPfS_S_ii(
	.param .u64 .ptr .align 1 _Z17f12_sum_log_likesPfS_S_ii_param_0,
	.param .u64 .ptr .align 1 _Z17f12_sum_log_likesPfS_S_ii_param_1,
	.param .u64 .ptr .align 1 _Z17f12_sum_log_likesPfS_S_ii_param_2,
	.param .u32 _Z17f12_sum_log_likesPfS_S_ii_param_3,
	.param .u32 _Z17f12_sum_log_likesPfS_S_ii_param_4
)
{
	.reg .pred 	%p<11>;
	.reg .b32 	%r<39>;
	.reg .b32 	%f<129>;
	.reg .b64 	%rd<23>;

	ld.param.u64 	%rd7, [_Z17f12_sum_log_likesPfS_S_ii_param_0];
	ld.param.u64 	%rd8, [_Z17f12_sum_log_likesPfS_S_ii_param_1];
	ld.param.u64 	%rd6, [_Z17f12_sum_log_likesPfS_S_ii_param_2];
	ld.param.u32 	%r23, [_Z17f12_sum_log_likesPfS_S_ii_param_3];
	ld.param.u32 	%r24, [_Z17f12_sum_log_likesPfS_S_ii_param_4];
	cvta.to.global.u64 	%rd1, %rd8;
	cvta.to.global.u64 	%rd2, %rd7;
	mov.u32 	%r25, %ctaid.x;
	mov.u32 	%r26, %ntid.x;
	mov.u32 	%r27, %tid.x;
	mad.lo.s32 	%r1, %r25, %r26, %r27;
	setp.ge.s32 	%p1, %r1, %r24;
	@%p1 bra 	$L__BB10_14;
	cvta.to.global.u64 	%rd9, %rd6;
	mul.wide.s32 	%rd10, %r1, 4;
	add.s64 	%rd3, %rd9, %rd10;
	mov.b32 	%r28, 0;
	st.global.u32 	[%rd3], %r28;
	setp.lt.s32 	%p2, %r23, 1;
	@%p2 bra 	$L__BB10_14;
	mul.lo.s32 	%r2, %r23, %r1;
	and.b32  	%r3, %r23, 15;
	setp.lt.u32 	%p3, %r23, 16;
	mov.b32 	%r35, 0;
	mov.f32 	%f125, 0f00000000;
	@%p3 bra 	$L__BB10_5;
	and.b32  	%r35, %r23, 2147483632;
	neg.s32 	%r33, %r35;
	add.s64 	%rd4, %rd2, 32;
	add.s64 	%rd5, %rd1, 32;
	mov.f32 	%f125, 0f00000000;
	mov.u32 	%r32, %r2;
$L__BB10_4:
	.pragma "nounroll";
	mul.wide.s32 	%rd11, %r32, 4;
	add.s64 	%rd12, %rd4, %rd11;
	add.s64 	%rd13, %rd5, %rd11;
	ld.global.f32 	%f12, [%rd12+-32];
	ld.global.f32 	%f13, [%rd13+-32];
	add.f32 	%f14, %f12, %f13;
	add.f32 	%f15, %f125, %f14;
	st.global.f32 	[%rd3], %f15;
	ld.global.f32 	%f16, [%rd12+-28];
	ld.global.f32 	%f17, [%rd13+-28];
	add.f32 	%f18, %f16, %f17;
	add.f32 	%f19, %f15, %f18;
	st.global.f32 	[%rd3], %f19;
	ld.global.f32 	%f20, [%rd12+-24];
	ld.global.f32 	%f21, [%rd13+-24];
	add.f32 	%f22, %f20, %f21;
	add.f32 	%f23, %f19, %f22;
	st.global.f32 	[%rd3], %f23;
	ld.global.f32 	%f24, [%rd12+-20];
	ld.global.f32 	%f25, [%rd13+-20];
	add.f32 	%f26, %f24, %f25;
	add.f32 	%f27, %f23, %f26;
	st.global.f32 	[%rd3], %f27;
	ld.global.f32 	%f28, [%rd12+-16];
	ld.global.f32 	%f29, [%rd13+-16];
	add.f32 	%f30, %f28, %f29;
	add.f32 	%f31, %f27, %f30;
	st.global.f32 	[%rd3], %f31;
	ld.global.f32 	%f32, [%rd12+-12];
	ld.global.f32 	%f33, [%rd13+-12];
	add.f32 	%f34, %f32, %f33;
	add.f32 	%f35, %f31, %f34;
	st.global.f32 	[%rd3], %f35;
	ld.global.f32 	%f36, [%rd12+-8];
	ld.global.f32 	%f37, [%rd13+-8];
	add.f32 	%f38, %f36, %f37;
	add.f32 	%f39, %f35, %f38;
	st.global.f32 	[%rd3], %f39;
	ld.global.f32 	%f40, [%rd12+-4];
	ld.global.f32 	%f41, [%rd13+-4];
	add.f32 	%f42, %f40, %f41;
	add.f32 	%f43, %f39, %f42;
	st.global.f32 	[%rd3], %f43;
	ld.global.f32 	%f44, [%rd12];
	ld.global.f32 	%f45, [%rd13];
	add.f32 	%f46, %f44, %f45;
	add.f32 	%f47, %f43, %f46;
	st.global.f32 	[%rd3], %f47;
	ld.global.f32 	%f48, [%rd12+4];
	ld.global.f32 	%f49, [%rd13+4];
	add.f32 	%f50, %f48, %f49;
	add.f32 	%f51, %f47, %f50;
	st.global.f32 	[%rd3], %f51;
	ld.global.f32 	%f52, [%rd12+8];
	ld.global.f32 	%f53, [%rd13+8];
	add.f32 	%f54, %f52, %f53;
	add.f32 	%f55, %f51, %f54;
	st.global.f32 	[%rd3], %f55;
	ld.global.f32 	%f56, [%rd12+12];
	ld.global.f32 	%f57, [%rd13+12];
	add.f32 	%f58, %f56, %f57;
	add.f32 	%f59, %f55, %f58;
	st.global.f32 	[%rd3], %f59;
	ld.global.f32 	%f60, [%rd12+16];
	ld.global.f32 	%f61, [%rd13+16];
	add.f32 	%f62, %f60, %f61;
	add.f32 	%f63, %f59, %f62;
	st.global.f32 	[%rd3], %f63;
	ld.global.f32 	%f64, [%rd12+20];
	ld.global.f32 	%f65, [%rd13+20];
	add.f32 	%f66, %f64, %f65;
	add.f32 	%f67, %f63, %f66;
	st.global.f32 	[%rd3], %f67;
	ld.global.f32 	%f68, [%rd12+24];
	ld.global.f32 	%f69, [%rd13+24];
	add.f32 	%f70, %f68, %f69;
	add.f32 	%f71, %f67, %f70;
	st.global.f32 	[%rd3], %f71;
	ld.global.f32 	%f72, [%rd12+28];
	ld.global.f32 	%f73, [%rd13+28];
	add.f32 	%f74, %f72, %f73;
	add.f32 	%f125, %f71, %f74;
	st.global.f32 	[%rd3], %f125;
	add.s32 	%r33, %r33, 16;
	add.s32 	%r32, %r32, 16;
	setp.ne.s32 	%p4, %r33, 0;
	@%p4 bra 	$L__BB10_4;
$L__BB10_5:
	setp.eq.s32 	%p5, %r3, 0;
	@%p5 bra 	$L__BB10_14;
	and.b32  	%r11, %r23, 7;
	setp.lt.u32 	%p6, %r3, 8;
	@%p6 bra 	$L__BB10_8;
	add.s32 	%r30, %r35, %r2;
	mul.wide.s32 	%rd14, %r30, 4;
	add.s64 	%rd15, %rd2, %rd14;
	ld.global.f32 	%f75, [%rd15];
	add.s64 	%rd16, %rd1, %rd14;
	ld.global.f32 	%f76, [%rd16];
	add.f32 	%f77, %f75, %f76;
	add.f32 	%f78, %f125, %f77;
	st.global.f32 	[%rd3], %f78;
	ld.global.f32 	%f79, [%rd15+4];
	ld.global.f32 	%f80, [%rd16+4];
	add.f32 	%f81, %f79, %f80;
	add.f32 	%f82, %f78, %f81;
	st.global.f32 	[%rd3], %f82;
	ld.global.f32 	%f83, [%rd15+8];
	ld.global.f32 	%f84, [%rd16+8];
	add.f32 	%f85, %f83, %f84;
	add.f32 	%f86, %f82, %f85;
	st.global.f32 	[%rd3], %f86;
	ld.global.f32 	%f87, [%rd15+12];
	ld.global.f32 	%f88, [%rd16+12];
	add.f32 	%f89, %f87, %f88;
	add.f32 	%f90, %f86, %f89;
	st.global.f32 	[%rd3], %f90;
	ld.global.f32 	%f91, [%rd15+16];
	ld.global.f32 	%f92, [%rd16+16];
	add.f32 	%f93, %f91, %f92;
	add.f32 	%f94, %f90, %f93;
	st.global.f32 	[%rd3], %f94;
	ld.global.f32 	%f95, [%rd15+20];
	ld.global.f32 	%f96, [%rd16+20];
	add.f32 	%f97, %f95, %f96;
	add.f32 	%f98, %f94, %f97;
	st.global.f32 	[%rd3], %f98;
	ld.global.f32 	%f99, [%rd15+24];
	ld.global.f32 	%f100, [%rd16+24];
	add.f32 	%f101, %f99, %f100;
	add.f32 	%f102, %f98, %f101;
	st.global.f32 	[%rd3], %f102;
	ld.global.f32 	%f103, [%rd15+28];
	ld.global.f32 	%f104, [%rd16+28];
	add.f32 	%f105, %f103, %f104;
	add.f32 	%f125, %f102, %f105;
	st.global.f32 	[%rd3], %f125;
	add.s32 	%r35, %r35, 8;
$L__BB10_8:
	setp.eq.s32 	%p7, %r11, 0;
	@%p7 bra 	$L__BB10_14;
	and.b32  	%r14, %r23, 3;
	setp.lt.u32 	%p8, %r11, 4;
	@%p8 bra 	$L__BB10_11;
	add.s32 	%r31, %r35, %r2;
	mul.wide.s32 	%rd17, %r31, 4;
	add.s64 	%rd18, %rd2, %rd17;
	ld.global.f32 	%f106, [%rd18];
	add.s64 	%rd19, %rd1, %rd17;
	ld.global.f32 	%f107, [%rd19];
	add.f32 	%f108, %f106, %f107;
	add.f32 	%f109, %f125, %f108;
	st.global.f32 	[%rd3], %f109;
	ld.global.f32 	%f110, [%rd18+4];
	ld.global.f32 	%f111, [%rd19+4];
	add.f32 	%f112, %f110, %f111;
	add.f32 	%f113, %f109, %f112;
	st.global.f32 	[%rd3], %f113;
	ld.global.f32 	%f114, [%rd18+8];
	ld.global.f32 	%f115, [%rd19+8];
	add.f32 	%f116, %f114, %f115;
	add.f32 	%f117, %f113, %f116;
	st.global.f32 	[%rd3], %f117;
	ld.global.f32 	%f118, [%rd18+12];
	ld.global.f32 	%f119, [%rd19+12];
	add.f32 	%f120, %f118, %f119;
	add.f32 	%f125, %f117, %f120;
	st.global.f32 	[%rd3], %f125;
	add.s32 	%r35, %r35, 4;
$L__BB10_11:
	setp.eq.s32 	%p9, %r14, 0;
	@%p9 bra 	$L__BB10_14;
	add.s32 	%r38, %r35, %r2;
	neg.s32 	%r37, %r14;
$L__BB10_13:
	.pragma "nounroll";
	mul.wide.s32 	%rd20, %r38, 4;
	add.s64 	%rd21, %rd1, %rd20;
	add.s64 	%rd22, %rd2, %rd20;
	ld.global.f32 	%f121, [%rd22];
	ld.global.f32 	%f122, [%rd21];
	add.f32 	%f123, %f121, %f122;
	add.f32 	%f125, %f125, %f123;
	st.global.f32 	[%rd3], %f125;
	add.s32 	%r38, %r38, 1;
	add.s32 	%r37, %r37, 1;
	setp.ne.s32 	%p10, %r37, 0;
	@%p10 bra 	$L__BB10_13;
$L__BB10_14:
	ret;

}


// ===== COMPILED SASS (sm_100) =====

	.target	sm_100

	.elftype	@"ET_EXEC"


//--------------------- .note.nv.tkinfo           --------------------------
	.section	.note.nv.tkinfo,"",@"SHT_NOTE"
	.sectionflags	@"SHF_NOTE_NV_TKINFO"
	.tkinfo
        /*0018*/ 	.word	0x00000002
        /*0030*/ 	.string	""
        /*0030*/ 	.string	"ptxas"
        /*0030*/ 	.string	"Cuda compilation tools, release 13.0, V13.0.88"
        /*0030*/ 	.string	"Build cuda_13.0.r13.0/compiler.36424714_0"
        /*0030*/ 	.string	"-arch sm_100 -m 64 "



//--------------------- .note.nv.cuinfo           --------------------------
	.section	.note.nv.cuinfo,"",@"SHT_NOTE"
	.sectionflags	@"SHF_NOTE_NV_CUINFO"
        /*0018*/ 	.short	0x0002
        /*001a*/ 	.short	0x0064
        /*001c*/ 	.short	0x0082
	.zero		2


//--------------------- .nv.info                  --------------------------
	.section	.nv.info,"",@"SHT_CUDA_INFO"
	.align	4


	//----- nvinfo : EIATTR_REGCOUNT
	.align		4
        /*0000*/ 	.byte	0x04, 0x2f
        /*0002*/ 	.short	(.L_1 - .L_0)
	.align		4
.L_0:
        /*0004*/ 	.word	index@(_Z17f2_make_inner_sigPfS_S_iiii)
        /*0008*/ 	.word	0x0000001c


	//----- nvinfo : EIATTR_FRAME_SIZE
	.align		4
.L_1:
        /*000c*/ 	.byte	0x04, 0x11
        /*000e*/ 	.short	(.L_3 - .L_2)
	.align		4
.L_2:
        /*0010*/ 	.word	index@(_Z17f2_make_inner_sigPfS_S_iiii)
        /*0014*/ 	.word	0x00000000


	//----- nvinfo : EIATTR_REGCOUNT
	.align		4
.L_3:
        /*0018*/ 	.byte	0x04, 0x2f
        /*001a*/ 	.short	(.L_5 - .L_4)
	.align		4
.L_4:
        /*001c*/ 	.word	index@(_Z15f3_marginal_cdfPfS_S_S_S_S_iiiiiif)
        /*0020*/ 	.word	0x00000020


	//----- nvinfo : EIATTR_FRAME_SIZE
	.align		4
.L_5:
        /*0024*/ 	.byte	0x04, 0x11
        /*0026*/ 	.short	(.L_7 - .L_6)
	.align		4
.L_6:
        /*0028*/ 	.word	index@($__internal_9_$__cuda_sm3x_div_rn_noftz_f32_slowpath)
        /*002c*/ 	.word	0x00000000


	//----- nvinfo : EIATTR_FRAME_SIZE
	.align		4
.L_7:
        /*0030*/ 	.byte	0x04, 0x11
        /*0032*/ 	.short	(.L_9 - .L_8)
	.align		4
.L_8:
        /*0034*/ 	.word	index@($__internal_8_$__cuda_sm20_sqrt_rn_f32_slowpath)
        /*0038*/ 	.word	0x00000000


	//----- nvinfo : EIATTR_FRAME_SIZE
	.align		4
.L_9:
        /*003c*/ 	.byte	0x04, 0x11
        /*003e*/ 	.short	(.L_11 - .L_10)
	.align		4
.L_10:
        /*0040*/ 	.word	index@($__internal_7_$__cuda_sm20_rcp_rn_f32_slowpath)
        /*0044*/ 	.word	0x00000000


	//----- nvinfo : EIATTR_FRAME_SIZE
	.align		4
.L_11:
        /*0048*/ 	.byte	0x04, 0x11
        /*004a*/ 	.short	(.L_13 - .L_12)
	.align		4
.L_12:
        /*004c*/ 	.word	index@(_Z15f3_marginal_cdfPfS_S_S_S_S_iiiiiif)
        /*0050*/ 	.word	0x00000000


	//----- nvinfo : EIATTR_REGCOUNT
	.align		4
.L_13:
        /*0054*/ 	.byte	0x04, 0x2f
        /*0056*/ 	.short	(.L_15 - .L_14)
	.align		4
.L_14:
        /*0058*/ 	.word	index@(_Z11f4_diag_sigPfS_S_iiii)
        /*005c*/ 	.word	0x00000020


	//----- nvinfo : EIATTR_FRAME_SIZE
	.align		4
.L_15:
        /*0060*/ 	.byte	0x04, 0x11
        /*0062*/ 	.short	(.L_17 - .L_16)
	.align		4
.L_16:
        /*0064*/ 	.word	index@(_Z11f4_diag_sigPfS_S_iiii)
        /*0068*/ 	.word	0x00000000


	//----- nvinfo : EIATTR_REGCOUNT
	.align		4
.L_17:
        /*006c*/ 	.byte	0x04, 0x2f
        /*006e*/ 	.short	(.L_19 - .L_18)
	.align		4
.L_18:
        /*0070*/ 	.word	index@(_Z7f5_ldetPfPS_S_iiii)
        /*0074*/ 	.word	0x0000001a


	//----- nvinfo : EIATTR_FRAME_SIZE
	.align		4
.L_19:
        /*0078*/ 	.byte	0x04, 0x11
        /*007a*/ 	.short	(.L_21 - .L_20)
	.align		4
.L_20:
        /*007c*/ 	.word	index@(_Z7f5_ldetPfPS_S_iiii)
        /*0080*/ 	.word	0x00000000


	//----- nvinfo : EIATTR_REGCOUNT
	.align		4
.L_21:
        /*0084*/ 	.byte	0x04, 0x2f
        /*0086*/ 	.short	(.L_23 - .L_22)
	.align		4
.L_22:
        /*0088*/ 	.word	index@(_Z16f6_inv_inner_sigPfS_iiS_PS_)
        /*008c*/ 	.word	0x00000038


	//----- nvinfo : EIATTR_FRAME_SIZE
	.align		4
.L_23:
        /*0090*/ 	.byte	0x04, 0x11
        /*0092*/ 	.short	(.L_25 - .L_24)
	.align		4
.L_24:
        /*0094*/ 	.word	index@($__internal_6_$__cuda_sm3x_div_rn_noftz_f32_slowpath)
        /*0098*/ 	.word	0x00000000


	//----- nvinfo : EIATTR_FRAME_SIZE
	.align		4
.L_25:
        /*009c*/ 	.byte	0x04, 0x11
        /*009e*/ 	.short	(.L_27 - .L_26)
	.align		4
.L_26:
        /*00a0*/ 	.word	index@($__internal_5_$__cuda_sm20_sqrt_rn_f32_slowpath)
        /*00a4*/ 	.word	0x00000000


	//----- nvinfo : EIATTR_FRAME_SIZE
	.align		4
.L_27:
        /*00a8*/ 	.byte	0x04, 0x11
        /*00aa*/ 	.short	(.L_29 - .L_28)
	.align		4
.L_28:
        /*00ac*/ 	.word	index@($__internal_4_$__cuda_sm20_rcp_rn_f32_slowpath)
        /*00b0*/ 	.word	0x00000000


	//----- nvinfo : EIATTR_FRAME_SIZE
	.align		4
.L_29:
        /*00b4*/ 	.byte	0x04, 0x11
        /*00b6*/ 	.short	(.L_31 - .L_30)
	.align		4
.L_30:
        /*00b8*/ 	.word	index@(_Z16f6_inv_inner_sigPfS_iiS_PS_)
        /*00bc*/ 	.word	0x00000000


	//----- nvinfo : EIATTR_REGCOUNT
	.align		4
.L_31:
        /*00c0*/ 	.byte	0x04, 0x2f
        /*00c2*/ 	.short	(.L_33 - .L_32)
	.align		4
.L_32:
        /*00c4*/ 	.word	index@(_Z16f7_lmarginal_pdfPfS_S_iii)
        /*00c8*/ 	.word	0x0000000c


	//----- nvinfo : EIATTR_FRAME_SIZE
	.align		4
.L_33:
        /*00cc*/ 	.byte	0x04, 0x11
        /*00ce*/ 	.short	(.L_35 - .L_34)
	.align		4
.L_34:
        /*00d0*/ 	.word	index@(_Z16f7_lmarginal_pdfPfS_S_iii)
        /*00d4*/ 	.word	0x00000000


	//----- nvinfo : EIATTR_REGCOUNT
	.align		4
.L_35:
        /*00d8*/ 	.byte	0x04, 0x2f
        /*00da*/ 	.short	(.L_37 - .L_36)
	.align		4
.L_36:
        /*00dc*/ 	.word	index@(_Z10f8_inv_sigPfS_S_S_iiii)
        /*00e0*/ 	.word	0x00000020


	//----- nvinfo : EIATTR_FRAME_SIZE
	.align		4
.L_37:
        /*00e4*/ 	.byte	0x04, 0x11
        /*00e6*/ 	.short	(.L_39 - .L_38)
	.align		4
.L_38:
        /*00e8*/ 	.word	index@(_Z10f8_inv_sigPfS_S_S_iiii)
        /*00ec*/ 	.word	0x00000000


	//----- nvinfo : EIATTR_REGCOUNT
	.align		4
.L_39:
        /*00f0*/ 	.byte	0x04, 0x2f
        /*00f2*/ 	.short	(.L_41 - .L_40)
	.align		4
.L_40:
        /*00f4*/ 	.word	index@(_Z12f9_sum_lpdfsPfS_iii)
        /*00f8*/ 	.word	0x00000020


	//----- nvinfo : EIATTR_FRAME_SIZE
	.align		4
.L_41:
        /*00fc*/ 	.byte	0x04, 0x11
        /*00fe*/ 	.short	(.L_43 - .L_42)
	.align		4
.L_42:
        /*0100*/ 	.word	index@(_Z12f9_sum_lpdfsPfS_iii)
        /*0104*/ 	.word	0x00000000


	//----- nvinfo : EIATTR_REGCOUNT
	.align		4
.L_43:
        /*0108*/ 	.byte	0x04, 0x2f
        /*010a*/ 	.short	(.L_45 - .L_44)
	.align		4
.L_44:
        /*010c*/ 	.word	index@(_Z11f10_F_N_invPfS_S_iii)
        /*0110*/ 	.word	0x00000012


	//----- nvinfo : EIATTR_FRAME_SIZE
	.align		4
.L_45:
        /*0114*/ 	.byte	0x04, 0x11
        /*0116*/ 	.short	(.L_47 - .L_46)
	.align		4
.L_46:
        /*0118*/ 	.word	index@($__internal_3_$__cuda_sm20_sqrt_rn_f32_slowpath)
        /*011c*/ 	.word	0x00000000


	//----- nvinfo : EIATTR_FRAME_SIZE
	.align		4
.L_47:
        /*0120*/ 	.byte	0x04, 0x11
        /*0122*/ 	.short	(.L_49 - .L_48)
	.align		4
.L_48:
        /*0124*/ 	.word	index@(_Z11f10_F_N_invPfS_S_iii)
        /*0128*/ 	.word	0x00000000


	//----- nvinfo : EIATTR_REGCOUNT
	.align		4
.L_49:
        /*012c*/ 	.byte	0x04, 0x2f
        /*012e*/ 	.short	(.L_51 - .L_50)
	.align		4
.L_50:
        /*0130*/ 	.word	index@(_Z11f11_lpmnormPfS_S_S_S_iiiimiS_)
        /*0134*/ 	.word	0x00000023


	//----- nvinfo : EIATTR_FRAME_SIZE
	.align		4
.L_51:
        /*0138*/ 	.byte	0x04, 0x11
        /*013a*/ 	.short	(.L_53 - .L_52)
	.align		4
.L_52:
        /*013c*/ 	.word	index@($__internal_2_$__cuda_sm3x_div_rn_noftz_f32_slowpath)
        /*0140*/ 	.word	0x00000000


	//----- nvinfo : EIATTR_FRAME_SIZE
	.align		4
.L_53:
        /*0144*/ 	.byte	0x04, 0x11
        /*0146*/ 	.short	(.L_55 - .L_54)
	.align		4
.L_54:
        /*0148*/ 	.word	index@($__internal_1_$__cuda_sm20_rcp_rn_f32_slowpath)
        /*014c*/ 	.word	0x00000000


	//----- nvinfo : EIATTR_FRAME_SIZE
	.align		4
.L_55:
        /*0150*/ 	.byte	0x04, 0x11
        /*0152*/ 	.short	(.L_57 - .L_56)
	.align		4
.L_56:
        /*0154*/ 	.word	index@($__internal_0_$__cuda_sm20_div_rn_f64_full)
        /*0158*/ 	.word	0x00000000


	//----- nvinfo : EIATTR_FRAME_SIZE
	.align		4
.L_57:
        /*015c*/ 	.byte	0x04, 0x11
        /*015e*/ 	.short	(.L_59 - .L_58)
	.align		4
.L_58:
        /*0160*/ 	.word	index@(_Z11f11_lpmnormPfS_S_S_S_iiiimiS_)
        /*0164*/ 	.word	0x00000000


	//----- nvinfo : EIATTR_REGCOUNT
	.align		4
.L_59:
        /*0168*/ 	.byte	0x04, 0x2f
        /*016a*/ 	.short	(.L_61 - .L_60)
	.align		4
.L_60:
        /*016c*/ 	.word	index@(_Z17f12_sum_log_likesPfS_S_ii)
        /*0170*/ 	.word	0x00000014


	//----- nvinfo : EIATTR_FRAME_SIZE
	.align		4
.L_61:
        /*0174*/ 	.byte	0x04, 0x11
        /*0176*/ 	.short	(.L_63 - .L_62)
	.align		4
.L_62:
        /*0178*/ 	.word	index@(_Z17f12_sum_log_likesPfS_S_ii)
        /*017c*/ 	.word	0x00000000


	//----- nvinfo : EIATTR_MIN_STACK_SIZE
	.align		4
.L_63:
        /*0180*/ 	.byte	0x04, 0x12
        /*0182*/ 	.short	(.L_65 - .L_64)
	.align		4
.L_64:
        /*0184*/ 	.word	index@(_Z17f12_sum_log_likesPfS_S_ii)
        /*0188*/ 	.word	0x00000000


	//----- nvinfo : EIATTR_MIN_STACK_SIZE
	.align		4
.L_65:
        /*018c*/ 	.byte	0x04, 0x12
        /*018e*/ 	.short	(.L_67 - .L_66)
	.align		4
.L_66:
        /*0190*/ 	.word	index@(_Z11f11_lpmnormPfS_S_S_S_iiiimiS_)
        /*0194*/ 	.word	0x00000000


	//----- nvinfo : EIATTR_MIN_STACK_SIZE
	.align		4
.L_67:
        /*0198*/ 	.byte	0x04, 0x12
        /*019a*/ 	.short	(.L_69 - .L_68)
	.align		4
.L_68:
        /*019c*/ 	.word	index@(_Z11f10_F_N_invPfS_S_iii)
        /*01a0*/ 	.word	0x00000000


	//----- nvinfo : EIATTR_MIN_STACK_SIZE
	.align		4
.L_69:
        /*01a4*/ 	.byte	0x04, 0x12
        /*01a6*/ 	.short	(.L_71 - .L_70)
	.align		4
.L_70:
        /*01a8*/ 	.word	index@(_Z12f9_sum_lpdfsPfS_iii)
        /*01ac*/ 	.word	0x00000000


	//----- nvinfo : EIATTR_MIN_STACK_SIZE
	.align		4
.L_71:
        /*01b0*/ 	.byte	0x04, 0x12
        /*01b2*/ 	.short	(.L_73 - .L_72)
	.align		4
.L_72:
        /*01b4*/ 	.word	index@(_Z10f8_inv_sigPfS_S_S_iiii)
        /*01b8*/ 	.word	0x00000000


	//----- nvinfo : EIATTR_MIN_STACK_SIZE
	.align		4
.L_73:
        /*01bc*/ 	.byte	0x04, 0x12
        /*01be*/ 	.short	(.L_75 - .L_74)
	.align		4
.L_74:
        /*01c0*/ 	.word	index@(_Z16f7_lmarginal_pdfPfS_S_iii)
        /*01c4*/ 	.word	0x00000000


	//----- nvinfo : EIATTR_MIN_STACK_SIZE
	.align		4
.L_75:
        /*01c8*/ 	.byte	0x04, 0x12
        /*01ca*/ 	.short	(.L_77 - .L_76)
	.align		4
.L_76:
        /*01cc*/ 	.word	index@(_Z16f6_inv_inner_sigPfS_iiS_PS_)
        /*01d0*/ 	.word	0x00000000


	//----- nvinfo : EIATTR_MIN_STACK_SIZE
	.align		4
.L_77:
        /*01d4*/ 	.byte	0x04, 0x12
        /*01d6*/ 	.short	(.L_79 - .L_78)
	.align		4
.L_78:
        /*01d8*/ 	.word	index@(_Z7f5_ldetPfPS_S_iiii)
        /*01dc*/ 	.word	0x00000000


	//----- nvinfo : EIATTR_MIN_STACK_SIZE
	.align		4
.L_79:
        /*01e0*/ 	.byte	0x04, 0x12
        /*01e2*/ 	.short	(.L_81 - .L_80)
	.align		4
.L_80:
        /*01e4*/ 	.word	index@(_Z11f4_diag_sigPfS_S_iiii)
        /*01e8*/ 	.word	0x00000000


	//----- nvinfo : EIATTR_MIN_STACK_SIZE
	.align		4
.L_81:
        /*01ec*/ 	.byte	0x04, 0x12
        /*01ee*/ 	.short	(.L_83 - .L_82)
	.align		4
.L_82:
        /*01f0*/ 	.word	index@(_Z15f3_marginal_cdfPfS_S_S_S_S_iiiiiif)
        /*01f4*/ 	.word	0x00000000


	//----- nvinfo : EIATTR_MIN_STACK_SIZE
	.align		4
.L_83:
        /*01f8*/ 	.byte	0x04, 0x12
        /*01fa*/ 	.short	(.L_85 - .L_84)
	.align		4
.L_84:
        /*01fc*/ 	.word	index@(_Z17f2_make_inner_sigPfS_S_iiii)
        /*0200*/ 	.word	0x00000000
.L_85:


//--------------------- .nv.compat                --------------------------
	.section	.nv.compat,"",@"SHT_CUDA_COMPAT_INFO"
	.align	4
        /*0000*/ 	.byte	0x02, 0x09, 0x00, 0x00, 0x02, 0x02, 0x01, 0x00, 0x02, 0x05, 0x05, 0x00, 0x03, 0x07, 0x01, 0x01
        /*0010*/ 	.byte	0x02, 0x03, 0x00, 0x00, 0x02, 0x06, 0x01, 0x00, 0x04, 0x0b, 0x08, 0x00, 0x01, 0x00, 0x00, 0x00
        /*0020*/ 	.byte	0x00, 0x00, 0x00, 0x00


//--------------------- .nv.info._Z17f12_sum_log_likesPfS_S_ii --------------------------
	.section	.nv.info._Z17f12_sum_log_likesPfS_S_ii,"",@"SHT_CUDA_INFO"
	.sectionflags	@""
	.align	4


	//----- nvinfo : EIATTR_CUDA_API_VERSION
	.align		4
        /*0000*/ 	.byte	0x04, 0x37
        /*0002*/ 	.short	(.L_87 - .L_86)
.L_86:
        /*0004*/ 	.word	0x00000082


	//----- nvinfo : EIATTR_KPARAM_INFO
	.align		4
.L_87:
        /*0008*/ 	.byte	0x04, 0x17
        /*000a*/ 	.short	(.L_89 - .L_88)
.L_88:
        /*000c*/ 	.word	0x00000000
        /*0010*/ 	.short	0x0004
        /*0012*/ 	.short	0x001c
        /*0014*/ 	.byte	0x00, 0xf0, 0x11, 0x00


	//----- nvinfo : EIATTR_KPARAM_INFO
	.align		4
.L_89:
        /*0018*/ 	.byte	0x04, 0x17
        /*001a*/ 	.short	(.L_91 - .L_90)
.L_90:
        /*001c*/ 	.word	0x00000000
        /*0020*/ 	.short	0x0003
        /*0022*/ 	.short	0x0018
        /*0024*/ 	.byte	0x00, 0xf0, 0x11, 0x00


	//----- nvinfo : EIATTR_KPARAM_INFO
	.align		4
.L_91:
        /*0028*/ 	.byte	0x04, 0x17
        /*002a*/ 	.short	(.L_93 - .L_92)
.L_92:
        /*002c*/ 	.word	0x00000000
        /*0030*/ 	.short	0x0002
        /*0032*/ 	.short	0x0010
        /*0034*/ 	.byte	0x00, 0xf5, 0x21, 0x00


	//----- nvinfo : EIATTR_KPARAM_INFO
	.align		4
.L_93:
        /*0038*/ 	.byte	0x04, 0x17
        /*003a*/ 	.short	(.L_95 - .L_94)
.L_94:
        /*003c*/ 	.word	0x00000000
        /*0040*/ 	.short	0x0001
        /*0042*/ 	.short	0x0008
        /*0044*/ 	.byte	0x00, 0xf5, 0x21, 0x00


	//----- nvinfo : EIATTR_KPARAM_INFO
	.align		4
.L_95:
        /*0048*/ 	.byte	0x04, 0x17
        /*004a*/ 	.short	(.L_97 - .L_96)
.L_96:
        /*004c*/ 	.word	0x00000000
        /*0050*/ 	.short	0x0000
        /*0052*/ 	.short	0x0000
        /*0054*/ 	.byte	0x00, 0xf5, 0x21, 0x00


	//----- nvinfo : EIATTR_SPARSE_MMA_MASK
	.align		4
.L_97:
        /*0058*/ 	.byte	0x03, 0x50
        /*005a*/ 	.short	0x0000


	//----- nvinfo : EIATTR_MAXREG_COUNT
	.align		4
        /*005c*/ 	.byte	0x03, 0x1b
        /*005e*/ 	.short	0x00ff


	//----- nvinfo : EIATTR_MERCURY_ISA_VERSION
	.align		4
        /*0060*/ 	.byte	0x03, 0x5f
        /*0062*/ 	.short	0x0101


	//----- nvinfo : EIATTR_VRC_CTA_INIT_COUNT
	.align		4
        /*0064*/ 	.byte	0x02, 0x4a
	.zero		1
	.zero		1


	//----- nvinfo : EIATTR_EXIT_INSTR_OFFSETS
	.align		4
        /*0068*/ 	.byte	0x04, 0x1c
        /*006a*/ 	.short	(.L_99 - .L_98)


	//   ....[0]....
.L_98:
        /*006c*/ 	.word	0x00000070


	//   ....[1]....
        /*0070*/ 	.word	0x000000e0


	//   ....[2]....
        /*0074*/ 	.word	0x00000790


	//   ....[3]....
        /*0078*/ 	.word	0x00000ac0


	//   ....[4]....
        /*007c*/ 	.word	0x00000cb0


	//   ....[5]....
        /*0080*/ 	.word	0x00000db0


	//----- nvinfo : EIATTR_CBANK_PARAM_SIZE
	.align		4
.L_99:
        /*0084*/ 	.byte	0x03, 0x19
        /*0086*/ 	.short	0x0020


	//----- nvinfo : EIATTR_PARAM_CBANK
	.align		4
        /*0088*/ 	.byte	0x04, 0x0a
        /*008a*/ 	.short	(.L_101 - .L_100)
	.align		4
.L_100:
        /*008c*/ 	.word	index@(.nv.constant0._Z17f12_sum_log_likesPfS_S_ii)
        /*0090*/ 	.short	0x0380
        /*0092*/ 	.short	0x0020


	//----- nvinfo : EIATTR_SW_WAR
	.align		4
.L_101:
        /*0094*/ 	.byte	0x04, 0x36
        /*0096*/ 	.short	(.L_103 - .L_102)
.L_102:
        /*0098*/ 	.word	0x00000008
.L_103:


//--------------------- .nv.info._Z11f11_lpmnormPfS_S_S_S_iiiimiS_ --------------------------
	.section	.nv.info._Z11f11_lpmnormPfS_S_S_S_iiiimiS_,"",@"SHT_CUDA_INFO"
	.sectionflags	@""
	.align	4


	//----- nvinfo : EIATTR_CUDA_API_VERSION
	.align		4
        /*0000*/ 	.byte	0x04, 0x37
        /*0002*/ 	.short	(.L_105 - .L_104)
.L_104:
        /*0004*/ 	.word	0x00000082


	//----- nvinfo : EIATTR_KPARAM_INFO
	.align		4
.L_105:
        /*0008*/ 	.byte	0x04, 0x17
        /*000a*/ 	.short	(.L_107 - .L_106)
.L_106:
        /*000c*/ 	.word	0x00000000
        /*0010*/ 	.short	0x000b
        /*0012*/ 	.short	0x0048
        /*0014*/ 	.byte	0x00, 0xf5, 0x21, 0x00


	//----- nvinfo : EIATTR_KPARAM_INFO
	.align		4
.L_107:
        /*0018*/ 	.byte	0x04, 0x17
        /*001a*/ 	.short	(.L_109 - .L_108)
.L_108:
        /*001c*/ 	.word	0x00000000
        /*0020*/ 	.short	0x000a
        /*0022*/ 	.short	0x0040
        /*0024*/ 	.byte	0x00, 0xf0, 0x11, 0x00


	//----- nvinfo : EIATTR_KPARAM_INFO
	.align		4
.L_109:
        /*0028*/ 	.byte	0x04, 0x17
        /*002a*/ 	.short	(.L_111 - .L_110)
.L_110:
        /*002c*/ 	.word	0x00000000
        /*0030*/ 	.short	0x0009
        /*0032*/ 	.short	0x0038
        /*0034*/ 	.byte	0x00, 0xf0, 0x21, 0x00


	//----- nvinfo : EIATTR_KPARAM_INFO
	.align		4
.L_111:
        /*0038*/ 	.byte	0x04, 0x17
        /*003a*/ 	.short	(.L_113 - .L_112)
.L_112:
        /*003c*/ 	.word	0x00000000
        /*0040*/ 	.short	0x0008
        /*0042*/ 	.short	0x0034
        /*0044*/ 	.byte	0x00, 0xf0, 0x11, 0x00


	//----- nvinfo : EIATTR_KPARAM_INFO
	.align		4
.L_113:
        /*0048*/ 	.byte	0x04, 0x17
        /*004a*/ 	.short	(.L_115 - .L_114)
.L_114:
        /*004c*/ 	.word	0x00000000
        /*0050*/ 	.short	0x0007
        /*0052*/ 	.short	0x0030
        /*0054*/ 	.byte	0x00, 0xf0, 0x11, 0x00


	//----- nvinfo : EIATTR_KPARAM_INFO
	.align		4
.L_115:
        /*0058*/ 	.byte	0x04, 0x17
        /*005a*/ 	.short	(.L_117 - .L_116)
.L_116:
        /*005c*/ 	.word	0x00000000
        /*0060*/ 	.short	0x0006
        /*0062*/ 	.short	0x002c
        /*0064*/ 	.byte	0x00, 0xf0, 0x11, 0x00


	//----- nvinfo : EIATTR_KPARAM_INFO
	.align		4
.L_117:
        /*0068*/ 	.byte	0x04, 0x17
        /*006a*/ 	.short	(.L_119 - .L_118)
.L_118:
        /*006c*/ 	.word	0x00000000
        /*0070*/ 	.short	0x0005
        /*0072*/ 	.short	0x0028
        /*0074*/ 	.byte	0x00, 0xf0, 0x11, 0x00


	//----- nvinfo : EIATTR_KPARAM_INFO
	.align		4
.L_119:
        /*0078*/ 	.byte	0x04, 0x17
        /*007a*/ 	.short	(.L_121 - .L_120)
.L_120:
        /*007c*/ 	.word	0x00000000
        /*0080*/ 	.short	0x0004
        /*0082*/ 	.short	0x0020
        /*0084*/ 	.byte	0x00, 0xf5, 0x21, 0x00


	//----- nvinfo : EIATTR_KPARAM_INFO
	.align		4
.L_121:
        /*0088*/ 	.byte	0x04, 0x17
        /*008a*/ 	.short	(.L_123 - .L_122)
.L_122:
        /*008c*/ 	.word	0x00000000
        /*0090*/ 	.short	0x0003
        /*0092*/ 	.short	0x0018
        /*0094*/ 	.byte	0x00, 0xf5, 0x21, 0x00


	//----- nvinfo : EIATTR_KPARAM_INFO
	.align		4
.L_123:
        /*0098*/ 	.byte	0x04, 0x17
        /*009a*/ 	.short	(.L_125 - .L_124)
.L_124:
        /*009c*/ 	.word	0x00000000
        /*00a0*/ 	.short	0x0002
        /*00a2*/ 	.short	0x0010
        /*00a4*/ 	.byte	0x00, 0xf5, 0x21, 0x00


	//----- nvinfo : EIATTR_KPARAM_INFO
	.align		4
.L_125:
        /*00a8*/ 	.byte	0x04, 0x17
        /*00aa*/ 	.short	(.L_127 - .L_126)
.L_126:
        /*00ac*/ 	.word	0x00000000
        /*00b0*/ 	.short	0x0001
        /*00b2*/ 	.short	0x0008
        /*00b4*/ 	.byte	0x00, 0xf5, 0x21, 0x00


	//----- nvinfo : EIATTR_KPARAM_INFO
	.align		4
.L_127:
        /*00b8*/ 	.byte	0x04, 0x17
        /*00ba*/ 	.short	(.L_129 - .L_128)
.L_128:
        /*00bc*/ 	.word	0x00000000
        /*00c0*/ 	.short	0x0000
        /*00c2*/ 	.short	0x0000
        /*00c4*/ 	.byte	0x00, 0xf5, 0x21, 0x00


	//----- nvinfo : EIATTR_SPARSE_MMA_MASK
	.align		4
.L_129:
        /*00c8*/ 	.byte	0x03, 0x50
        /*00ca*/ 	.short	0x0000


	//----- nvinfo : EIATTR_MAXREG_COUNT
	.align		4
        /*00cc*/ 	.byte	0x03, 0x1b
        /*00ce*/ 	.short	0x00ff


	//----- nvinfo : EIATTR_MERCURY_ISA_VERSION
	.align		4
        /*00d0*/ 	.byte	0x03, 0x5f
        /*00d2*/ 	.short	0x0101


	//----- nvinfo : EIATTR_VRC_CTA_INIT_COUNT
	.align		4
        /*00d4*/ 	.byte	0x02, 0x4a
	.zero		1
	.zero		1


	//----- nvinfo : EIATTR_EXIT_INSTR_OFFSETS
	.align		4
        /*00d8*/ 	.byte	0x04, 0x1c
        /*00da*/ 	.short	(.L_131 - .L_130)


	//   ....[0]....
.L_130:
        /*00dc*/ 	.word	0x00000090


	//   ....[1]....
        /*00e0*/ 	.word	0x00005bc0


	//----- nvinfo : EIATTR_CRS_STACK_SIZE
	.align		4
.L_131:
        /*00e4*/ 	.byte	0x04, 0x1e
        /*00e6*/ 	.short	(.L_133 - .L_132)
.L_132:
        /*00e8*/ 	.word	0x00000000


	//----- nvinfo : EIATTR_CBANK_PARAM_SIZE
	.align		4
.L_133:
        /*00ec*/ 	.byte	0x03, 0x19
        /*00ee*/ 	.short	0x0050


	//----- nvinfo : EIATTR_PARAM_CBANK
	.align		4
        /*00f0*/ 	.byte	0x04, 0x0a
        /*00f2*/ 	.short	(.L_135 - .L_134)
	.align		4
.L_134:
        /*00f4*/ 	.word	index@(.nv.constant0._Z11f11_lpmnormPfS_S_S_S_iiiimiS_)
        /*00f8*/ 	.short	0x0380
        /*00fa*/ 	.short	0x0050


	//----- nvinfo : EIATTR_SW_WAR
	.align		4
.L_135:
        /*00fc*/ 	.byte	0x04, 0x36
        /*00fe*/ 	.short	(.L_137 - .L_136)
.L_136:
        /*0100*/ 	.word	0x00000008
.L_137:


//--------------------- .nv.info._Z11f10_F_N_invPfS_S_iii --------------------------
	.section	.nv.info._Z11f10_F_N_invPfS_S_iii,"",@"SHT_CUDA_INFO"
	.sectionflags	@""
	.align	4


	//----- nvinfo : EIATTR_CUDA_API_VERSION
	.align		4
        /*0000*/ 	.byte	0x04, 0x37
        /*0002*/ 	.short	(.L_139 - .L_138)
.L_138:
        /*0004*/ 	.word	0x00000082


	//----- nvinfo : EIATTR_KPARAM_INFO
	.align		4
.L_139:
        /*0008*/ 	.byte	0x04, 0x17
        /*000a*/ 	.short	(.L_141 - .L_140)
.L_140:
        /*000c*/ 	.word	0x00000000
        /*0010*/ 	.short	0x0005
        /*0012*/ 	.short	0x0020
        /*0014*/ 	.byte	0x00, 0xf0, 0x11, 0x00


	//----- nvinfo : EIATTR_KPARAM_INFO
	.align		4
.L_141:
        /*0018*/ 	.byte	0x04, 0x17
        /*001a*/ 	.short	(.L_143 - .L_142)
.L_142:
        /*001c*/ 	.word	0x00000000
        /*0020*/ 	.short	0x0004
        /*0022*/ 	.short	0x001c
        /*0024*/ 	.byte	0x00, 0xf0, 0x11, 0x00


	//----- nvinfo : EIATTR_KPARAM_INFO
	.align		4
.L_143:
        /*0028*/ 	.byte	0x04, 0x17
        /*002a*/ 	.short	(.L_145 - .L_144)
.L_144:
        /*002c*/ 	.word	0x00000000
        /*0030*/ 	.short	0x0003
        /*0032*/ 	.short	0x0018
        /*0034*/ 	.byte	0x00, 0xf0, 0x11, 0x00


	//----- nvinfo : EIATTR_KPARAM_INFO
	.align		4
.L_145:
        /*0038*/ 	.byte	0x04, 0x17
        /*003a*/ 	.short	(.L_147 - .L_146)
.L_146:
        /*003c*/ 	.word	0x00000000
        /*0040*/ 	.short	0x0002
        /*0042*/ 	.short	0x0010
        /*0044*/ 	.byte	0x00, 0xf5, 0x21, 0x00


	//----- nvinfo : EIATTR_KPARAM_INFO
	.align		4
.L_147:
        /*0048*/ 	.byte	0x04, 0x17
        /*004a*/ 	.short	(.L_149 - .L_148)
.L_148:
        /*004c*/ 	.word	0x00000000
        /*0050*/ 	.short	0x0001
        /*0052*/ 	.short	0x0008
        /*0054*/ 	.byte	0x00, 0xf5, 0x21, 0x00


	//----- nvinfo : EIATTR_KPARAM_INFO
	.align		4
.L_149:
        /*0058*/ 	.byte	0x04, 0x17
        /*005a*/ 	.short	(.L_151 - .L_150)
.L_150:
        /*005c*/ 	.word	0x00000000
        /*0060*/ 	.short	0x0000
        /*0062*/ 	.short	0x0000
        /*0064*/ 	.byte	0x00, 0xf5, 0x21, 0x00


	//----- nvinfo : EIATTR_SPARSE_MMA_MASK
	.align		4
.L_151:
        /*0068*/ 	.byte	0x03, 0x50
        /*006a*/ 	.short	0x0000


	//----- nvinfo : EIATTR_MAXREG_COUNT
	.align		4
        /*006c*/ 	.byte	0x03, 0x1b
        /*006e*/ 	.short	0x00ff


	//----- nvinfo : EIATTR_MERCURY_ISA_VERSION
	.align		4
        /*0070*/ 	.byte	0x03, 0x5f
        /*0072*/ 	.short	0x0101


	//----- nvinfo : EIATTR_VRC_CTA_INIT_COUNT
	.align		4
        /*0074*/ 	.byte	0x02, 0x4a
	.zero		1
	.zero		1


	//----- nvinfo : EIATTR_EXIT_INSTR_OFFSETS
	.align		4
        /*0078*/ 	.byte	0x04, 0x1c
        /*007a*/ 	.short	(.L_153 - .L_152)


	//   ....[0]....
.L_152:
        /*007c*/ 	.word	0x000000a0


	//   ....[1]....
        /*0080*/ 	.word	0x000003d0


	//   ....[2]....
        /*0084*/ 	.word	0x00000450


	//   ....[3]....
        /*0088*/ 	.word	0x000008a0


	//----- nvinfo : EIATTR_CRS_STACK_SIZE
	.align		4
.L_153:
        /*008c*/ 	.byte	0x04, 0x1e
        /*008e*/ 	.short	(.L_155 - .L_154)
.L_154:
        /*0090*/ 	.word	0x00000000


	//----- nvinfo : EIATTR_CBANK_PARAM_SIZE
	.align		4
.L_155:
        /*0094*/ 	.byte	0x03, 0x19
        /*0096*/ 	.short	0x0024


	//----- nvinfo : EIATTR_PARAM_CBANK
	.align		4
        /*0098*/ 	.byte	0x04, 0x0a
        /*009a*/ 	.short	(.L_157 - .L_156)
	.align		4
.L_156:
        /*009c*/ 	.word	index@(.nv.constant0._Z11f10_F_N_invPfS_S_iii)
        /*00a0*/ 	.short	0x0380
        /*00a2*/ 	.short	0x0024


	//----- nvinfo : EIATTR_SW_WAR
	.align		4
.L_157:
        /*00a4*/ 	.byte	0x04, 0x36
        /*00a6*/ 	.short	(.L_159 - .L_158)
.L_158:
        /*00a8*/ 	.word	0x00000008
.L_159:


//--------------------- .nv.info._Z12f9_sum_lpdfsPfS_iii --------------------------
	.section	.nv.info._Z12f9_sum_lpdfsPfS_iii,"",@"SHT_CUDA_INFO"
	.sectionflags	@""
	.align	4


	//----- nvinfo : EIATTR_CUDA_API_VERSION
	.align		4
        /*0000*/ 	.byte	0x04, 0x37
        /*0002*/ 	.short	(.L_161 - .L_160)
.L_160:
        /*0004*/ 	.word	0x00000082


	//----- nvinfo : EIATTR_KPARAM_INFO
	.align		4
.L_161:
        /*0008*/ 	.byte	0x04, 0x17
        /*000a*/ 	.short	(.L_163 - .L_162)
.L_162:
        /*000c*/ 	.word	0x00000000
        /*0010*/ 	.short	0x0004
        /*0012*/ 	.short	0x0018
        /*0014*/ 	.byte	0x00, 0xf0, 0x11, 0x00


	//----- nvinfo : EIATTR_KPARAM_INFO
	.align		4
.L_163:
        /*0018*/ 	.byte	0x04, 0x17
        /*001a*/ 	.short	(.L_165 - .L_164)
.L_164:
        /*001c*/ 	.word	0x00000000
        /*0020*/ 	.short	0x0003
        /*0022*/ 	.short	0x0014
        /*0024*/ 	.byte	0x00, 0xf0, 0x11, 0x00


	//----- nvinfo : EIATTR_KPARAM_INFO
	.align		4
.L_165:
        /*0028*/ 	.byte	0x04, 0x17
        /*002a*/ 	.short	(.L_167 - .L_166)
.L_166:
        /*002c*/ 	.word	0x00000000
        /*0030*/ 	.short	0x0002
        /*0032*/ 	.short	0x0010
        /*0034*/ 	.byte	0x00, 0xf0, 0x11, 0x00


	//----- nvinfo : EIATTR_KPARAM_INFO
	.align		4
.L_167:
        /*0038*/ 	.byte	0x04, 0x17
        /*003a*/ 	.short	(.L_169 - .L_168)
.L_168:
        /*003c*/ 	.word	0x00000000
        /*0040*/ 	.short	0x0001
        /*0042*/ 	.short	0x0008
        /*0044*/ 	.byte	0x00, 0xf5, 0x21, 0x00


	//----- nvinfo : EIATTR_KPARAM_INFO
	.align		4
.L_169:
        /*0048*/ 	.byte	0x04, 0x17
        /*004a*/ 	.short	(.L_171 - .L_170)
.L_170:
        /*004c*/ 	.word	0x00000000
        /*0050*/ 	.short	0x0000
        /*0052*/ 	.short	0x0000
        /*0054*/ 	.byte	0x00, 0xf5, 0x21, 0x00


	//----- nvinfo : EIATTR_SPARSE_MMA_MASK
	.align		4
.L_171:
        /*0058*/ 	.byte	0x03, 0x50
        /*005a*/ 	.short	0x0000


	//----- nvinfo : EIATTR_MAXREG_COUNT
	.align		4
        /*005c*/ 	.byte	0x03, 0x1b
        /*005e*/ 	.short	0x00ff


	//----- nvinfo : EIATTR_MERCURY_ISA_VERSION
	.align		4
        /*0060*/ 	.byte	0x03, 0x5f
        /*0062*/ 	.short	0x0101


	//----- nvinfo : EIATTR_VRC_CTA_INIT_COUNT
	.align		4
        /*0064*/ 	.byte	0x02, 0x4a
	.zero		1
	.zero		1


	//----- nvinfo : EIATTR_EXIT_INSTR_OFFSETS
	.align		4
        /*0068*/ 	.byte	0x04, 0x1c
        /*006a*/ 	.short	(.L_173 - .L_172)


	//   ....[0]....
.L_172:
        /*006c*/ 	.word	0x00000090


	//   ....[1]....
        /*0070*/ 	.word	0x00000250


	//   ....[2]....
        /*0074*/ 	.word	0x00000780


	//   ....[3]....
        /*0078*/ 	.word	0x00000a00


	//   ....[4]....
        /*007c*/ 	.word	0x00000b80


	//   ....[5]....
        /*0080*/ 	.word	0x00000c50


	//----- nvinfo : EIATTR_CBANK_PARAM_SIZE
	.align		4
.L_173:
        /*0084*/ 	.byte	0x03, 0x19
        /*0086*/ 	.short	0x001c


	//----- nvinfo : EIATTR_PARAM_CBANK
	.align		4
        /*0088*/ 	.byte	0x04, 0x0a
        /*008a*/ 	.short	(.L_175 - .L_174)
	.align		4
.L_174:
        /*008c*/ 	.word	index@(.nv.constant0._Z12f9_sum_lpdfsPfS_iii)
        /*0090*/ 	.short	0x0380
        /*0092*/ 	.short	0x001c


	//----- nvinfo : EIATTR_SW_WAR
	.align		4
.L_175:
        /*0094*/ 	.byte	0x04, 0x36
        /*0096*/ 	.short	(.L_177 - .L_176)
.L_176:
        /*0098*/ 	.word	0x00000008
.L_177:


//--------------------- .nv.info._Z10f8_inv_sigPfS_S_S_iiii --------------------------
	.section	.nv.info._Z10f8_inv_sigPfS_S_S_iiii,"",@"SHT_CUDA_INFO"
	.sectionflags	@""
	.align	4


	//----- nvinfo : EIATTR_CUDA_API_VERSION
	.align		4
        /*0000*/ 	.byte	0x04, 0x37
        /*0002*/ 	.short	(.L_179 - .L_178)
.L_178:
        /*0004*/ 	.word	0x00000082


	//----- nvinfo : EIATTR_KPARAM_INFO
	.align		4
.L_179:
        /*0008*/ 	.byte	0x04, 0x17
        /*000a*/ 	.short	(.L_181 - .L_180)
.L_180:
        /*000c*/ 	.word	0x00000000
        /*0010*/ 	.short	0x0007
        /*0012*/ 	.short	0x002c
        /*0014*/ 	.byte	0x00, 0xf0, 0x11, 0x00


	//----- nvinfo : EIATTR_KPARAM_INFO
	.align		4
.L_181:
        /*0018*/ 	.byte	0x04, 0x17
        /*001a*/ 	.short	(.L_183 - .L_182)
.L_182:
        /*001c*/ 	.word	0x00000000
        /*0020*/ 	.short	0x0006
        /*0022*/ 	.short	0x0028
        /*0024*/ 	.byte	0x00, 0xf0, 0x11, 0x00


	//----- nvinfo : EIATTR_KPARAM_INFO
	.align		4
.L_183:
        /*0028*/ 	.byte	0x04, 0x17
        /*002a*/ 	.short	(.L_185 - .L_184)
.L_184:
        /*002c*/ 	.word	0x00000000
        /*0030*/ 	.short	0x0005
        /*0032*/ 	.short	0x0024
        /*0034*/ 	.byte	0x00, 0xf0, 0x11, 0x00


	//----- nvinfo : EIATTR_KPARAM_INFO
	.align		4
.L_185:
        /*0038*/ 	.byte	0x04, 0x17
        /*003a*/ 	.short	(.L_187 - .L_186)
.L_186:
        /*003c*/ 	.word	0x00000000
        /*0040*/ 	.short	0x0004
        /*0042*/ 	.short	0x0020
        /*0044*/ 	.byte	0x00, 0xf0, 0x11, 0x00


	//----- nvinfo : EIATTR_KPARAM_INFO
	.align		4
.L_187:
        /*0048*/ 	.byte	0x04, 0x17
        /*004a*/ 	.short	(.L_189 - .L_188)
.L_188:
        /*004c*/ 	.word	0x00000000
        /*0050*/ 	.short	0x0003
        /*0052*/ 	.short	0x0018
        /*0054*/ 	.byte	0x00, 0xf5, 0x21, 0x00


	//----- nvinfo : EIATTR_KPARAM_INFO
	.align		4
.L_189:
        /*0058*/ 	.byte	0x04, 0x17
        /*005a*/ 	.short	(.L_191 - .L_190)
.L_190:
        /*005c*/ 	.word	0x00000000
        /*0060*/ 	.short	0x0002
        /*0062*/ 	.short	0x0010
        /*0064*/ 	.byte	0x00, 0xf5, 0x21, 0x00


	//----- nvinfo : EIATTR_KPARAM_INFO
	.align		4
.L_191:
        /*0068*/ 	.byte	0x04, 0x17
        /*006a*/ 	.short	(.L_193 - .L_192)
.L_192:
        /*006c*/ 	.word	0x00000000
        /*0070*/ 	.short	0x0001
        /*0072*/ 	.short	0x0008
        /*0074*/ 	.byte	0x00, 0xf5, 0x21, 0x00


	//----- nvinfo : EIATTR_KPARAM_INFO
	.align		4
.L_193:
        /*0078*/ 	.byte	0x04, 0x17
        /*007a*/ 	.short	(.L_195 - .L_194)
.L_194:
        /*007c*/ 	.word	0x00000000
        /*0080*/ 	.short	0x0000
        /*0082*/ 	.short	0x0000
        /*0084*/ 	.byte	0x00, 0xf5, 0x21, 0x00


	//----- nvinfo : EIATTR_SPARSE_MMA_MASK
	.align		4
.L_195:
        /*0088*/ 	.byte	0x03, 0x50
        /*008a*/ 	.short	0x0000


	//----- nvinfo : EIATTR_MAXREG_COUNT
	.align		4
        /*008c*/ 	.byte	0x03, 0x1b
        /*008e*/ 	.short	0x00ff


	//----- nvinfo : EIATTR_MERCURY_ISA_VERSION
	.align		4
        /*0090*/ 	.byte	0x03, 0x5f
        /*0092*/ 	.short	0x0101


	//----- nvinfo : EIATTR_VRC_CTA_INIT_COUNT
	.align		4
        /*0094*/ 	.byte	0x02, 0x4a
	.zero		1
	.zero		1


	//----- nvinfo : EIATTR_EXIT_INSTR_OFFSETS
	.align		4
        /*0098*/ 	.byte	0x04, 0x1c
        /*009a*/ 	.short	(.L_197 - .L_196)


	//   ....[0]....
.L_196:
        /*009c*/ 	.word	0x000000a0


	//   ....[1]....
        /*00a0*/ 	.word	0x00001210


	//----- nvinfo : EIATTR_CRS_STACK_SIZE
	.align		4
.L_197:
        /*00a4*/ 	.byte	0x04, 0x1e
        /*00a6*/ 	.short	(.L_199 - .L_198)
.L_198:
        /*00a8*/ 	.word	0x00000000


	//----- nvinfo : EIATTR_CBANK_PARAM_SIZE
	.align		4
.L_199:
        /*00ac*/ 	.byte	0x03, 0x19
        /*00ae*/ 	.short	0x0030


	//----- nvinfo : EIATTR_PARAM_CBANK
	.align		4
        /*00b0*/ 	.byte	0x04, 0x0a
        /*00b2*/ 	.short	(.L_201 - .L_200)
	.align		4
.L_200:
        /*00b4*/ 	.word	index@(.nv.constant0._Z10f8_inv_sigPfS_S_S_iiii)
        /*00b8*/ 	.short	0x0380
        /*00ba*/ 	.short	0x0030


	//----- nvinfo : EIATTR_SW_WAR
	.align		4
.L_201:
        /*00bc*/ 	.byte	0x04, 0x36
        /*00be*/ 	.short	(.L_203 - .L_202)
.L_202:
        /*00c0*/ 	.word	0x00000008
.L_203:


//--------------------- .nv.info._Z16f7_lmarginal_pdfPfS_S_iii --------------------------
	.section	.nv.info._Z16f7_lmarginal_pdfPfS_S_iii,"",@"SHT_CUDA_INFO"
	.sectionflags	@""
	.align	4


	//----- nvinfo : EIATTR_CUDA_API_VERSION
	.align		4
        /*0000*/ 	.byte	0x04, 0x37
        /*0002*/ 	.short	(.L_205 - .L_204)
.L_204:
        /*0004*/ 	.word	0x00000082


	//----- nvinfo : EIATTR_KPARAM_INFO
	.align		4
.L_205:
        /*0008*/ 	.byte	0x04, 0x17
        /*000a*/ 	.short	(.L_207 - .L_206)
.L_206:
        /*000c*/ 	.word	0x00000000
        /*0010*/ 	.short	0x0005
        /*0012*/ 	.short	0x0020
        /*0014*/ 	.byte	0x00, 0xf0, 0x11, 0x00


	//----- nvinfo : EIATTR_KPARAM_INFO
	.align		4
.L_207:
        /*0018*/ 	.byte	0x04, 0x17
        /*001a*/ 	.short	(.L_209 - .L_208)
.L_208:
        /*001c*/ 	.word	0x00000000
        /*0020*/ 	.short	0x0004
        /*0022*/ 	.short	0x001c
        /*0024*/ 	.byte	0x00, 0xf0, 0x11, 0x00


	//----- nvinfo : EIATTR_KPARAM_INFO
	.align		4
.L_209:
        /*0028*/ 	.byte	0x04, 0x17
        /*002a*/ 	.short	(.L_211 - .L_210)
.L_210:
        /*002c*/ 	.word	0x00000000
        /*0030*/ 	.short	0x0003
        /*0032*/ 	.short	0x0018
        /*0034*/ 	.byte	0x00, 0xf0, 0x11, 0x00


	//----- nvinfo : EIATTR_KPARAM_INFO
	.align		4
.L_211:
        /*0038*/ 	.byte	0x04, 0x17
        /*003a*/ 	.short	(.L_213 - .L_212)
.L_212:
        /*003c*/ 	.word	0x00000000
        /*0040*/ 	.short	0x0002
        /*0042*/ 	.short	0x0010
        /*0044*/ 	.byte	0x00, 0xf5, 0x21, 0x00


	//----- nvinfo : EIATTR_KPARAM_INFO
	.align		4
.L_213:
        /*0048*/ 	.byte	0x04, 0x17
        /*004a*/ 	.short	(.L_215 - .L_214)
.L_214:
        /*004c*/ 	.word	0x00000000
        /*0050*/ 	.short	0x0001
        /*0052*/ 	.short	0x0008
        /*0054*/ 	.byte	0x00, 0xf5, 0x21, 0x00


	//----- nvinfo : EIATTR_KPARAM_INFO
	.align		4
.L_215:
        /*0058*/ 	.byte	0x04, 0x17
        /*005a*/ 	.short	(.L_217 - .L_216)
.L_216:
        /*005c*/ 	.word	0x00000000
        /*0060*/ 	.short	0x0000
        /*0062*/ 	.short	0x0000
        /*0064*/ 	.byte	0x00, 0xf5, 0x21, 0x00


	//----- nvinfo : EIATTR_SPARSE_MMA_MASK
	.align		4
.L_217:
        /*0068*/ 	.byte	0x03, 0x50
        /*006a*/ 	.short	0x0000


	//----- nvinfo : EIATTR_MAXREG_COUNT
	.align		4
        /*006c*/ 	.byte	0x03, 0x1b
        /*006e*/ 	.short	0x00ff


	//----- nvinfo : EIATTR_MERCURY_ISA_VERSION
	.align		4
        /*0070*/ 	.byte	0x03, 0x5f
        /*0072*/ 	.short	0x0101


	//----- nvinfo : EIATTR_VRC_CTA_INIT_COUNT
	.align		4
        /*0074*/ 	.byte	0x02, 0x4a
	.zero		1
	.zero		1


	//----- nvinfo : EIATTR_EXIT_INSTR_OFFSETS
	.align		4
        /*0078*/ 	.byte	0x04, 0x1c
        /*007a*/ 	.short	(.L_219 - .L_218)


	//   ....[0]....
.L_218:
        /*007c*/ 	.word	0x000000a0


	//   ....[1]....
        /*0080*/ 	.word	0x00000320


	//----- nvinfo : EIATTR_CBANK_PARAM_SIZE
	.align		4
.L_219:
        /*0084*/ 	.byte	0x03, 0x19
        /*0086*/ 	.short	0x0024


	//----- nvinfo : EIATTR_PARAM_CBANK
	.align		4
        /*0088*/ 	.byte	0x04, 0x0a
        /*008a*/ 	.short	(.L_221 - .L_220)
	.align		4
.L_220:
        /*008c*/ 	.word	index@(.nv.constant0._Z16f7_lmarginal_pdfPfS_S_iii)
        /*0090*/ 	.short	0x0380
        /*0092*/ 	.short	0x0024


	//----- nvinfo : EIATTR_SW_WAR
	.align		4
.L_221:
        /*0094*/ 	.byte	0x04, 0x36
        /*0096*/ 	.short	(.L_223 - .L_222)
.L_222:
        /*0098*/ 	.word	0x00000008
.L_223:


//--------------------- .nv.info._Z16f6_inv_inner_sigPfS_iiS_PS_ --------------------------
	.section	.nv.info._Z16f6_inv_inner_sigPfS_iiS_PS_,"",@"SHT_CUDA_INFO"
	.sectionflags	@""
	.align	4


	//----- nvinfo : EIATTR_CUDA_API_VERSION
	.align		4
        /*0000*/ 	.byte	0x04, 0x37
        /*0002*/ 	.short	(.L_225 - .L_224)
.L_224:
        /*0004*/ 	.word	0x00000082


	//----- nvinfo : EIATTR_KPARAM_INFO
	.align		4
.L_225:
        /*0008*/ 	.byte	0x04, 0x17
        /*000a*/ 	.short	(.L_227 - .L_226)
.L_226:
        /*000c*/ 	.word	0x00000000
        /*0010*/ 	.short	0x0005
        /*0012*/ 	.short	0x0020
        /*0014*/ 	.byte	0x00, 0xf5, 0x21, 0x00


	//----- nvinfo : EIATTR_KPARAM_INFO
	.align		4
.L_227:
        /*0018*/ 	.byte	0x04, 0x17
        /*001a*/ 	.short	(.L_229 - .L_228)
.L_228:
        /*001c*/ 	.word	0x00000000
        /*0020*/ 	.short	0x0004
        /*0022*/ 	.short	0x0018
        /*0024*/ 	.byte	0x00, 0xf5, 0x21, 0x00


	//----- nvinfo : EIATTR_KPARAM_INFO
	.align		4
.L_229:
        /*0028*/ 	.byte	0x04, 0x17
        /*002a*/ 	.short	(.L_231 - .L_230)
.L_230:
        /*002c*/ 	.word	0x00000000
        /*0030*/ 	.short	0x0003
        /*0032*/ 	.short	0x0014
        /*0034*/ 	.byte	0x00, 0xf0, 0x11, 0x00


	//----- nvinfo : EIATTR_KPARAM_INFO
	.align		4
.L_231:
        /*0038*/ 	.byte	0x04, 0x17
        /*003a*/ 	.short	(.L_233 - .L_232)
.L_232:
        /*003c*/ 	.word	0x00000000
        /*0040*/ 	.short	0x0002
        /*0042*/ 	.short	0x0010
        /*0044*/ 	.byte	0x00, 0xf0, 0x11, 0x00


	//----- nvinfo : EIATTR_KPARAM_INFO
	.align		4
.L_233:
        /*0048*/ 	.byte	0x04, 0x17
        /*004a*/ 	.short	(.L_235 - .L_234)
.L_234:
        /*004c*/ 	.word	0x00000000
        /*0050*/ 	.short	0x0001
        /*0052*/ 	.short	0x0008
        /*0054*/ 	.byte	0x00, 0xf5, 0x21, 0x00


	//----- nvinfo : EIATTR_KPARAM_INFO
	.align		4
.L_235:
        /*0058*/ 	.byte	0x04, 0x17
        /*005a*/ 	.short	(.L_237 - .L_236)
.L_236:
        /*005c*/ 	.word	0x00000000
        /*0060*/ 	.short	0x0000
        /*0062*/ 	.short	0x0000
        /*0064*/ 	.byte	0x00, 0xf5, 0x21, 0x00


	//----- nvinfo : EIATTR_SPARSE_MMA_MASK
	.align		4
.L_237:
        /*0068*/ 	.byte	0x03, 0x50
        /*006a*/ 	.short	0x0000


	//----- nvinfo : EIATTR_MAXREG_COUNT
	.align		4
        /*006c*/ 	.byte	0x03, 0x1b
        /*006e*/ 	.short	0x00ff


	//----- nvinfo : EIATTR_MERCURY_ISA_VERSION
	.align		4
        /*0070*/ 	.byte	0x03, 0x5f
        /*0072*/ 	.short	0x0101


	//----- nvinfo : EIATTR_VRC_CTA_INIT_COUNT
	.align		4
        /*0074*/ 	.byte	0x02, 0x4a
	.zero		1
	.zero		1


	//----- nvinfo : EIATTR_EXIT_INSTR_OFFSETS
	.align		4
        /*0078*/ 	.byte	0x04, 0x1c
        /*007a*/ 	.short	(.L_239 - .L_238)


	//   ....[0]....
.L_238:
        /*007c*/ 	.word	0x00000070


	//   ....[1]....
        /*0080*/ 	.word	0x00000240


	//   ....[2]....
        /*0084*/ 	.word	0x00008650


	//   ....[3]....
        /*0088*/ 	.word	0x000088d0


	//----- nvinfo : EIATTR_CRS_STACK_SIZE
	.align		4
.L_239:
        /*008c*/ 	.byte	0x04, 0x1e
        /*008e*/ 	.short	(.L_241 - .L_240)
.L_240:
        /*0090*/ 	.word	0x00000000


	//----- nvinfo : EIATTR_CBANK_PARAM_SIZE
	.align		4
.L_241:
        /*0094*/ 	.byte	0x03, 0x19
        /*0096*/ 	.short	0x0028


	//----- nvinfo : EIATTR_PARAM_CBANK
	.align		4
        /*0098*/ 	.byte	0x04, 0x0a
        /*009a*/ 	.short	(.L_243 - .L_242)
	.align		4
.L_242:
        /*009c*/ 	.word	index@(.nv.constant0._Z16f6_inv_inner_sigPfS_iiS_PS_)
        /*00a0*/ 	.short	0x0380
        /*00a2*/ 	.short	0x0028


	//----- nvinfo : EIATTR_SW_WAR
	.align		4
.L_243:
        /*00a4*/ 	.byte	0x04, 0x36
        /*00a6*/ 	.short	(.L_245 - .L_244)
.L_244:
        /*00a8*/ 	.word	0x00000008
.L_245:


//--------------------- .nv.info._Z7f5_ldetPfPS_S_iiii --------------------------
	.section	.nv.info._Z7f5_ldetPfPS_S_iiii,"",@"SHT_CUDA_INFO"
	.sectionflags	@""
	.align	4


	//----- nvinfo : EIATTR_CUDA_API_VERSION
	.align		4
        /*0000*/ 	.byte	0x04, 0x37
        /*0002*/ 	.short	(.L_247 - .L_246)
.L_246:
        /*0004*/ 	.word	0x00000082


	//----- nvinfo : EIATTR_KPARAM_INFO
	.align		4
.L_247:
        /*0008*/ 	.byte	0x04, 0x17
        /*000a*/ 	.short	(.L_249 - .L_248)
.L_248:
        /*000c*/ 	.word	0x00000000
        /*0010*/ 	.short	0x0006
        /*0012*/ 	.short	0x0024
        /*0014*/ 	.byte	0x00, 0xf0, 0x11, 0x00


	//----- nvinfo : EIATTR_KPARAM_INFO
	.align		4
.L_249:
        /*0018*/ 	.byte	0x04, 0x17
        /*001a*/ 	.short	(.L_251 - .L_250)
.L_250:
        /*001c*/ 	.word	0x00000000
        /*0020*/ 	.short	0x0005
        /*0022*/ 	.short	0x0020
        /*0024*/ 	.byte	0x00, 0xf0, 0x11, 0x00


	//----- nvinfo : EIATTR_KPARAM_INFO
	.align		4
.L_251:
        /*0028*/ 	.byte	0x04, 0x17
        /*002a*/ 	.short	(.L_253 - .L_252)
.L_252:
        /*002c*/ 	.word	0x00000000
        /*0030*/ 	.short	0x0004
        /*0032*/ 	.short	0x001c
        /*0034*/ 	.byte	0x00, 0xf0, 0x11, 0x00


	//----- nvinfo : EIATTR_KPARAM_INFO
	.align		4
.L_253:
        /*0038*/ 	.byte	0x04, 0x17
        /*003a*/ 	.short	(.L_255 - .L_254)
.L_254:
        /*003c*/ 	.word	0x00000000
        /*0040*/ 	.short	0x0003
        /*0042*/ 	.short	0x0018
        /*0044*/ 	.byte	0x00, 0xf0, 0x11, 0x00


	//----- nvinfo : EIATTR_KPARAM_INFO
	.align		4
.L_255:
        /*0048*/ 	.byte	0x04, 0x17
        /*004a*/ 	.short	(.L_257 - .L_256)
.L_256:
        /*004c*/ 	.word	0x00000000
        /*0050*/ 	.short	0x0002
        /*0052*/ 	.short	0x0010
        /*0054*/ 	.byte	0x00, 0xf5, 0x21, 0x00


	//----- nvinfo : EIATTR_KPARAM_INFO
	.align		4
.L_257:
        /*0058*/ 	.byte	0x04, 0x17
        /*005a*/ 	.short	(.L_259 - .L_258)
.L_258:
        /*005c*/ 	.word	0x00000000
        /*0060*/ 	.short	0x0001
        /*0062*/ 	.short	0x0008
        /*0064*/ 	.byte	0x00, 0xf5, 0x21, 0x00


	//----- nvinfo : EIATTR_KPARAM_INFO
	.align		4
.L_259:
        /*0068*/ 	.byte	0x04, 0x17
        /*006a*/ 	.short	(.L_261 - .L_260)
.L_260:
        /*006c*/ 	.word	0x00000000
        /*0070*/ 	.short	0x0000
        /*0072*/ 	.short	0x0000
        /*0074*/ 	.byte	0x00, 0xf5, 0x21, 0x00


	//----- nvinfo : EIATTR_SPARSE_MMA_MASK
	.align		4
.L_261:
        /*0078*/ 	.byte	0x03, 0x50
        /*007a*/ 	.short	0x0000


	//----- nvinfo : EIATTR_MAXREG_COUNT
	.align		4
        /*007c*/ 	.byte	0x03, 0x1b
        /*007e*/ 	.short	0x00ff


	//----- nvinfo : EIATTR_MERCURY_ISA_VERSION
	.align		4
        /*0080*/ 	.byte	0x03, 0x5f
        /*0082*/ 	.short	0x0101


	//----- nvinfo : EIATTR_VRC_CTA_INIT_COUNT
	.align		4
        /*0084*/ 	.byte	0x02, 0x4a
	.zero		1
	.zero		1


	//----- nvinfo : EIATTR_EXIT_INSTR_OFFSETS
	.align		4
        /*0088*/ 	.byte	0x04, 0x1c
        /*008a*/ 	.short	(.L_263 - .L_262)


	//   ....[0]....
.L_262:
        /*008c*/ 	.word	0x00000070


	//   ....[1]....
        /*0090*/ 	.word	0x000009e0


	//   ....[2]....
        /*0094*/ 	.word	0x00001350


	//   ....[3]....
        /*0098*/ 	.word	0x000017c0


	//   ....[4]....
        /*009c*/ 	.word	0x000019d0


	//----- nvinfo : EIATTR_CBANK_PARAM_SIZE
	.align		4
.L_263:
        /*00a0*/ 	.byte	0x03, 0x19
        /*00a2*/ 	.short	0x0028


	//----- nvinfo : EIATTR_PARAM_CBANK
	.align		4
        /*00a4*/ 	.byte	0x04, 0x0a
        /*00a6*/ 	.short	(.L_265 - .L_264)
	.align		4
.L_264:
        /*00a8*/ 	.word	index@(.nv.constant0._Z7f5_ldetPfPS_S_iiii)
        /*00ac*/ 	.short	0x0380
        /*00ae*/ 	.short	0x0028


	//----- nvinfo : EIATTR_SW_WAR
	.align		4
.L_265:
        /*00b0*/ 	.byte	0x04, 0x36
        /*00b2*/ 	.short	(.L_267 - .L_266)
.L_266:
        /*00b4*/ 	.word	0x00000008
.L_267:


//--------------------- .nv.info._Z11f4_diag_sigPfS_S_iiii --------------------------
	.section	.nv.info._Z11f4_diag_sigPfS_S_iiii,"",@"SHT_CUDA_INFO"
	.sectionflags	@""
	.align	4


	//----- nvinfo : EIATTR_CUDA_API_VERSION
	.align		4
        /*0000*/ 	.byte	0x04, 0x37
        /*0002*/ 	.short	(.L_269 - .L_268)
.L_268:
        /*0004*/ 	.word	0x00000082


	//----- nvinfo : EIATTR_KPARAM_INFO
	.align		4
.L_269:
        /*0008*/ 	.byte	0x04, 0x17
        /*000a*/ 	.short	(.L_271 - .L_270)
.L_270:
        /*000c*/ 	.word	0x00000000
        /*0010*/ 	.short	0x0006
        /*0012*/ 	.short	0x0024
        /*0014*/ 	.byte	0x00, 0xf0, 0x11, 0x00


	//----- nvinfo : EIATTR_KPARAM_INFO
	.align		4
.L_271:
        /*0018*/ 	.byte	0x04, 0x17
        /*001a*/ 	.short	(.L_273 - .L_272)
.L_272:
        /*001c*/ 	.word	0x00000000
        /*0020*/ 	.short	0x0005
        /*0022*/ 	.short	0x0020
        /*0024*/ 	.byte	0x00, 0xf0, 0x11, 0x00


	//----- nvinfo : EIATTR_KPARAM_INFO
	.align		4
.L_273:
        /*0028*/ 	.byte	0x04, 0x17
        /*002a*/ 	.short	(.L_275 - .L_274)
.L_274:
        /*002c*/ 	.word	0x00000000
        /*0030*/ 	.short	0x0004
        /*0032*/ 	.short	0x001c
        /*0034*/ 	.byte	0x00, 0xf0, 0x11, 0x00


	//----- nvinfo : EIATTR_KPARAM_INFO
	.align		4
.L_275:
        /*0038*/ 	.byte	0x04, 0x17
        /*003a*/ 	.short	(.L_277 - .L_276)
.L_276:
        /*003c*/ 	.word	0x00000000
        /*0040*/ 	.short	0x0003
        /*0042*/ 	.short	0x0018
        /*0044*/ 	.byte	0x00, 0xf0, 0x11, 0x00


	//----- nvinfo : EIATTR_KPARAM_INFO
	.align		4
.L_277:
        /*0048*/ 	.byte	0x04, 0x17
        /*004a*/ 	.short	(.L_279 - .L_278)
.L_278:
        /*004c*/ 	.word	0x00000000
        /*0050*/ 	.short	0x0002
        /*0052*/ 	.short	0x0010
        /*0054*/ 	.byte	0x00, 0xf5, 0x21, 0x00


	//----- nvinfo : EIATTR_KPARAM_INFO
	.align		4
.L_279:
        /*0058*/ 	.byte	0x04, 0x17
        /*005a*/ 	.short	(.L_281 - .L_280)
.L_280:
        /*005c*/ 	.word	0x00000000
        /*0060*/ 	.short	0x0001
        /*0062*/ 	.short	0x0008
        /*0064*/ 	.byte	0x00, 0xf5, 0x21, 0x00


	//----- nvinfo : EIATTR_KPARAM_INFO
	.align		4
.L_281:
        /*0068*/ 	.byte	0x04, 0x17
        /*006a*/ 	.short	(.L_283 - .L_282)
.L_282:
        /*006c*/ 	.word	0x00000000
        /*0070*/ 	.short	0x0000
        /*0072*/ 	.short	0x0000
        /*0074*/ 	.byte	0x00, 0xf5, 0x21, 0x00


	//----- nvinfo : EIATTR_SPARSE_MMA_MASK
	.align		4
.L_283:
        /*0078*/ 	.byte	0x03, 0x50
        /*007a*/ 	.short	0x0000


	//----- nvinfo : EIATTR_MAXREG_COUNT
	.align		4
        /*007c*/ 	.byte	0x03, 0x1b
        /*007e*/ 	.short	0x00ff


	//----- nvinfo : EIATTR_MERCURY_ISA_VERSION
	.align		4
        /*0080*/ 	.byte	0x03, 0x5f
        /*0082*/ 	.short	0x0101


	//----- nvinfo : EIATTR_VRC_CTA_INIT_COUNT
	.align		4
        /*0084*/ 	.byte	0x02, 0x4a
	.zero		1
	.zero		1


	//----- nvinfo : EIATTR_EXIT_INSTR_OFFSETS
	.align		4
        /*0088*/ 	.byte	0x04, 0x1c
        /*008a*/ 	.short	(.L_285 - .L_284)


	//   ....[0]....
.L_284:
        /*008c*/ 	.word	0x00000090


	//   ....[1]....
        /*0090*/ 	.word	0x00000390


	//   ....[2]....
        /*0094*/ 	.word	0x00000880


	//   ....[3]....
        /*0098*/ 	.word	0x00000b00


	//   ....[4]....
        /*009c*/ 	.word	0x00000c80


	//   ....[5]....
        /*00a0*/ 	.word	0x00000d60


	//----- nvinfo : EIATTR_CBANK_PARAM_SIZE
	.align		4
.L_285:
        /*00a4*/ 	.byte	0x03, 0x19
        /*00a6*/ 	.short	0x0028


	//----- nvinfo : EIATTR_PARAM_CBANK
	.align		4
        /*00a8*/ 	.byte	0x04, 0x0a
        /*00aa*/ 	.short	(.L_287 - .L_286)
	.align		4
.L_286:
        /*00ac*/ 	.word	index@(.nv.constant0._Z11f4_diag_sigPfS_S_iiii)
        /*00b0*/ 	.short	0x0380
        /*00b2*/ 	.short	0x0028


	//----- nvinfo : EIATTR_SW_WAR
	.align		4
.L_287:
        /*00b4*/ 	.byte	0x04, 0x36
        /*00b6*/ 	.short	(.L_289 - .L_288)
.L_288:
        /*00b8*/ 	.word	0x00000008
.L_289:


//--------------------- .nv.info._Z15f3_marginal_cdfPfS_S_S_S_S_iiiiiif --------------------------
	.section	.nv.info._Z15f3_marginal_cdfPfS_S_S_S_S_iiiiiif,"",@"SHT_CUDA_INFO"
	.sectionflags	@""
	.align	4


	//----- nvinfo : EIATTR_CUDA_API_VERSION
	.align		4
        /*0000*/ 	.byte	0x04, 0x37
        /*0002*/ 	.short	(.L_291 - .L_290)
.L_290:
        /*0004*/ 	.word	0x00000082


	//----- nvinfo : EIATTR_KPARAM_INFO
	.align		4
.L_291:
        /*0008*/ 	.byte	0x04, 0x17
        /*000a*/ 	.short	(.L_293 - .L_292)
.L_292:
        /*000c*/ 	.word	0x00000000
        /*0010*/ 	.short	0x000c
        /*0012*/ 	.short	0x0048
        /*0014*/ 	.byte	0x00, 0xf0, 0x11, 0x00


	//----- nvinfo : EIATTR_KPARAM_INFO
	.align		4
.L_293:
        /*0018*/ 	.byte	0x04, 0x17
        /*001a*/ 	.short	(.L_295 - .L_294)
.L_294:
        /*001c*/ 	.word	0x00000000
        /*0020*/ 	.short	0x000b
        /*0022*/ 	.short	0x0044
        /*0024*/ 	.byte	0x00, 0xf0, 0x11, 0x00


	//----- nvinfo : EIATTR_KPARAM_INFO
	.align		4
.L_295:
        /*0028*/ 	.byte	0x04, 0x17
        /*002a*/ 	.short	(.L_297 - .L_296)
.L_296:
        /*002c*/ 	.word	0x00000000
        /*0030*/ 	.short	0x000a
        /*0032*/ 	.short	0x0040
        /*0034*/ 	.byte	0x00, 0xf0, 0x11, 0x00


	//----- nvinfo : EIATTR_KPARAM_INFO
	.align		4
.L_297:
        /*0038*/ 	.byte	0x04, 0x17
        /*003a*/ 	.short	(.L_299 - .L_298)
.L_298:
        /*003c*/ 	.word	0x00000000
        /*0040*/ 	.short	0x0009
        /*0042*/ 	.short	0x003c
        /*0044*/ 	.byte	0x00, 0xf0, 0x11, 0x00


	//----- nvinfo : EIATTR_KPARAM_INFO
	.align		4
.L_299:
        /*0048*/ 	.byte	0x04, 0x17
        /*004a*/ 	.short	(.L_301 - .L_300)
.L_300:
        /*004c*/ 	.word	0x00000000
        /*0050*/ 	.short	0x0008
        /*0052*/ 	.short	0x0038
        /*0054*/ 	.byte	0x00, 0xf0, 0x11, 0x00


	//----- nvinfo : EIATTR_KPARAM_INFO
	.align		4
.L_301:
        /*0058*/ 	.byte	0x04, 0x17
        /*005a*/ 	.short	(.L_303 - .L_302)
.L_302:
        /*005c*/ 	.word	0x00000000
        /*0060*/ 	.short	0x0007
        /*0062*/ 	.short	0x0034
        /*0064*/ 	.byte	0x00, 0xf0, 0x11, 0x00


	//----- nvinfo : EIATTR_KPARAM_INFO
	.align		4
.L_303:
        /*0068*/ 	.byte	0x04, 0x17
        /*006a*/ 	.short	(.L_305 - .L_304)
.L_304:
        /*006c*/ 	.word	0x00000000
        /*0070*/ 	.short	0x0006
        /*0072*/ 	.short	0x0030
        /*0074*/ 	.byte	0x00, 0xf0, 0x11, 0x00


	//----- nvinfo : EIATTR_KPARAM_INFO
	.align		4
.L_305:
        /*0078*/ 	.byte	0x04, 0x17
        /*007a*/ 	.short	(.L_307 - .L_306)
.L_306:
        /*007c*/ 	.word	0x00000000
        /*0080*/ 	.short	0x0005
        /*0082*/ 	.short	0x0028
        /*0084*/ 	.byte	0x00, 0xf5, 0x21, 0x00


	//----- nvinfo : EIATTR_KPARAM_INFO
	.align		4
.L_307:
        /*0088*/ 	.byte	0x04, 0x17
        /*008a*/ 	.short	(.L_309 - .L_308)
.L_308:
        /*008c*/ 	.word	0x00000000
        /*0090*/ 	.short	0x0004
        /*0092*/ 	.short	0x0020
        /*0094*/ 	.byte	0x00, 0xf5, 0x21, 0x00


	//----- nvinfo : EIATTR_KPARAM_INFO
	.align		4
.L_309:
        /*0098*/ 	.byte	0x04, 0x17
        /*009a*/ 	.short	(.L_311 - .L_310)
.L_310:
        /*009c*/ 	.word	0x00000000
        /*00a0*/ 	.short	0x0003
        /*00a2*/ 	.short	0x0018
        /*00a4*/ 	.byte	0x00, 0xf5, 0x21, 0x00


	//----- nvinfo : EIATTR_KPARAM_INFO
	.align		4
.L_311:
        /*00a8*/ 	.byte	0x04, 0x17
        /*00aa*/ 	.short	(.L_313 - .L_312)
.L_312:
        /*00ac*/ 	.word	0x00000000
        /*00b0*/ 	.short	0x0002
        /*00b2*/ 	.short	0x0010
        /*00b4*/ 	.byte	0x00, 0xf5, 0x21, 0x00


	//----- nvinfo : EIATTR_KPARAM_INFO
	.align		4
.L_313:
        /*00b8*/ 	.byte	0x04, 0x17
        /*00ba*/ 	.short	(.L_315 - .L_314)
.L_314:
        /*00bc*/ 	.word	0x00000000
        /*00c0*/ 	.short	0x0001
        /*00c2*/ 	.short	0x0008
        /*00c4*/ 	.byte	0x00, 0xf5, 0x21, 0x00


	//----- nvinfo : EIATTR_KPARAM_INFO
	.align		4
.L_315:
        /*00c8*/ 	.byte	0x04, 0x17
        /*00ca*/ 	.short	(.L_317 - .L_316)
.L_316:
        /*00cc*/ 	.word	0x00000000
        /*00d0*/ 	.short	0x0000
        /*00d2*/ 	.short	0x0000
        /*00d4*/ 	.byte	0x00, 0xf5, 0x21, 0x00


	//----- nvinfo : EIATTR_SPARSE_MMA_MASK
	.align		4
.L_317:
        /*00d8*/ 	.byte	0x03, 0x50
        /*00da*/ 	.short	0x0000


	//----- nvinfo : EIATTR_MAXREG_COUNT
	.align		4
        /*00dc*/ 	.byte	0x03, 0x1b
        /*00de*/ 	.short	0x00ff


	//----- nvinfo : EIATTR_MERCURY_ISA_VERSION
	.align		4
        /*00e0*/ 	.byte	0x03, 0x5f
        /*00e2*/ 	.short	0x0101


	//----- nvinfo : EIATTR_VRC_CTA_INIT_COUNT
	.align		4
        /*00e4*/ 	.byte	0x02, 0x4a
	.zero		1
	.zero		1


	//----- nvinfo : EIATTR_EXIT_INSTR_OFFSETS
	.align		4
        /*00e8*/ 	.byte	0x04, 0x1c
        /*00ea*/ 	.short	(.L_319 - .L_318)


	//   ....[0]....
.L_318:
        /*00ec*/ 	.word	0x000000a0


	//   ....[1]....
        /*00f0*/ 	.word	0x00000590


	//   ....[2]....
        /*00f4*/ 	.word	0x00000640


	//   ....[3]....
        /*00f8*/ 	.word	0x00001620


	//   ....[4]....
        /*00fc*/ 	.word	0x00002160


	//   ....[5]....
        /*0100*/ 	.word	0x000021b0


	//   ....[6]....
        /*0104*/ 	.word	0x00002c40


	//   ....[7]....
        /*0108*/ 	.word	0x00002d60


	//   ....[8]....
        /*010c*/ 	.word	0x00003830


	//   ....[9]....
        /*0110*/ 	.word	0x00003880


	//   ....[10]....
        /*0114*/ 	.word	0x000038c0


	//   ....[11]....
        /*0118*/ 	.word	0x000068c0


	//----- nvinfo : EIATTR_CRS_STACK_SIZE
	.align		4
.L_319:
        /*011c*/ 	.byte	0x04, 0x1e
        /*011e*/ 	.short	(.L_321 - .L_320)
.L_320:
        /*0120*/ 	.word	0x00000000


	//----- nvinfo : EIATTR_CBANK_PARAM_SIZE
	.align		4
.L_321:
        /*0124*/ 	.byte	0x03, 0x19
        /*0126*/ 	.short	0x004c


	//----- nvinfo : EIATTR_PARAM_CBANK
	.align		4
        /*0128*/ 	.byte	0x04, 0x0a
        /*012a*/ 	.short	(.L_323 - .L_322)
	.align		4
.L_322:
        /*012c*/ 	.word	index@(.nv.constant0._Z15f3_marginal_cdfPfS_S_S_S_S_iiiiiif)
        /*0130*/ 	.short	0x0380
        /*0132*/ 	.short	0x004c


	//----- nvinfo : EIATTR_SW_WAR
	.align		4
.L_323:
        /*0134*/ 	.byte	0x04, 0x36
        /*0136*/ 	.short	(.L_325 - .L_324)
.L_324:
        /*0138*/ 	.word	0x00000008
.L_325:


//--------------------- .nv.info._Z17f2_make_inner_sigPfS_S_iiii --------------------------
	.section	.nv.info._Z17f2_make_inner_sigPfS_S_iiii,"",@"SHT_CUDA_INFO"
	.sectionflags	@""
	.align	4


	//----- nvinfo : EIATTR_CUDA_API_VERSION
	.align		4
        /*0000*/ 	.byte	0x04, 0x37
        /*0002*/ 	.short	(.L_327 - .L_326)
.L_326:
        /*0004*/ 	.word	0x00000082


	//----- nvinfo : EIATTR_KPARAM_INFO
	.align		4
.L_327:
        /*0008*/ 	.byte	0x04, 0x17
        /*000a*/ 	.short	(.L_329 - .L_328)
.L_328:
        /*000c*/ 	.word	0x00000000
        /*0010*/ 	.short	0x0006
        /*0012*/ 	.short	0x0024
        /*0014*/ 	.byte	0x00, 0xf0, 0x11, 0x00


	//----- nvinfo : EIATTR_KPARAM_INFO
	.align		4
.L_329:
        /*0018*/ 	.byte	0x04, 0x17
        /*001a*/ 	.short	(.L_331 - .L_330)
.L_330:
        /*001c*/ 	.word	0x00000000
        /*0020*/ 	.short	0x0005
        /*0022*/ 	.short	0x0020
        /*0024*/ 	.byte	0x00, 0xf0, 0x11, 0x00


	//----- nvinfo : EIATTR_KPARAM_INFO
	.align		4
.L_331:
        /*0028*/ 	.byte	0x04, 0x17
        /*002a*/ 	.short	(.L_333 - .L_332)
.L_332:
        /*002c*/ 	.word	0x00000000
        /*0030*/ 	.short	0x0004
        /*0032*/ 	.short	0x001c
        /*0034*/ 	.byte	0x00, 0xf0, 0x11, 0x00


	//----- nvinfo : EIATTR_KPARAM_INFO
	.align		4
.L_333:
        /*0038*/ 	.byte	0x04, 0x17
        /*003a*/ 	.short	(.L_335 - .L_334)
.L_334:
        /*003c*/ 	.word	0x00000000
        /*0040*/ 	.short	0x0003
        /*0042*/ 	.short	0x0018
        /*0044*/ 	.byte	0x00, 0xf0, 0x11, 0x00


	//----- nvinfo : EIATTR_KPARAM_INFO
	.align		4
.L_335:
        /*0048*/ 	.byte	0x04, 0x17
        /*004a*/ 	.short	(.L_337 - .L_336)
.L_336:
        /*004c*/ 	.word	0x00000000
        /*0050*/ 	.short	0x0002
        /*0052*/ 	.short	0x0010
        /*0054*/ 	.byte	0x00, 0xf5, 0x21, 0x00


	//----- nvinfo : EIATTR_KPARAM_INFO
	.align		4
.L_337:
        /*0058*/ 	.byte	0x04, 0x17
        /*005a*/ 	.short	(.L_339 - .L_338)
.L_338:
        /*005c*/ 	.word	0x00000000
        /*0060*/ 	.short	0x0001
        /*0062*/ 	.short	0x0008
        /*0064*/ 	.byte	0x00, 0xf5, 0x21, 0x00


	//----- nvinfo : EIATTR_KPARAM_INFO
	.align		4
.L_339:
        /*0068*/ 	.byte	0x04, 0x17
        /*006a*/ 	.short	(.L_341 - .L_340)
.L_340:
        /*006c*/ 	.word	0x00000000
        /*0070*/ 	.short	0x0000
        /*0072*/ 	.short	0x0000
        /*0074*/ 	.byte	0x00, 0xf5, 0x21, 0x00


	//----- nvinfo : EIATTR_SPARSE_MMA_MASK
	.align		4
.L_341:
        /*0078*/ 	.byte	0x03, 0x50
        /*007a*/ 	.short	0x0000


	//----- nvinfo : EIATTR_MAXREG_COUNT
	.align		4
        /*007c*/ 	.byte	0x03, 0x1b
        /*007e*/ 	.short	0x00ff


	//----- nvinfo : EIATTR_MERCURY_ISA_VERSION
	.align		4
        /*0080*/ 	.byte	0x03, 0x5f
        /*0082*/ 	.short	0x0101


	//----- nvinfo : EIATTR_VRC_CTA_INIT_COUNT
	.align		4
        /*0084*/ 	.byte	0x02, 0x4a
	.zero		1
	.zero		1


	//----- nvinfo : EIATTR_EXIT_INSTR_OFFSETS
	.align		4
        /*0088*/ 	.byte	0x04, 0x1c
        /*008a*/ 	.short	(.L_343 - .L_342)


	//   ....[0]....
.L_342:
        /*008c*/ 	.word	0x000000a0


	//   ....[1]....
        /*0090*/ 	.word	0x00000e60


	//   ....[2]....
        /*0094*/ 	.word	0x00000e90


	//----- nvinfo : EIATTR_CBANK_PARAM_SIZE
	.align		4
.L_343:
        /*0098*/ 	.byte	0x03, 0x19
        /*009a*/ 	.short	0x0028


	//----- nvinfo : EIATTR_PARAM_CBANK
	.align		4
        /*009c*/ 	.byte	0x04, 0x0a
        /*009e*/ 	.short	(.L_345 - .L_344)
	.align		4
.L_344:
        /*00a0*/ 	.word	index@(.nv.constant0._Z17f2_make_inner_sigPfS_S_iiii)
        /*00a4*/ 	.short	0x0380
        /*00a6*/ 	.short	0x0028


	//----- nvinfo : EIATTR_SW_WAR
	.align		4
.L_345:
        /*00a8*/ 	.byte	0x04, 0x36
        /*00aa*/ 	.short	(.L_347 - .L_346)
.L_346:
        /*00ac*/ 	.word	0x00000008
.L_347:


//--------------------- .nv.callgraph             --------------------------
	.section	.nv.callgraph,"",@"SHT_CUDA_CALLGRAPH"
	.align	4
	.sectionentsize	8
	.align		4
        /*0000*/ 	.word	0x00000000
	.align		4
        /*0004*/ 	.word	0xffffffff
	.align		4
        /*0008*/ 	.word	0x00000000
	.align		4
        /*000c*/ 	.word	0xfffffffe
	.align		4
        /*0010*/ 	.word	0x00000000
	.align		4
        /*0014*/ 	.word	0xfffffffd
	.align		4
        /*0018*/ 	.word	0x00000000
	.align		4
        /*001c*/ 	.word	0xfffffffc


//--------------------- .text._Z17f12_sum_log_likesPfS_S_ii --------------------------
	.section	.text._Z17f12_sum_log_likesPfS_S_ii,"ax",@progbits
	.align	128
        .global         _Z17f12_sum_log_likesPfS_S_ii
        .type           _Z17f12_sum_log_likesPfS_S_ii,@function
        .size           _Z17f12_sum_log_likesPfS_S_ii,(.L_x_422 - _Z17f12_sum_log_likesPfS_S_ii)
        .other          _Z17f12_sum_log_likesPfS_S_ii,@"STO_CUDA_ENTRY STV_DEFAULT"
_Z17f12_sum_log_likesPfS_S_ii:
.text._Z17f12_sum_log_likesPfS_S_ii:
[----:B------:R-:W-:Y:S01]  /*0000*/  LDC R1, c[0x0][0x37c] ;  /* 0x0000df00ff017b82 */ /* 0x000fe20000000800 */
[----:B------:R-:W0:Y:S07]  /*0010*/  S2R R0, SR_TID.X ;  /* 0x0000000000007919 */ /* 0x000e2e0000002100 */
[----:B------:R-:W0:Y:S01]  /*0020*/  S2UR UR4, SR_CTAID.X ;  /* 0x00000000000479c3 */ /* 0x000e220000002500 */
[----:B------:R-:W1:Y:S07]  /*0030*/  LDCU UR5, c[0x0][0x39c] ;  /* 0x00007380ff0577ac */ /* 0x000e6e0008000800 */
[----:B------:R-:W0:Y:S02]  /*0040*/  LDC R5, c[0x0][0x360] ;  /* 0x0000d800ff057b82 */ /* 0x000e240000000800 */
[----:B0-----:R-:W-:-:S05]  /*0050*/  IMAD R5, R5, UR4, R0 ;  /* 0x0000000405057c24 */ /* 0x001fca000f8e0200 */
[----:B-1----:R-:W-:-:S13]  /*0060*/  ISETP.GE.AND P0, PT, R5, UR5, PT ;  /* 0x0000000505007c0c */ /* 0x002fda000bf06270 */
[----:B------:R-:W-:Y:S05]  /*0070*/  @P0 EXIT ;  /* 0x000000000000094d */ /* 0x000fea0003800000 */
[----:B------:R-:W0:Y:S01]  /*0080*/  LDC R4, c[0x0][0x398] ;  /* 0x0000e600ff047b82 */ /* 0x000e220000000800 */
[----:B------:R-:W1:Y:S07]  /*0090*/  LDCU.64 UR12, c[0x0][0x358] ;  /* 0x00006b00ff0c77ac */ /* 0x000e6e0008000a00 */
[----:B------:R-:W2:Y:S01]  /*00a0*/  LDC.64 R2, c[0x0][0x390] ;  /* 0x0000e400ff027b82 */ /* 0x000ea20000000a00 */
[----:B0-----:R-:W-:Y:S01]  /*00b0*/  ISETP.GE.AND P0, PT, R4, 0x1, PT ;  /* 0x000000010400780c */ /* 0x001fe20003f06270 */
[----:B--2---:R-:W-:-:S05]  /*00c0*/  IMAD.WIDE R2, R5, 0x4, R2 ;  /* 0x0000000405027825 */ /* 0x004fca00078e0202 */
[----:B-1----:R0:W-:Y:S07]  /*00d0*/  STG.E desc[UR12][R2.64], RZ ;  /* 0x000000ff02007986 */ /* 0x0021ee000c10190c */
[----:B------:R-:W-:Y:S05]  /*00e0*/  @!P0 EXIT ;  /* 0x000000000000894d */ /* 0x000fea0003800000 */
[C---:B------:R-:W-:Y:S01]  /*00f0*/  ISETP.GE.U32.AND P1, PT, R4.reuse, 0x10, PT ;  /* 0x000000100400780c */ /* 0x040fe20003f26070 */
[----:B------:R-:W-:Y:S01]  /*0100*/  HFMA2 R7, -RZ, RZ, 0, 0 ;  /* 0x00000000ff077431 */ /* 0x000fe200000001ff */
[----:B------:R-:W-:Y:S01]  /*0110*/  LOP3.LUT R16, R4, 0xf, RZ, 0xc0, !PT ;  /* 0x0000000f04107812 */ /* 0x000fe200078ec0ff */
[----:B------:R-:W-:Y:S01]  /*0120*/  IMAD R0, R5, R4, RZ ;  /* 0x0000000405007224 */ /* 0x000fe200078e02ff */
[----:B------:R-:W-:Y:S02]  /*0130*/  MOV R5, RZ ;  /* 0x000000ff00057202 */ /* 0x000fe40000000f00 */
[----:B------:R-:W-:-:S07]  /*0140*/  ISETP.NE.AND P0, PT, R16, RZ, PT ;  /* 0x000000ff1000720c */ /* 0x000fce0003f05270 */
[----:B------:R-:W-:Y:S06]  /*0150*/  @!P1 BRA `(.L_x_0) ;  /* 0x00000004008c9947 */ /* 0x000fec0003800000 */
[----:B------:R-:W1:Y:S01]  /*0160*/  LDCU.128 UR8, c[0x0][0x380] ;  /* 0x00007000ff0877ac */ /* 0x000e620008000c00 */
[----:B------:R-:W-:Y:S02]  /*0170*/  LOP3.LUT R7, R4, 0x7ffffff0, RZ, 0xc0, !PT ;  /* 0x7ffffff004077812 */ /* 0x000fe400078ec0ff */
[----:B------:R-:W-:Y:S02]  /*0180*/  MOV R5, RZ ;  /* 0x000000ff00057202 */ /* 0x000fe40000000f00 */
[----:B------:R-:W-:Y:S02]  /*0190*/  MOV R12, R0 ;  /* 0x00000000000c7202 */ /* 0x000fe40000000f00 */
[----:B------:R-:W-:Y:S01]  /*01a0*/  IADD3 R6, PT, PT, -R7, RZ, RZ ;  /* 0x000000ff07067210 */ /* 0x000fe20007ffe1ff */
[----:B-1----:R-:W-:Y:S02]  /*01b0*/  UIADD3 UR6, UP0, UPT, UR8, 0x20, URZ ;  /* 0x0000002008067890 */ /* 0x002fe4000ff1e0ff */
[----:B------:R-:W-:-:S02]  /*01c0*/  UIADD3 UR4, UP1, UPT, UR10, 0x20, URZ ;  /* 0x000000200a047890 */ /* 0x000fc4000ff3e0ff */
[----:B------:R-:W-:Y:S02]  /*01d0*/  UIADD3.X UR7, UPT, UPT, URZ, UR9, URZ, UP0, !UPT ;  /* 0x00000009ff077290 */ /* 0x000fe400087fe4ff */
[----:B------:R-:W-:-:S12]  /*01e0*/  UIADD3.X UR5, UPT, UPT, URZ, UR11, URZ, UP1, !UPT ;  /* 0x0000000bff057290 */ /* 0x000fd80008ffe4ff */
.L_x_1:
[----:B------:R-:W-:Y:S02]  /*01f0*/  MOV R8, UR6 ;  /* 0x0000000600087c02 */ /* 0x000fe40008000f00 */
[----:B------:R-:W-:Y:S02]  /*0200*/  MOV R9, UR7 ;  /* 0x0000000700097c02 */ /* 0x000fe40008000f00 */
[----:B------:R-:W-:Y:S02]  /*0210*/  MOV R10, UR4 ;  /* 0x00000004000a7c02 */ /* 0x000fe40008000f00 */
[----:B------:R-:W-:Y:S01]  /*0220*/  MOV R11, UR5 ;  /* 0x00000005000b7c02 */ /* 0x000fe20008000f00 */
[----:B------:R-:W-:-:S04]  /*0230*/  IMAD.WIDE R8, R12, 0x4, R8 ;  /* 0x000000040c087825 */ /* 0x000fc800078e0208 */
[----:B------:R-:W-:Y:S01]  /*0240*/  IMAD.WIDE R10, R12, 0x4, R10 ;  /* 0x000000040c0a7825 */ /* 0x000fe200078e020a */
[----:B--2---:R-:W2:Y:S04]  /*0250*/  LDG.E R13, desc[UR12][R8.64+-0x20] ;  /* 0xffffe00c080d7981 */ /* 0x004ea8000c1e1900 */
[----:B------:R-:W2:Y:S02]  /*0260*/  LDG.E R14, desc[UR12][R10.64+-0x20] ;  /* 0xffffe00c0a0e7981 */ /* 0x000ea4000c1e1900 */
[----:B--2---:R-:W-:-:S04]  /*0270*/  FADD R14, R13, R14 ;  /* 0x0000000e0d0e7221 */ /* 0x004fc80000000000 */
[----:B------:R-:W-:-:S05]  /*0280*/  FADD R5, R14, R5 ;  /* 0x000000050e057221 */ /* 0x000fca0000000000 */
[----:B------:R1:W-:Y:S04]  /*0290*/  STG.E desc[UR12][R2.64], R5 ;  /* 0x0000000502007986 */ /* 0x0003e8000c10190c */
[----:B------:R-:W2:Y:S04]  /*02a0*/  LDG.E R13, desc[UR12][R8.64+-0x1c] ;  /* 0xffffe40c080d7981 */ /* 0x000ea8000c1e1900 */
[----:B------:R-:W2:Y:S02]  /*02b0*/  LDG.E R14, desc[UR12][R10.64+-0x1c] ;  /* 0xffffe40c0a0e7981 */ /* 0x000ea4000c1e1900 */
[----:B--2---:R-:W-:-:S04]  /*02c0*/  FADD R14, R13, R14 ;  /* 0x0000000e0d0e7221 */ /* 0x004fc80000000000 */
[----:B------:R-:W-:-:S05]  /*02d0*/  FADD R13, R5, R14 ;  /* 0x0000000e050d7221 */ /* 0x000fca0000000000 */
[----:B------:R2:W-:Y:S04]  /*02e0*/  STG.E desc[UR12][R2.64], R13 ;  /* 0x0000000d02007986 */ /* 0x0005e8000c10190c */
[----:B------:R-:W3:Y:S04]  /*02f0*/  LDG.E R14, desc[UR12][R8.64+-0x18] ;  /* 0xffffe80c080e7981 */ /* 0x000ee8000c1e1900 */
[----:B------:R-:W3:Y:S02]  /*0300*/  LDG.E R15, desc[UR12][R10.64+-0x18] ;  /* 0xffffe80c0a0f7981 */ /* 0x000ee4000c1e1900 */
[----:B---3--:R-:W-:-:S04]  /*0310*/  FADD R14, R14, R15 ;  /* 0x0000000f0e0e7221 */ /* 0x008fc80000000000 */
[----:B------:R-:W-:-:S05]  /*0320*/  FADD R15, R13, R14 ;  /* 0x0000000e0d0f7221 */ /* 0x000fca0000000000 */
[----:B------:R3:W-:Y:S04]  /*0330*/  STG.E desc[UR12][R2.64], R15 ;  /* 0x0000000f02007986 */ /* 0x0007e8000c10190c */
[----:B-1----:R-:W4:Y:S04]  /*0340*/  LDG.E R5, desc[UR12][R8.64+-0x14] ;  /* 0xffffec0c08057981 */ /* 0x002f28000c1e1900 */
[----:B------:R-:W4:Y:S02]  /*0350*/  LDG.E R14, desc[UR12][R10.64+-0x14] ;  /* 0xffffec0c0a0e7981 */ /* 0x000f24000c1e1900 */
[----:B----4-:R-:W-:-:S04]  /*0360*/  FADD R14, R5, R14 ;  /* 0x0000000e050e7221 */ /* 0x010fc80000000000 */
[----:B------:R-:W-:-:S05]  /*0370*/  FADD R5, R15, R14 ;  /* 0x0000000e0f057221 */ /* 0x000fca0000000000 */
[----:B------:R1:W-:Y:S04]  /*0380*/  STG.E desc[UR12][R2.64], R5 ;  /* 0x0000000502007986 */ /* 0x0003e8000c10190c */
[----:B--2---:R-:W2:Y:S04]  /*0390*/  LDG.E R13, desc[UR12][R8.64+-0x10] ;  /* 0xfffff00c080d7981 */ /* 0x004ea8000c1e1900 */
[----:B------:R-:W2:Y:S02]  /*03a0*/  LDG.E R14, desc[UR12][R10.64+-0x10] ;  /* 0xfffff00c0a0e7981 */ /* 0x000ea4000c1e1900 */
[----:B--2---:R-:W-:-:S04]  /*03b0*/  FADD R14, R13, R14 ;  /* 0x0000000e0d0e7221 */ /* 0x004fc80000000000 */
[----:B------:R-:W-:-:S05]  /*03c0*/  FADD R13, R5, R14 ;  /* 0x0000000e050d7221 */ /* 0x000fca0000000000 */
[----:B------:R2:W-:Y:S04]  /*03d0*/  STG.E desc[UR12][R2.64], R13 ;  /* 0x0000000d02007986 */ /* 0x0005e8000c10190c */
[----:B------:R-:W4:Y:S04]  /*03e0*/  LDG.E R14, desc[UR12][R8.64+-0xc] ;  /* 0xfffff40c080e7981 */ /* 0x000f28000c1e1900 */
[----:B---3--:R-:W4:Y:S02]  /*03f0*/  LDG.E R15, desc[UR12][R10.64+-0xc] ;  /* 0xfffff40c0a0f7981 */ /* 0x008f24000c1e1900 */
[----:B----4-:R-:W-:-:S04]  /*0400*/  FADD R14, R14, R15 ;  /* 0x0000000f0e0e7221 */ /* 0x010fc80000000000 */
        /* <DEDUP_REMOVED lines=47> */
[----:B-1----:R-:W3:Y:S04]  /*0700*/  LDG.E R5, desc[UR12][R8.64+0x1c] ;  /* 0x00001c0c08057981 */ /* 0x002ee8000c1e1900 */
[----:B------:R-:W3:Y:S01]  /*0710*/  LDG.E R14, desc[UR12][R10.64+0x1c] ;  /* 0x00001c0c0a0e7981 */ /* 0x000ee2000c1e1900 */
[----:B------:R-:W-:Y:S02]  /*0720*/  IADD3 R6, PT, PT, R6, 0x10, RZ ;  /* 0x0000001006067810 */ /* 0x000fe40007ffe0ff */
[----:B------:R-:W-:-:S02]  /*0730*/  IADD3 R12, PT, PT, R12, 0x10, RZ ;  /* 0x000000100c0c7810 */ /* 0x000fc40007ffe0ff */
[----:B------:R-:W-:Y:S01]  /*0740*/  ISETP.NE.AND P1, PT, R6, RZ, PT ;  /* 0x000000ff0600720c */ /* 0x000fe20003f25270 */
[----:B---3--:R-:W-:-:S04]  /*0750*/  FADD R14, R5, R14 ;  /* 0x0000000e050e7221 */ /* 0x008fc80000000000 */
[----:B------:R-:W-:-:S05]  /*0760*/  FADD R5, R15, R14 ;  /* 0x0000000e0f057221 */ /* 0x000fca0000000000 */
[----:B------:R2:W-:Y:S03]  /*0770*/  STG.E desc[UR12][R2.64], R5 ;  /* 0x0000000502007986 */ /* 0x0005e6000c10190c */
[----:B------:R-:W-:Y:S05]  /*0780*/  @P1 BRA `(.L_x_1) ;  /* 0xfffffff800981947 */ /* 0x000fea000383ffff */
.L_x_0:
[----:B------:R-:W-:Y:S05]  /*0790*/  @!P0 EXIT ;  /* 0x000000000000894d */ /* 0x000fea0003800000 */
[----:B------:R-:W-:Y:S02]  /*07a0*/  ISETP.GE.U32.AND P0, PT, R16, 0x8, PT ;  /* 0x000000081000780c */ /* 0x000fe40003f06070 */
[----:B------:R-:W-:-:S04]  /*07b0*/  LOP3.LUT R12, R4, 0x7, RZ, 0xc0, !PT ;  /* 0x00000007040c7812 */ /* 0x000fc800078ec0ff */
[----:B------:R-:W-:-:S07]  /*07c0*/  ISETP.NE.AND P1, PT, R12, RZ, PT ;  /* 0x000000ff0c00720c */ /* 0x000fce0003f25270 */
[----:B------:R-:W-:Y:S06]  /*07d0*/  @!P0 BRA `(.L_x_2) ;  /* 0x0000000000b88947 */ /* 0x000fec0003800000 */
[----:B------:R-:W1:Y:S01]  /*07e0*/  LDC.64 R8, c[0x0][0x380] ;  /* 0x0000e000ff087b82 */ /* 0x000e620000000a00 */
[----:B--2---:R-:W-:-:S07]  /*07f0*/  IADD3 R13, PT, PT, R0, R7, RZ ;  /* 0x00000007000d7210 */ /* 0x004fce0007ffe0ff */
[----:B------:R-:W2:Y:S01]  /*0800*/  LDC.64 R10, c[0x0][0x388] ;  /* 0x0000e200ff0a7b82 */ /* 0x000ea20000000a00 */
[----:B-1----:R-:W-:-:S05]  /*0810*/  IMAD.WIDE R8, R13, 0x4, R8 ;  /* 0x000000040d087825 */ /* 0x002fca00078e0208 */
[----:B------:R-:W3:Y:S01]  /*0820*/  LDG.E R6, desc[UR12][R8.64] ;  /* 0x0000000c08067981 */ /* 0x000ee2000c1e1900 */
[----:B--2---:R-:W-:-:S05]  /*0830*/  IMAD.WIDE R10, R13, 0x4, R10 ;  /* 0x000000040d0a7825 */ /* 0x004fca00078e020a */
[----:B------:R-:W3:Y:S02]  /*0840*/  LDG.E R13, desc[UR12][R10.64] ;  /* 0x0000000c0a0d7981 */ /* 0x000ee4000c1e1900 */
[----:B---3--:R-:W-:-:S04]  /*0850*/  FADD R6, R6, R13 ;  /* 0x0000000d06067221 */ /* 0x008fc80000000000 */
        /* <DEDUP_REMOVED lines=17> */
[----:B------:R-:W4:Y:S04]  /*0970*/  LDG.E R6, desc[UR12][R8.64+0x10] ;  /* 0x0000100c08067981 */ /* 0x000f28000c1e1900 */
[----:B--2---:R-:W4:Y:S02]  /*0980*/  LDG.E R13, desc[UR12][R10.64+0x10] ;  /* 0x0000100c0a0d7981 */ /* 0x004f24000c1e1900 */
[----:B----4-:R-:W-:-:S04]  /*0990*/  FADD R6, R6, R13 ;  /* 0x0000000d06067221 */ /* 0x010fc80000000000 */
[----:B------:R-:W-:-:S05]  /*09a0*/  FADD R13, R5, R6 ;  /* 0x00000006050d7221 */ /* 0x000fca0000000000 */
[----:B------:R4:W-:Y:S04]  /*09b0*/  STG.E desc[UR12][R2.64], R13 ;  /* 0x0000000d02007986 */ /* 0x0009e8000c10190c */
[----:B------:R-:W2:Y:S04]  /*09c0*/  LDG.E R6, desc[UR12][R8.64+0x14] ;  /* 0x0000140c08067981 */ /* 0x000ea8000c1e1900 */
[----:B---3--:R-:W2:Y:S02]  /*09d0*/  LDG.E R15, desc[UR12][R10.64+0x14] ;  /* 0x0000140c0a0f7981 */ /* 0x008ea4000c1e1900 */
[----:B--2---:R-:W-:-:S04]  /*09e0*/  FADD R6, R6, R15 ;  /* 0x0000000f06067221 */ /* 0x004fc80000000000 */
[----:B------:R-:W-:-:S05]  /*09f0*/  FADD R15, R13, R6 ;  /* 0x000000060d0f7221 */ /* 0x000fca0000000000 */
[----:B------:R4:W-:Y:S04]  /*0a00*/  STG.E desc[UR12][R2.64], R15 ;  /* 0x0000000f02007986 */ /* 0x0009e8000c10190c */
[----:B-1----:R-:W2:Y:S04]  /*0a10*/  LDG.E R5, desc[UR12][R8.64+0x18] ;  /* 0x0000180c08057981 */ /* 0x002ea8000c1e1900 */
[----:B------:R-:W2:Y:S02]  /*0a20*/  LDG.E R6, desc[UR12][R10.64+0x18] ;  /* 0x0000180c0a067981 */ /* 0x000ea4000c1e1900 */
[----:B--2---:R-:W-:-:S04]  /*0a30*/  FADD R6, R5, R6 ;  /* 0x0000000605067221 */ /* 0x004fc80000000000 */
[----:B------:R-:W-:-:S05]  /*0a40*/  FADD R17, R15, R6 ;  /* 0x000000060f117221 */ /* 0x000fca0000000000 */
[----:B------:R4:W-:Y:S04]  /*0a50*/  STG.E desc[UR12][R2.64], R17 ;  /* 0x0000001102007986 */ /* 0x0009e8000c10190c */
[----:B------:R-:W2:Y:S04]  /*0a60*/  LDG.E R5, desc[UR12][R8.64+0x1c] ;  /* 0x00001c0c08057981 */ /* 0x000ea8000c1e1900 */
[----:B------:R-:W2:Y:S01]  /*0a70*/  LDG.E R6, desc[UR12][R10.64+0x1c] ;  /* 0x00001c0c0a067981 */ /* 0x000ea2000c1e1900 */
[----:B------:R-:W-:Y:S01]  /*0a80*/  IADD3 R7, PT, PT, R7, 0x8, RZ ;  /* 0x0000000807077810 */ /* 0x000fe20007ffe0ff */
[----:B--2---:R-:W-:-:S04]  /*0a90*/  FADD R6, R5, R6 ;  /* 0x0000000605067221 */ /* 0x004fc80000000000 */
[----:B------:R-:W-:-:S05]  /*0aa0*/  FADD R5, R17, R6 ;  /* 0x0000000611057221 */ /* 0x000fca0000000000 */
[----:B------:R4:W-:Y:S02]  /*0ab0*/  STG.E desc[UR12][R2.64], R5 ;  /* 0x0000000502007986 */ /* 0x0009e4000c10190c */
.L_x_2:
[----:B------:R-:W-:Y:S05]  /*0ac0*/  @!P1 EXIT ;  /* 0x000000000000994d */ /* 0x000fea0003800000 */
[----:B------:R-:W-:Y:S02]  /*0ad0*/  ISETP.GE.U32.AND P0, PT, R12, 0x4, PT ;  /* 0x000000040c00780c */ /* 0x000fe40003f06070 */
[----:B------:R-:W-:-:S04]  /*0ae0*/  LOP3.LUT R4, R4, 0x3, RZ, 0xc0, !PT ;  /* 0x0000000304047812 */ /* 0x000fc800078ec0ff */
[----:B------:R-:W-:-:S07]  /*0af0*/  ISETP.NE.AND P1, PT, R4, RZ, PT ;  /* 0x000000ff0400720c */ /* 0x000fce0003f25270 */
[----:B------:R-:W-:Y:S06]  /*0b00*/  @!P0 BRA `(.L_x_3) ;  /* 0x0000000000688947 */ /* 0x000fec0003800000 */
[----:B------:R-:W1:Y:S01]  /*0b10*/  LDC.64 R8, c[0x0][0x380] ;  /* 0x0000e000ff087b82 */ /* 0x000e620000000a00 */
[----:B--2-4-:R-:W-:-:S07]  /*0b20*/  IADD3 R13, PT, PT, R0, R7, RZ ;  /* 0x00000007000d7210 */ /* 0x014fce0007ffe0ff */
        /* <DEDUP_REMOVED lines=18> */
[----:B-1----:R-:W2:Y:S04]  /*0c50*/  LDG.E R5, desc[UR12][R8.64+0xc] ;  /* 0x00000c0c08057981 */ /* 0x002ea8000c1e1900 */
[----:B------:R-:W2:Y:S01]  /*0c60*/  LDG.E R6, desc[UR12][R10.64+0xc] ;  /* 0x00000c0c0a067981 */ /* 0x000ea2000c1e1900 */
[----:B------:R-:W-:Y:S01]  /*0c70*/  IADD3 R7, PT, PT, R7, 0x4, RZ ;  /* 0x0000000407077810 */ /* 0x000fe20007ffe0ff */
[----:B--2---:R-:W-:-:S04]  /*0c80*/  FADD R6, R5, R6 ;  /* 0x0000000605067221 */ /* 0x004fc80000000000 */
[----:B------:R-:W-:-:S05]  /*0c90*/  FADD R5, R15, R6 ;  /* 0x000000060f057221 */ /* 0x000fca0000000000 */
[----:B------:R3:W-:Y:S02]  /*0ca0*/  STG.E desc[UR12][R2.64], R5 ;  /* 0x0000000502007986 */ /* 0x0007e4000c10190c */
.L_x_3:
[----:B------:R-:W-:Y:S05]  /*0cb0*/  @!P1 EXIT ;  /* 0x000000000000994d */ /* 0x000fea0003800000 */
[----:B--234-:R-:W1:Y:S01]  /*0cc0*/  LDC.64 R12, c[0x0][0x380] ;  /* 0x0000e000ff0c7b82 */ /* 0x01ce620000000a00 */
[----:B------:R-:W-:Y:S02]  /*0cd0*/  IADD3 R15, PT, PT, R0, R7, RZ ;  /* 0x00000007000f7210 */ /* 0x000fe40007ffe0ff */
[----:B------:R-:W-:-:S05]  /*0ce0*/  IADD3 R4, PT, PT, -R4, RZ, RZ ;  /* 0x000000ff04047210 */ /* 0x000fca0007ffe1ff */
[----:B------:R-:W2:Y:S02]  /*0cf0*/  LDC.64 R10, c[0x0][0x388] ;  /* 0x0000e200ff0a7b82 */ /* 0x000ea40000000a00 */
.L_x_4:
[----:B--2---:R-:W-:-:S04]  /*0d00*/  IMAD.WIDE R6, R15, 0x4, R10 ;  /* 0x000000040f067825 */ /* 0x004fc800078e020a */
[C---:B-1----:R-:W-:Y:S02]  /*0d10*/  IMAD.WIDE R8, R15.reuse, 0x4, R12 ;  /* 0x000000040f087825 */ /* 0x042fe400078e020c */
[----:B------:R-:W2:Y:S04]  /*0d20*/  LDG.E R7, desc[UR12][R6.64] ;  /* 0x0000000c06077981 */ /* 0x000ea8000c1e1900 */
[----:B------:R-:W2:Y:S01]  /*0d30*/  LDG.E R8, desc[UR12][R8.64] ;  /* 0x0000000c08087981 */ /* 0x000ea2000c1e1900 */
[----:B------:R-:W-:Y:S02]  /*0d40*/  IADD3 R4, PT, PT, R4, 0x1, RZ ;  /* 0x0000000104047810 */ /* 0x000fe40007ffe0ff */
[----:B------:R-:W-:Y:S02]  /*0d50*/  IADD3 R15, PT, PT, R15, 0x1, RZ ;  /* 0x000000010f0f7810 */ /* 0x000fe40007ffe0ff */
[----:B------:R-:W-:Y:S01]  /*0d60*/  ISETP.NE.AND P0, PT, R4, RZ, PT ;  /* 0x000000ff0400720c */ /* 0x000fe20003f05270 */
[----:B--2---:R-:W-:-:S04]  /*0d70*/  FADD R0, R8, R7 ;  /* 0x0000000708007221 */ /* 0x004fc80000000000 */
[----:B---3--:R-:W-:-:S05]  /*0d80*/  FADD R5, R0, R5 ;  /* 0x0000000500057221 */ /* 0x008fca0000000000 */
[----:B------:R3:W-:Y:S03]  /*0d90*/  STG.E desc[UR12][R2.64], R5 ;  /* 0x0000000502007986 */ /* 0x0007e6000c10190c */
[----:B------:R-:W-:Y:S05]  /*0da0*/  @P0 BRA `(.L_x_4) ;  /* 0xfffffffc00d40947 */ /* 0x000fea000383ffff */
[----:B------:R-:W-:Y:S05]  /*0db0*/  EXIT ;  /* 0x000000000000794d */ /* 0x000fea0003800000 */
.L_x_5:
[----:B------:R-:W-:-:S00]  /*0dc0*/  BRA `(.L_x_5) ;  /* 0xfffffffc00fc7947 */ /* 0x000fc0000383ffff */
[----:B------:R-:W-:-:S00]  /*0dd0*/  NOP ;  /* 0x0000000000007918 */ /* 0x000fc00000000000 */
        /* <DEDUP_REMOVED lines=10> */
.L_x_422:


//--------------------- .text._Z11f11_lpmnormPfS_S_S_S_iiiimiS_ --------------------------
	.section	.text._Z11f11_lpmnormPfS_S_S_S_iiiimiS_,"ax",@progbits
	.align	128
        .global         _Z11f11_lpmnormPfS_S_S_S_iiiimiS_
        .type           _Z11f11_lpmnormPfS_S_S_S_iiiimiS_,@function
        .size           _Z11f11_lpmnormPfS_S_S_S_iiiimiS_,(.L_x_414 - _Z11f11_lpmnormPfS_S_S_S_iiiimiS_)
        .other          _Z11f11_lpmnormPfS_S_S_S_iiiimiS_,@"STO_CUDA_ENTRY STV_DEFAULT"
_Z11f11_lpmnormPfS_S_S_S_iiiimiS_:
.text._Z11f11_lpmnormPfS_S_S_S_iiiimiS_:
[----:B------:R-:W-:Y:S01]  /*0000*/  LDC R1, c[0x0][0x37c] ;  /* 0x0000df00ff017b82 */ /* 0x000fe20000000800 */
[----:B------:R-:W0:Y:S07]  /*0010*/  S2R R0, SR_TID.X ;  /* 0x0000000000007919 */ /* 0x000e2e0000002100 */
[----:B------:R-:W0:Y:S01]  /*0020*/  S2UR UR4, SR_CTAID.X ;  /* 0x00000000000479c3 */ /* 0x000e220000002500 */
[----:B------:R-:W1:Y:S07]  /*0030*/  LDCU UR5, c[0x0][0x3b4] ;  /* 0x00007680ff0577ac */ /* 0x000e6e0008000800 */
[----:B------:R-:W0:Y:S08]  /*0040*/  LDC R5, c[0x0][0x360] ;  /* 0x0000d800ff057b82 */ /* 0x000e300000000800 */
[----:B------:R-:W1:Y:S01]  /*0050*/  LDC R6, c[0x0][0x3a8] ;  /* 0x0000ea00ff067b82 */ /* 0x000e620000000800 */
[----:B0-----:R-:W-:-:S02]  /*0060*/  IMAD R5, R5, UR4, R0 ;  /* 0x0000000405057c24 */ /* 0x001fc4000f8e0200 */
[----:B-1----:R-:W-:-:S05]  /*0070*/  IMAD R0, R6, UR5, RZ ;  /* 0x0000000506007c24 */ /* 0x002fca000f8e02ff */
[----:B------:R-:W-:-:S13]  /*0080*/  ISETP.GE.AND P0, PT, R5, R0, PT ;  /* 0x000000000500720c */ /* 0x000fda0003f06270 */
[----:B------:R-:W-:Y:S05]  /*0090*/  @P0 EXIT ;  /* 0x000000000000094d */ /* 0x000fea0003800000 */
[----:B------:R-:W0:Y:S01]  /*00a0*/  LDC.64 R12, c[0x0][0x3a0] ;  /* 0x0000e800ff0c7b82 */ /* 0x000e220000000a00 */
[----:B------:R-:W1:Y:S01]  /*00b0*/  LDCU.64 UR10, c[0x0][0x358] ;  /* 0x00006b00ff0a77ac */ /* 0x000e620008000a00 */
[----:B------:R-:W-:Y:S01]  /*00c0*/  HFMA2 R3, -RZ, RZ, 7.62939453125e-06, 0 ;  /* 0x00800000ff037431 */ /* 0x000fe200000001ff */
[----:B------:R-:W-:Y:S01]  /*00d0*/  MOV R2, 0x800000 ;  /* 0x0080000000027802 */ /* 0x000fe20000000f00 */
[----:B------:R-:W2:Y:S02]  /*00e0*/  LDCU UR4, c[0x0][0x3c0] ;  /* 0x00007800ff0477ac */ /* 0x000ea40008000800 */
[----:B--2---:R-:W-:Y:S01]  /*00f0*/  MOV R9, UR4 ;  /* 0x0000000400097c02 */ /* 0x004fe20008000f00 */
[----:B0-----:R-:W-:-:S03]  /*0100*/  IMAD.WIDE R12, R5, 0x4, R12 ;  /* 0x00000004050c7825 */ /* 0x001fc600078e020c */
[----:B------:R-:W-:Y:S02]  /*0110*/  ISETP.GE.AND P0, PT, R9, 0x1, PT ;  /* 0x000000010900780c */ /* 0x000fe40003f06270 */
[----:B-1----:R0:W-:Y:S11]  /*0120*/  STG.E desc[UR10][R12.64], R3 ;  /* 0x000000030c007986 */ /* 0x0021f6000c10190a */
[----:B------:R-:W-:Y:S05]  /*0130*/  @!P0 BRA `(.L_x_6) ;  /* 0x00000058002c8947 */ /* 0x000fea0003800000 */
[----:B------:R-:W-:Y:S01]  /*0140*/  IABS R7, R6 ;  /* 0x0000000600077213 */ /* 0x000fe20000000000 */
[----:B------:R-:W1:Y:S01]  /*0150*/  LDCU UR5, c[0x0][0x3ac] ;  /* 0x00007580ff0577ac */ /* 0x000e620008000800 */
[----:B------:R-:W-:Y:S02]  /*0160*/  IABS R8, R5 ;  /* 0x0000000500087213 */ /* 0x000fe40000000000 */
[----:B------:R-:W2:Y:S01]  /*0170*/  I2F.RP R0, R7 ;  /* 0x0000000700007306 */ /* 0x000ea20000209400 */
[----:B------:R-:W3:Y:S01]  /*0180*/  LDCU UR6, c[0x0][0x3b0] ;  /* 0x00007600ff0677ac */ /* 0x000ee20008000800 */
[----:B------:R-:W4:Y:S06]  /*0190*/  LDCU UR4, c[0x0][0x3b8] ;  /* 0x00007700ff0477ac */ /* 0x000f2c0008000800 */
[----:B--2---:R-:W2:Y:S01]  /*01a0*/  MUFU.RCP R0, R0 ;  /* 0x0000000000007308 */ /* 0x004ea20000001000 */
[----:B-1----:R-:W-:Y:S01]  /*01b0*/  UISETP.GE.AND UP0, UPT, UR5, 0x1, UPT ;  /* 0x000000010500788c */ /* 0x002fe2000bf06270 */
[----:B--2---:R-:W-:-:S06]  /*01c0*/  IADD3 R2, PT, PT, R0, 0xffffffe, RZ ;  /* 0x0ffffffe00027810 */ /* 0x004fcc0007ffe0ff */
[----:B0-----:R0:W1:Y:S02]  /*01d0*/  F2I.FTZ.U32.TRUNC.NTZ R3, R2 ;  /* 0x0000000200037305 */ /* 0x001064000021f000 */
[----:B0-----:R-:W-:Y:S02]  /*01e0*/  MOV R2, RZ ;  /* 0x000000ff00027202 */ /* 0x001fe40000000f00 */
[----:B-1----:R-:W-:-:S05]  /*01f0*/  IADD3 R4, PT, PT, RZ, -R3, RZ ;  /* 0x80000003ff047210 */ /* 0x002fca0007ffe0ff */
[----:B------:R-:W-:-:S04]  /*0200*/  IMAD R11, R4, R7, RZ ;  /* 0x00000007040b7224 */ /* 0x000fc800078e02ff */
[----:B------:R-:W-:Y:S02]  /*0210*/  IMAD.HI.U32 R3, R3, R11, R2 ;  /* 0x0000000b03037227 */ /* 0x000fe400078e0002 */
[----:B------:R-:W0:Y:S04]  /*0220*/  LDC.64 R10, c[0x0][0x3c8] ;  /* 0x0000f200ff0a7b82 */ /* 0x000e280000000a00 */
[----:B------:R-:W-:-:S05]  /*0230*/  IMAD.HI.U32 R4, R3, R8, RZ ;  /* 0x0000000803047227 */ /* 0x000fca00078e00ff */
[----:B------:R-:W-:-:S05]  /*0240*/  IADD3 R0, PT, PT, -R4, RZ, RZ ;  /* 0x000000ff04007210 */ /* 0x000fca0007ffe1ff */
[----:B------:R-:W-:-:S05]  /*0250*/  IMAD R0, R7, R0, R8 ;  /* 0x0000000007007224 */ /* 0x000fca00078e0208 */
[----:B------:R-:W-:-:S13]  /*0260*/  ISETP.GT.U32.AND P1, PT, R7, R0, PT ;  /* 0x000000000700720c */ /* 0x000fda0003f24070 */
[-C--:B------:R-:W-:Y:S02]  /*0270*/  @!P1 IADD3 R0, PT, PT, R0, -R7.reuse, RZ ;  /* 0x8000000700009210 */ /* 0x080fe40007ffe0ff */
[----:B------:R-:W-:Y:S02]  /*0280*/  @!P1 IADD3 R4, PT, PT, R4, 0x1, RZ ;  /* 0x0000000104049810 */ /* 0x000fe40007ffe0ff */
[----:B------:R-:W-:Y:S01]  /*0290*/  ISETP.GE.U32.AND P0, PT, R0, R7, PT ;  /* 0x000000070000720c */ /* 0x000fe20003f06070 */
[C---:B---3--:R-:W-:Y:S01]  /*02a0*/  IMAD R7, R5.reuse, UR6, RZ ;  /* 0x0000000605077c24 */ /* 0x048fe2000f8e02ff */
[----:B------:R-:W-:Y:S02]  /*02b0*/  LOP3.LUT R0, R5, R6, RZ, 0x3c, !PT ;  /* 0x0000000605007212 */ /* 0x000fe400078e3cff */
[----:B------:R-:W-:Y:S01]  /*02c0*/  ISETP.NE.AND P1, PT, R6, RZ, PT ;  /* 0x000000ff0600720c */ /* 0x000fe20003f25270 */
[----:B0-----:R-:W-:Y:S01]  /*02d0*/  IMAD.WIDE R10, R7, 0x4, R10 ;  /* 0x00000004070a7825 */ /* 0x001fe200078e020a */
[----:B------:R-:W-:-:S07]  /*02e0*/  ISETP.GE.AND P2, PT, R0, RZ, PT ;  /* 0x000000ff0000720c */ /* 0x000fce0003f46270 */
[----:B------:R-:W-:-:S06]  /*02f0*/  @P0 IADD3 R4, PT, PT, R4, 0x1, RZ ;  /* 0x0000000104040810 */ /* 0x000fcc0007ffe0ff */
[----:B------:R-:W-:Y:S02]  /*0300*/  @!P2 IADD3 R4, PT, PT, -R4, RZ, RZ ;  /* 0x000000ff0404a210 */ /* 0x000fe40007ffe1ff */
[----:B------:R-:W-:-:S05]  /*0310*/  @!P1 LOP3.LUT R4, RZ, R6, RZ, 0x33, !PT ;  /* 0x00000006ff049212 */ /* 0x000fca00078e33ff */
[----:B------:R-:W-:Y:S01]  /*0320*/  IMAD R0, R4, R6, RZ ;  /* 0x0000000604007224 */ /* 0x000fe200078e02ff */
[----:B----4-:R-:W-:-:S04]  /*0330*/  IADD3 R6, PT, PT, R5, UR4, RZ ;  /* 0x0000000405067c10 */ /* 0x010fc8000fffe0ff */
[----:B------:R-:W-:-:S05]  /*0340*/  IADD3 R3, PT, PT, R5, -R0, RZ ;  /* 0x8000000005037210 */ /* 0x000fca0007ffe0ff */
[----:B------:R-:W-:Y:S01]  /*0350*/  IMAD R3, R0, UR5, R3 ;  /* 0x0000000500037c24 */ /* 0x000fe2000f8e0203 */
[----:B------:R-:W-:Y:S06]  /*0360*/  BRA.U !UP0, `(.L_x_7) ;  /* 0x0000003d085c7547 */ /* 0x000fec000b800000 */
[----:B------:R-:W-:Y:S01]  /*0370*/  IADD3 R5, P0, PT, R10, 0x4, RZ ;  /* 0x000000040a057810 */ /* 0x000fe20007f1e0ff */
[----:B------:R-:W-:Y:S02]  /*0380*/  ULOP3.LUT UR7, UR6, 0x7, URZ, 0xc0, !UPT ;  /* 0x0000000706077892 */ /* 0x000fe4000f8ec0ff */
[----:B------:R-:W-:Y:S01]  /*0390*/  ULOP3.LUT UR8, UR6, 0x1, URZ, 0xc0, !UPT ;  /* 0x0000000106087892 */ /* 0x000fe2000f8ec0ff */
[----:B------:R-:W-:Y:S01]  /*03a0*/  IADD3.X R7, PT, PT, RZ, R11, RZ, P0, !PT ;  /* 0x0000000bff077210 */ /* 0x000fe200007fe4ff */
[----:B------:R-:W-:Y:S01]  /*03b0*/  ULOP3.LUT UR6, UR6, 0x7ffffff8, URZ, 0xc0, !UPT ;  /* 0x7ffffff806067892 */ /* 0x000fe2000f8ec0ff */
[----:B------:R-:W-:-:S11]  /*03c0*/  UMOV UR4, URZ ;  /* 0x000000ff00047c82 */ /* 0x000fd60008000000 */
.L_x_54:
[----:B------:R-:W0:Y:S02]  /*03d0*/  LDCU UR5, c[0x0][0x3b0] ;  /* 0x00007600ff0577ac */ /* 0x000e240008000800 */
[----:B0-----:R-:W-:-:S09]  /*03e0*/  UISETP.GT.AND UP0, UPT, UR5, URZ, UPT ;  /* 0x000000ff0500728c */ /* 0x001fd2000bf04270 */
[----:B------:R-:W-:Y:S05]  /*03f0*/  BRA.U !UP0, `(.L_x_8) ;  /* 0x0000000d08687547 */ /* 0x000fea000b800000 */
[----:B------:R-:W-:Y:S01]  /*0400*/  UISETP.NE.AND UP1, UPT, UR5, 0x1, UPT ;  /* 0x000000010500788c */ /* 0x000fe2000bf25270 */
[----:B------:R-:W-:-:S08]  /*0410*/  CS2R R8, SRZ ;  /* 0x0000000000087805 */ /* 0x000fd0000001ff00 */
[----:B------:R-:W-:Y:S05]  /*0420*/  BRA.U !UP1, `(.L_x_9) ;  /* 0x0000000909447547 */ /* 0x000fea000b800000 */
[----:B------:R-:W-:Y:S01]  /*0430*/  ULOP3.LUT UR5, UR5, 0x7ffffffe, URZ, 0xc0, !UPT ;  /* 0x7ffffffe05057892 */ /* 0x000fe2000f8ec0ff */
[----:B------:R-:W-:Y:S02]  /*0440*/  MOV R16, R5 ;  /* 0x0000000500107202 */ /* 0x000fe40000000f00 */
[----:B------:R-:W-:Y:S01]  /*0450*/  MOV R17, R7 ;  /* 0x0000000700117202 */ /* 0x000fe20000000f00 */
[----:B------:R-:W-:-:S12]  /*0460*/  UIADD3 UR5, UPT, UPT, -UR5, URZ, URZ ;  /* 0x000000ff05057290 */ /* 0x000fd8000fffe1ff */
.L_x_20:
[----:B0-----:R-:W-:Y:S01]  /*0470*/  HFMA2 R9, -RZ, RZ, 0, 0.1319580078125 ;  /* 0x00003039ff097431 */ /* 0x001fe200000001ff */
[----:B------:R-:W-:Y:S01]  /*0480*/  MOV R15, 0x2fffff64 ;  /* 0x2fffff64000f7802 */ /* 0x000fe20000000f00 */
[----:B------:R-:W-:Y:S01]  /*0490*/  HFMA2 R2, -RZ, RZ, 28, 4.64916229248046875e-06 ;  /* 0x4f00004eff027431 */ /* 0x000fe200000001ff */
[----:B------:R-:W-:Y:S01]  /*04a0*/  UIADD3 UR5, UPT, UPT, UR5, 0x2, URZ ;  /* 0x0000000205057890 */ /* 0x000fe2000fffe0ff */
[----:B------:R-:W-:Y:S03]  /*04b0*/  BSSY.RECONVERGENT B0, `(.L_x_10) ;  /* 0x0000014000007945 */ /* 0x000fe60003800200 */
[----:B------:R-:W-:Y:S01]  /*04c0*/  UISETP.NE.AND UP1, UPT, UR5, URZ, UPT ;  /* 0x000000ff0500728c */ /* 0x000fe2000bf25270 */
[----:B------:R-:W-:Y:S01]  /*04d0*/  IMAD R6, R6, 0x41c64e6d, R9 ;  /* 0x41c64e6d06067824 */ /* 0x000fe200078e0209 */
[----:B------:R-:W-:Y:S01]  /*04e0*/  MOV R9, RZ ;  /* 0x000000ff00097202 */ /* 0x000fe20000000f00 */
[----:B------:R-:W-:-:S03]  /*04f0*/  FFMA R2, R15, -R2, 1 ;  /* 0x3f8000000f027423 */ /* 0x000fc60000000802 */
[----:B------:R-:W-:Y:S01]  /*0500*/  LOP3.LUT R8, R6, 0x7fffffff, RZ, 0xc0, !PT ;  /* 0x7fffffff06087812 */ /* 0x000fe200078ec0ff */
[----:B------:R-:W-:-:S03]  /*0510*/  FFMA R15, R2, R15, 4.656569574379432197e-10 ;  /* 0x2fffff64020f7423 */ /* 0x000fc6000000000f */
[----:B------:R0:W1:Y:S02]  /*0520*/  I2F.U64 R0, R8 ;  /* 0x0000000800007312 */ /* 0x0000640000301000 */
[----:B0-----:R-:W-:Y:S02]  /*0530*/  MOV R8, R16 ;  /* 0x0000001000087202 */ /* 0x001fe40000000f00 */
[----:B------:R-:W-:Y:S01]  /*0540*/  MOV R9, R17 ;  /* 0x0000001100097202 */ /* 0x000fe20000000f00 */
[----:B-1----:R-:W-:-:S04]  /*0550*/  FADD R0, R0, 10000 ;  /* 0x461c400000007421 */ /* 0x002fc80000000000 */
[----:B------:R-:W0:Y:S01]  /*0560*/  FCHK P0, R0, 2.14750361600000000000e+09 ;  /* 0x4f00004e00007902 */ /* 0x000e220000000000 */
[----:B------:R-:W-:-:S04]  /*0570*/  FFMA R2, R0, R15, RZ ;  /* 0x0000000f00027223 */ /* 0x000fc800000000ff */
[----:B------:R-:W-:-:S04]  /*0580*/  FFMA R14, R2, -2.14750361600000000000e+09, R0 ;  /* 0xcf00004e020e7823 */ /* 0x000fc80000000000 */
[----:B------:R-:W-:Y:S01]  /*0590*/  FFMA R2, R15, R14, R2 ;  /* 0x0000000e0f027223 */ /* 0x000fe20000000002 */
[----:B0-----:R-:W-:Y:S06]  /*05a0*/  @!P0 BRA `(.L_x_11) ;  /* 0x0000000000108947 */ /* 0x001fec0003800000 */
[----:B------:R-:W-:Y:S02]  /*05b0*/  MOV R15, 0x4f00004e ;  /* 0x4f00004e000f7802 */ /* 0x000fe40000000f00 */
[----:B------:R-:W-:-:S07]  /*05c0*/  MOV R14, 0x5e0 ;  /* 0x000005e0000e7802 */ /* 0x000fce0000000f00 */
[----:B------:R-:W-:Y:S05]  /*05d0*/  CALL.REL.NOINC `($__internal_2_$__cuda_sm3x_div_rn_noftz_f32_slowpath) ;  /* 0x0000005c00cc7944 */ /* 0x000fea0003c00000 */
[----:B------:R-:W-:-:S07]  /*05e0*/  MOV R2, R0 ;  /* 0x0000000000027202 */ /* 0x000fce0000000f00 */
.L_x_11:
[----:B------:R-:W-:Y:S05]  /*05f0*/  BSYNC.RECONVERGENT B0 ;  /* 0x0000000000007941 */ /* 0x000fea0003800200 */
.L_x_10:
[----:B------:R-:W-:Y:S01]  /*0600*/  FADD R2, R2, R2 ;  /* 0x0000000202027221 */ /* 0x000fe20000000000 */
[----:B------:R-:W-:Y:S03]  /*0610*/  BSSY.RECONVERGENT B0, `(.L_x_12) ;  /* 0x0000028000007945 */ /* 0x000fe60003800200 */
[C---:B------:R-:W-:Y:S01]  /*0620*/  FADD R15, -R2.reuse, 2 ;  /* 0x40000000020f7421 */ /* 0x040fe20000000100 */
[C---:B------:R-:W-:Y:S02]  /*0630*/  FSETP.GTU.AND P0, PT, R2.reuse, 1.996600031852722168, PT ;  /* 0x3fff90970200780b */ /* 0x040fe40003f0c000 */
[----:B------:R-:W-:-:S13]  /*0640*/  FSETP.GE.AND P1, PT, R2, 0.0034000000450760126114, PT ;  /* 0x3b5ed2890200780b */ /* 0x000fda0003f26000 */
[----:B------:R-:W-:Y:S05]  /*0650*/  @!P0 BRA P1, `(.L_x_13) ;  /* 0x0000000000588947 */ /* 0x000fea0000800000 */
[----:B------:R-:W-:Y:S01]  /*0660*/  FSETP.GT.AND P0, PT, R2, 1, PT ;  /* 0x3f8000000200780b */ /* 0x000fe20003f04000 */
[----:B------:R-:W-:-:S03]  /*0670*/  HFMA2 R14, -RZ, RZ, 3.2421875, 16264 ;  /* 0x427c73f1ff0e7431 */ /* 0x000fc600000001ff */
[----:B------:R-:W-:-:S04]  /*0680*/  FSEL R0, R15, R2, P0 ;  /* 0x000000020f007208 */ /* 0x000fc80000000000 */
[----:B------:R-:W-:-:S13]  /*0690*/  FSETP.GEU.AND P1, PT, |R0|, 1.175494350822287508e-38, PT ;  /* 0x008000000000780b */ /* 0x000fda0003f2e200 */
[----:B------:R-:W-:-:S04]  /*06a0*/  @!P1 FMUL R0, R0, 16777216 ;  /* 0x4b80000000009820 */ /* 0x000fc80000400000 */
[----:B------:R-:W0:Y:S02]  /*06b0*/  MUFU.LG2 R2, R0 ;  /* 0x0000000000027308 */ /* 0x000e240000000c00 */
[----:B0-----:R-:W-:-:S06]  /*06c0*/  @!P1 FADD R2, R2, -24 ;  /* 0xc1c0000002029421 */ /* 0x001fcc0000000000 */
[----:B------:R-:W0:Y:S01]  /*06d0*/  MUFU.RSQ R15, -R2 ;  /* 0x80000002000f7308 */ /* 0x000e220000001400 */
[C---:B------:R-:W-:Y:S01]  /*06e0*/  FSETP.NEU.AND P1, PT, R2.reuse, -INF , PT ;  /* 0xff8000000200780b */ /* 0x040fe20003f2d000 */
[----:B0-----:R-:W-:Y:S01]  /*06f0*/  FFMA R14, R15, -R14, 127.48468780517578125 ;  /* 0x42fef8290f0e7423 */ /* 0x001fe2000000080e */
[----:B------:R-:W-:-:S03]  /*0700*/  FMUL R16, R2, -R15 ;  /* 0x8000000f02107220 */ /* 0x000fc60000400000 */
[C---:B------:R-:W-:Y:S02]  /*0710*/  FFMA R14, R15.reuse, R14, -114.105682373046875 ;  /* 0xc2e4361c0f0e7423 */ /* 0x040fe4000000000e */
[----:B------:R-:W-:Y:S02]  /*0720*/  FSEL R16, R16, +INF , P1 ;  /* 0x7f80000010107808 */ /* 0x000fe40000800000 */
[C---:B------:R-:W-:Y:S02]  /*0730*/  FFMA R14, R15.reuse, R14, 60.325786590576171875 ;  /* 0x42714d9b0f0e7423 */ /* 0x040fe4000000000e */
[----:B------:R-:W-:Y:S02]  /*0740*/  FSEL R17, -R16, R16, P0 ;  /* 0x0000001010117208 */ /* 0x000fe40000000100 */
[----:B------:R-:W-:-:S04]  /*0750*/  FFMA R14, R15, R14, -21.789892196655273438 ;  /* 0xc1ae51b30f0e7423 */ /* 0x000fc8000000000e */
[----:B------:R-:W-:-:S04]  /*0760*/  FFMA R14, R15, R14, 6.4674091339111328125 ;  /* 0x40cef5040f0e7423 */ /* 0x000fc8000000000e */
[----:B------:R-:W-:-:S04]  /*0770*/  FFMA R14, R15, R14, -1.8329473733901977539 ;  /* 0xbfea9e050f0e7423 */ /* 0x000fc8000000000e */
[----:B------:R-:W-:-:S04]  /*0780*/  FFMA R14, R15, R14, -0.030327774584293365479 ;  /* 0xbcf871f40f0e7423 */ /* 0x000fc8000000000e */
[----:B------:R-:W-:-:S04]  /*0790*/  FFMA R14, R15, R14, 0.8328774571418762207 ;  /* 0x3f5537750f0e7423 */ /* 0x000fc8000000000e */
[----:B------:R-:W-:Y:S01]  /*07a0*/  FMUL R0, R14, R17 ;  /* 0x000000110e007220 */ /* 0x000fe20000400000 */
[----:B------:R-:W-:Y:S06]  /*07b0*/  BRA `(.L_x_14) ;  /* 0x0000000000347947 */ /* 0x000fec0003800000 */
.L_x_13:
[----:B------:R-:W-:Y:S01]  /*07c0*/  FMUL R0, R2, R15 ;  /* 0x0000000f02007220 */ /* 0x000fe20000400000 */
[----:B------:R-:W-:-:S05]  /*07d0*/  MOV R15, 0x2f8a6370 ;  /* 0x2f8a6370000f7802 */ /* 0x000fca0000000f00 */
[----:B------:R-:W0:Y:S02]  /*07e0*/  MUFU.LG2 R0, R0 ;  /* 0x0000000000007308 */ /* 0x000e240000000c00 */
[----:B0-----:R-:W-:-:S04]  /*07f0*/  FFMA R15, R0, R15, 9.4274286155382469587e-09 ;  /* 0x3221f645000f7423 */ /* 0x001fc8000000000f */
[----:B------:R-:W-:-:S04]  /*0800*/  FFMA R15, -R0, R15, -1.2054752573931182269e-07 ;  /* 0xb4016fda000f7423 */ /* 0x000fc8000000010f */
[----:B------:R-:W-:-:S04]  /*0810*/  FFMA R15, -R0, R15, 2.1697005081477982458e-07 ;  /* 0x3468f846000f7423 */ /* 0x000fc8000000010f */
[----:B------:R-:W-:-:S04]  /*0820*/  FFMA R15, -R0, R15, 8.0621484812581911683e-06 ;  /* 0x370742aa000f7423 */ /* 0x000fc8000000010f */
[----:B------:R-:W-:-:S04]  /*0830*/  FFMA R15, -R0, R15, -3.1675492209615185857e-05 ;  /* 0xb804db4d000f7423 */ /* 0x000fc8000000010f */
[----:B------:R-:W-:-:S04]  /*0840*/  FFMA R15, -R0, R15, -0.00077436311403289437294 ;  /* 0xba4afea1000f7423 */ /* 0x000fc8000000010f */
[----:B------:R-:W-:-:S04]  /*0850*/  FFMA R15, -R0, R15, 0.0055465879850089550018 ;  /* 0x3bb5c027000f7423 */ /* 0x000fc8000000010f */
[----:B------:R-:W-:-:S04]  /*0860*/  FFMA R15, -R0, R15, 0.16082023084163665771 ;  /* 0x3e24ae0f000f7423 */ /* 0x000fc8000000010f */
[----:B------:R-:W-:-:S04]  /*0870*/  FFMA R15, -R0, R15, 0.88622689247131347656 ;  /* 0x3f62dfc4000f7423 */ /* 0x000fc8000000010f */
[----:B------:R-:W-:-:S07]  /*0880*/  FFMA R0, -R2, R15, R15 ;  /* 0x0000000f02007223 */ /* 0x000fce000000010f */
.L_x_14:
[----:B------:R-:W-:Y:S05]  /*0890*/  BSYNC.RECONVERGENT B0 ;  /* 0x0000000000007941 */ /* 0x000fea0003800200 */
.L_x_12:
[----:B------:R-:W-:Y:S02]  /*08a0*/  HFMA2 R15, -RZ, RZ, 0, 0.1319580078125 ;  /* 0x00003039ff0f7431 */ /* 0x000fe400000001ff */
[----:B------:R-:W-:Y:S01]  /*08b0*/  FFMA R17, R0, -1.4142135381698608398, RZ ;  /* 0xbfb504f300117823 */ /* 0x000fe200000000ff */
[----:B------:R-:W-:Y:S01]  /*08c0*/  MOV R0, 0x4f00004e ;  /* 0x4f00004e00007802 */ /* 0x000fe20000000f00 */
[----:B------:R-:W-:Y:S01]  /*08d0*/  BSSY.RECONVERGENT B0, `(.L_x_15) ;  /* 0x0000014000007945 */ /* 0x000fe20003800200 */
[----:B------:R-:W-:Y:S02]  /*08e0*/  MOV R19, 0x2fffff64 ;  /* 0x2fffff6400137802 */ /* 0x000fe40000000f00 */
[----:B------:R0:W-:Y:S03]  /*08f0*/  STG.E desc[UR10][R8.64+-0x4], R17 ;  /* 0xfffffc1108007986 */ /* 0x0001e6000c10190a */
[----:B------:R-:W-:Y:S01]  /*0900*/  FFMA R0, R19, -R0, 1 ;  /* 0x3f80000013007423 */ /* 0x000fe20000000800 */
[----:B------:R-:W-:-:S02]  /*0910*/  IMAD R6, R6, 0x41c64e6d, R15 ;  /* 0x41c64e6d06067824 */ /* 0x000fc400078e020f */
[----:B------:R-:W-:Y:S02]  /*0920*/  HFMA2 R15, -RZ, RZ, 0, 0 ;  /* 0x00000000ff0f7431 */ /* 0x000fe400000001ff */
[----:B------:R-:W-:Y:S01]  /*0930*/  FFMA R0, R0, R19, 4.656569574379432197e-10 ;  /* 0x2fffff6400007423 */ /* 0x000fe20000000013 */
[----:B------:R-:W-:-:S04]  /*0940*/  LOP3.LUT R6, R6, 0x7fffffff, RZ, 0xc0, !PT ;  /* 0x7fffffff06067812 */ /* 0x000fc800078ec0ff */
[----:B------:R-:W-:-:S04]  /*0950*/  MOV R14, R6 ;  /* 0x00000006000e7202 */ /* 0x000fc80000000f00 */
[----:B------:R-:W1:Y:S02]  /*0960*/  I2F.U64 R2, R14 ;  /* 0x0000000e00027312 */ /* 0x000e640000301000 */
[----:B-1----:R-:W-:-:S06]  /*0970*/  FADD R16, R2, 10000 ;  /* 0x461c400002107421 */ /* 0x002fcc0000000000 */
[----:B------:R-:W1:Y:S01]  /*0980*/  FCHK P0, R16, 2.14750361600000000000e+09 ;  /* 0x4f00004e10007902 */ /* 0x000e620000000000 */
[----:B------:R-:W-:-:S04]  /*0990*/  FFMA R19, R0, R16, RZ ;  /* 0x0000001000137223 */ /* 0x000fc800000000ff */
[----:B------:R-:W-:-:S04]  /*09a0*/  FFMA R2, R19, -2.14750361600000000000e+09, R16 ;  /* 0xcf00004e13027823 */ /* 0x000fc80000000010 */
[----:B------:R-:W-:Y:S01]  /*09b0*/  FFMA R0, R0, R2, R19 ;  /* 0x0000000200007223 */ /* 0x000fe20000000013 */
[----:B01----:R-:W-:Y:S06]  /*09c0*/  @!P0 BRA `(.L_x_16) ;  /* 0x0000000000108947 */ /* 0x003fec0003800000 */
[----:B------:R-:W-:Y:S02]  /*09d0*/  MOV R0, R16 ;  /* 0x0000001000007202 */ /* 0x000fe40000000f00 */
[----:B------:R-:W-:Y:S02]  /*09e0*/  MOV R15, 0x4f00004e ;  /* 0x4f00004e000f7802 */ /* 0x000fe40000000f00 */
[----:B------:R-:W-:-:S07]  /*09f0*/  MOV R14, 0xa10 ;  /* 0x00000a10000e7802 */ /* 0x000fce0000000f00 */
[----:B------:R-:W-:Y:S05]  /*0a00*/  CALL.REL.NOINC `($__internal_2_$__cuda_sm3x_div_rn_noftz_f32_slowpath) ;  /* 0x0000005800c07944 */ /* 0x000fea0003c00000 */
.L_x_16:
[----:B------:R-:W-:Y:S05]  /*0a10*/  BSYNC.RECONVERGENT B0 ;  /* 0x0000000000007941 */ /* 0x000fea0003800200 */
.L_x_15:
        /* <DEDUP_REMOVED lines=28> */
.L_x_18:
        /* <DEDUP_REMOVED lines=13> */
.L_x_19:
[----:B------:R-:W-:Y:S05]  /*0cb0*/  BSYNC.RECONVERGENT B0 ;  /* 0x0000000000007941 */ /* 0x000fea0003800200 */
.L_x_17:
[----:B------:R-:W-:Y:S01]  /*0cc0*/  FFMA R15, R0, -1.4142135381698608398, RZ ;  /* 0xbfb504f3000f7823 */ /* 0x000fe200000000ff */
[----:B------:R-:W-:-:S04]  /*0cd0*/  IADD3 R16, P0, PT, R8, 0x8, RZ ;  /* 0x0000000808107810 */ /* 0x000fc80007f1e0ff */
[----:B------:R0:W-:Y:S01]  /*0ce0*/  STG.E desc[UR10][R8.64], R15 ;  /* 0x0000000f08007986 */ /* 0x0001e2000c10190a */
[----:B------:R-:W-:Y:S01]  /*0cf0*/  IADD3.X R17, PT, PT, RZ, R9, RZ, P0, !PT ;  /* 0x00000009ff117210 */ /* 0x000fe200007fe4ff */
[----:B------:R-:W-:Y:S07]  /*0d00*/  BRA.U UP1, `(.L_x_20) ;  /* 0xfffffff501d87547 */ /* 0x000fee000b83ffff */
[----:B0-----:R-:W0:Y:S01]  /*0d10*/  LDC R8, c[0x0][0x3b0] ;  /* 0x0000ec00ff087b82 */ /* 0x001e220000000800 */
[----:B------:R-:W-:Y:S01]  /*0d20*/  HFMA2 R9, -RZ, RZ, 0, 0 ;  /* 0x00000000ff097431 */ /* 0x000fe200000001ff */
[----:B0-----:R-:W-:-:S07]  /*0d30*/  LOP3.LUT R8, R8, 0x7ffffffe, RZ, 0xc0, !PT ;  /* 0x7ffffffe08087812 */ /* 0x001fce00078ec0ff */
.L_x_9:
[----:B------:R-:W-:-:S09]  /*0d40*/  UISETP.NE.AND UP1, UPT, UR8, URZ, UPT ;  /* 0x000000ff0800728c */ /* 0x000fd2000bf25270 */
[----:B------:R-:W-:Y:S05]  /*0d50*/  BRA.U !UP1, `(.L_x_8) ;  /* 0x0000000509107547 */ /* 0x000fea000b800000 */
[----:B------:R-:W-:Y:S01]  /*0d60*/  MOV R15, 0x3039 ;  /* 0x00003039000f7802 */ /* 0x000fe20000000f00 */
[----:B------:R-:W-:Y:S01]  /*0d70*/  BSSY.RECONVERGENT B0, `(.L_x_21) ;  /* 0x0000014000007945 */ /* 0x000fe20003800200 */
[----:B------:R-:W-:Y:S02]  /*0d80*/  MOV R2, 0x4f00004e ;  /* 0x4f00004e00027802 */ /* 0x000fe40000000f00 */
[----:B------:R-:W-:Y:S01]  /*0d90*/  MOV R17, 0x2fffff64 ;  /* 0x2fffff6400117802 */ /* 0x000fe20000000f00 */
[----:B------:R-:W-:Y:S02]  /*0da0*/  IMAD R6, R6, 0x41c64e6d, R15 ;  /* 0x41c64e6d06067824 */ /* 0x000fe400078e020f */
[----:B------:R-:W-:Y:S02]  /*0db0*/  HFMA2 R15, -RZ, RZ, 0, 0 ;  /* 0x00000000ff0f7431 */ /* 0x000fe400000001ff */
[----:B------:R-:W-:Y:S01]  /*0dc0*/  FFMA R2, R17, -R2, 1 ;  /* 0x3f80000011027423 */ /* 0x000fe20000000802 */
[----:B------:R-:W-:-:S04]  /*0dd0*/  LOP3.LUT R6, R6, 0x7fffffff, RZ, 0xc0, !PT ;  /* 0x7fffffff06067812 */ /* 0x000fc800078ec0ff */
[----:B------:R-:W-:-:S04]  /*0de0*/  MOV R14, R6 ;  /* 0x00000006000e7202 */ /* 0x000fc80000000f00 */
[----:B------:R-:W0:Y:S02]  /*0df0*/  I2F.U64 R0, R14 ;  /* 0x0000000e00007312 */ /* 0x000e240000301000 */
[----:B0-----:R-:W-:Y:S01]  /*0e00*/  FADD R16, R0, 10000 ;  /* 0x461c400000107421 */ /* 0x001fe20000000000 */
[----:B------:R-:W-:-:S05]  /*0e10*/  FFMA R0, R2, R17, 4.656569574379432197e-10 ;  /* 0x2fffff6402007423 */ /* 0x000fca0000000011 */
[----:B------:R-:W0:Y:S01]  /*0e20*/  FCHK P0, R16, 2.14750361600000000000e+09 ;  /* 0x4f00004e10007902 */ /* 0x000e220000000000 */
[----:B------:R-:W-:-:S04]  /*0e30*/  FFMA R17, R0, R16, RZ ;  /* 0x0000001000117223 */ /* 0x000fc800000000ff */
[----:B------:R-:W-:-:S04]  /*0e40*/  FFMA R2, R17, -2.14750361600000000000e+09, R16 ;  /* 0xcf00004e11027823 */ /* 0x000fc80000000010 */
[----:B------:R-:W-:Y:S01]  /*0e50*/  FFMA R0, R0, R2, R17 ;  /* 0x0000000200007223 */ /* 0x000fe20000000011 */
[----:B0-----:R-:W-:Y:S06]  /*0e60*/  @!P0 BRA `(.L_x_22) ;  /* 0x0000000000108947 */ /* 0x001fec0003800000 */
[----:B------:R-:W-:Y:S02]  /*0e70*/  MOV R0, R16 ;  /* 0x0000001000007202 */ /* 0x000fe40000000f00 */
[----:B------:R-:W-:Y:S02]  /*0e80*/  MOV R15, 0x4f00004e ;  /* 0x4f00004e000f7802 */ /* 0x000fe40000000f00 */
[----:B------:R-:W-:-:S07]  /*0e90*/  MOV R14, 0xeb0 ;  /* 0x00000eb0000e7802 */ /* 0x000fce0000000f00 */
[----:B------:R-:W-:Y:S05]  /*0ea0*/  CALL.REL.NOINC `($__internal_2_$__cuda_sm3x_div_rn_noftz_f32_slowpath) ;  /* 0x0000005400987944 */ /* 0x000fea0003c00000 */
.L_x_22:
[----:B------:R-:W-:Y:S05]  /*0eb0*/  BSYNC.RECONVERGENT B0 ;  /* 0x0000000000007941 */ /* 0x000fea0003800200 */
.L_x_21:
        /* <DEDUP_REMOVED lines=28> */
.L_x_24:
        /* <DEDUP_REMOVED lines=13> */
.L_x_25:
[----:B------:R-:W-:Y:S05]  /*1150*/  BSYNC.RECONVERGENT B0 ;  /* 0x0000000000007941 */ /* 0x000fea0003800200 */
.L_x_23:
[----:B------:R-:W-:-:S04]  /*1160*/  LEA R14, P0, R8, R10, 0x2 ;  /* 0x0000000a080e7211 */ /* 0x000fc800078010ff */
[----:B------:R-:W-:Y:S01]  /*1170*/  LEA.HI.X R15, R8, R11, R9, 0x2, P0 ;  /* 0x0000000b080f7211 */ /* 0x000fe200000f1409 */
[----:B------:R-:W-:-:S05]  /*1180*/  FFMA R9, R0, -1.4142135381698608398, RZ ;  /* 0xbfb504f300097823 */ /* 0x000fca00000000ff */
[----:B------:R0:W-:Y:S03]  /*1190*/  STG.E desc[UR10][R14.64], R9 ;  /* 0x000000090e007986 */ /* 0x0001e6000c10190a */
.L_x_8:
[----:B------:R-:W-:Y:S01]  /*11a0*/  HFMA2 R2, -RZ, RZ, 0, 0 ;  /* 0x00000000ff027431 */ /* 0x000fe200000001ff */
[----:B------:R-:W-:-:S06]  /*11b0*/  UMOV UR5, URZ ;  /* 0x000000ff00057c82 */ /* 0x000fcc0008000000 */
.L_x_52:
[----:B------:R-:W-:Y:S01]  /*11c0*/  MOV R0, RZ ;  /* 0x000000ff00007202 */ /* 0x000fe20000000f00 */
[----:B------:R-:W-:Y:S06]  /*11d0*/  BRA.U !UP0, `(.L_x_26) ;  /* 0x0000000508987547 */ /* 0x000fec000b800000 */
[----:B0-----:R-:W0:Y:S01]  /*11e0*/  LDC R15, c[0x0][0x3b0] ;  /* 0x0000ec00ff0f7b82 */ /* 0x001e220000000800 */
[----:B------:R-:W-:Y:S01]  /*11f0*/  HFMA2 R0, -RZ, RZ, 0, 0 ;  /* 0x00000000ff007431 */ /* 0x000fe200000001ff */
[----:B------:R-:W-:Y:S02]  /*1200*/  MOV R9, RZ ;  /* 0x000000ff00097202 */ /* 0x000fe40000000f00 */
[----:B0-----:R-:W-:-:S13]  /*1210*/  ISETP.GE.U32.AND P0, PT, R15, 0x8, PT ;  /* 0x000000080f00780c */ /* 0x001fda0003f06070 */
[----:B------:R-:W-:Y:S05]  /*1220*/  @!P0 BRA `(.L_x_27) ;  /* 0x0000000000ac8947 */ /* 0x000fea0003800000 */
[----:B------:R-:W-:Y:S02]  /*1230*/  MOV R0, RZ ;  /* 0x000000ff00007202 */ /* 0x000fe40000000f00 */
[----:B------:R-:W-:-:S07]  /*1240*/  MOV R17, RZ ;  /* 0x000000ff00117202 */ /* 0x000fce0000000f00 */
.L_x_28:
[----:B------:R-:W0:Y:S01]  /*1250*/  LDC R14, c[0x0][0x3ac] ;  /* 0x0000eb00ff0e7b82 */ /* 0x000e220000000800 */
[----:B------:R-:W-:-:S07]  /*1260*/  IMAD R9, R4, R15, R17 ;  /* 0x0000000f04097224 */ /* 0x000fce00078e0211 */
[----:B------:R-:W1:Y:S01]  /*1270*/  LDC.64 R24, c[0x0][0x390] ;  /* 0x0000e400ff187b82 */ /* 0x000e620000000a00 */
[----:B0-----:R-:W-:Y:S02]  /*1280*/  IMAD R19, R9, R14, UR5 ;  /* 0x0000000509137e24 */ /* 0x001fe4000f8e020e */
[----:B------:R-:W-:-:S05]  /*1290*/  IMAD.WIDE.U32 R8, R17, 0x4, R10 ;  /* 0x0000000411087825 */ /* 0x000fca00078e000a */
[----:B------:R-:W2:Y:S01]  /*12a0*/  LDG.E R16, desc[UR10][R8.64] ;  /* 0x0000000a08107981 */ /* 0x000ea2000c1e1900 */
[----:B-1----:R-:W-:-:S03]  /*12b0*/  IMAD.WIDE R24, R19, 0x4, R24 ;  /* 0x0000000413187825 */ /* 0x002fc600078e0218 */
[----:B------:R-:W3:Y:S01]  /*12c0*/  LDG.E R28, desc[UR10][R8.64+0x4] ;  /* 0x0000040a081c7981 */ /* 0x000ee2000c1e1900 */
[----:B------:R-:W-:-:S03]  /*12d0*/  IMAD.WIDE.U32 R26, R14, 0x4, R24 ;  /* 0x000000040e1a7825 */ /* 0x000fc600078e0018 */
[----:B------:R-:W2:Y:S04]  /*12e0*/  LDG.E R21, desc[UR10][R24.64] ;  /* 0x0000000a18157981 */ /* 0x000ea8000c1e1900 */
[----:B------:R-:W3:Y:S01]  /*12f0*/  LDG.E R29, desc[UR10][R26.64] ;  /* 0x0000000a1a1d7981 */ /* 0x000ee2000c1e1900 */
[----:B------:R-:W-:-:S03]  /*1300*/  IMAD.WIDE.U32 R22, R14, 0x4, R26 ;  /* 0x000000040e167825 */ /* 0x000fc600078e001a */
[----:B------:R-:W4:Y:S04]  /*1310*/  LDG.E R30, desc[UR10][R8.64+0x8] ;  /* 0x0000080a081e7981 */ /* 0x000f28000c1e1900 */
[----:B------:R-:W4:Y:S01]  /*1320*/  LDG.E R31, desc[UR10][R22.64] ;  /* 0x0000000a161f7981 */ /* 0x000f22000c1e1900 */
[----:B------:R-:W-:-:S03]  /*1330*/  IMAD.WIDE.U32 R18, R14, 0x4, R22 ;  /* 0x000000040e127825 */ /* 0x000fc600078e0016 */
[----:B------:R-:W5:Y:S01]  /*1340*/  LDG.E R26, desc[UR10][R8.64+0x14] ;  /* 0x0000140a081a7981 */ /* 0x000f62000c1e1900 */
[----:B--2---:R-:W-:Y:S01]  /*1350*/  FFMA R16, R21, R16, R0 ;  /* 0x0000001015107223 */ /* 0x004fe20000000000 */
[C---:B------:R-:W-:Y:S02]  /*1360*/  IMAD.WIDE.U32 R20, R14.reuse, 0x4, R18 ;  /* 0x000000040e147825 */ /* 0x040fe400078e0012 */
[----:B------:R0:W2:Y:S02]  /*1370*/  LDG.E R0, desc[UR10][R18.64] ;  /* 0x0000000a12007981 */ /* 0x0000a4000c1e1900 */
[----:B---3--:R-:W-:Y:S02]  /*1380*/  FFMA R16, R29, R28, R16 ;  /* 0x0000001c1d107223 */ /* 0x008fe40000000010 */
[----:B------:R-:W2:Y:S01]  /*1390*/  LDG.E R28, desc[UR10][R8.64+0xc] ;  /* 0x00000c0a081c7981 */ /* 0x000ea2000c1e1900 */
[----:B------:R-:W-:-:S03]  /*13a0*/  IMAD.WIDE.U32 R24, R14, 0x4, R20 ;  /* 0x000000040e187825 */ /* 0x000fc600078e0014 */
[----:B------:R-:W3:Y:S01]  /*13b0*/  LDG.E R21, desc[UR10][R20.64] ;  /* 0x0000000a14157981 */ /* 0x000ee2000c1e1900 */
[----:B----4-:R-:W-:Y:S01]  /*13c0*/  FFMA R31, R31, R30, R16 ;  /* 0x0000001e1f1f7223 */ /* 0x010fe20000000010 */
[C---:B------:R-:W-:Y:S02]  /*13d0*/  IMAD.WIDE.U32 R22, R14.reuse, 0x4, R24 ;  /* 0x000000040e167825 */ /* 0x040fe400078e0018 */
[----:B------:R-:W3:Y:S04]  /*13e0*/  LDG.E R16, desc[UR10][R8.64+0x10] ;  /* 0x0000100a08107981 */ /* 0x000ee8000c1e1900 */
[----:B------:R-:W5:Y:S01]  /*13f0*/  LDG.E R25, desc[UR10][R24.64] ;  /* 0x0000000a18197981 */ /* 0x000f62000c1e1900 */
[----:B0-----:R-:W-:-:S03]  /*1400*/  IMAD.WIDE.U32 R18, R14, 0x4, R22 ;  /* 0x000000040e127825 */ /* 0x001fc600078e0016 */
[----:B------:R-:W4:Y:S04]  /*1410*/  LDG.E R27, desc[UR10][R22.64] ;  /* 0x0000000a161b7981 */ /* 0x000f28000c1e1900 */
[----:B------:R-:W4:Y:S04]  /*1420*/  LDG.E R14, desc[UR10][R8.64+0x18] ;  /* 0x0000180a080e7981 */ /* 0x000f28000c1e1900 */
[----:B------:R-:W4:Y:S04]  /*1430*/  LDG.E R29, desc[UR10][R8.64+0x1c] ;  /* 0x00001c0a081d7981 */ /* 0x000f28000c1e1900 */
[----:B------:R-:W4:Y:S01]  /*1440*/  LDG.E R19, desc[UR10][R18.64] ;  /* 0x0000000a12137981 */ /* 0x000f22000c1e1900 */
[----:B------:R-:W-:-:S04]  /*1450*/  IADD3 R17, PT, PT, R17, 0x8, RZ ;  /* 0x0000000811117810 */ /* 0x000fc80007ffe0ff */
[----:B------:R-:W-:Y:S01]  /*1460*/  ISETP.NE.AND P0, PT, R17, UR6, PT ;  /* 0x0000000611007c0c */ /* 0x000fe2000bf05270 */
[----:B--2---:R-:W-:-:S04]  /*1470*/  FFMA R0, R0, R28, R31 ;  /* 0x0000001c00007223 */ /* 0x004fc8000000001f */
[----:B---3--:R-:W-:-:S04]  /*1480*/  FFMA R0, R21, R16, R0 ;  /* 0x0000001015007223 */ /* 0x008fc80000000000 */
[----:B-----5:R-:W-:-:S04]  /*1490*/  FFMA R0, R25, R26, R0 ;  /* 0x0000001a19007223 */ /* 0x020fc80000000000 */
[----:B----4-:R-:W-:-:S04]  /*14a0*/  FFMA R0, R27, R14, R0 ;  /* 0x0000000e1b007223 */ /* 0x010fc80000000000 */
[----:B------:R-:W-:Y:S01]  /*14b0*/  FFMA R0, R19, R29, R0 ;  /* 0x0000001d13007223 */ /* 0x000fe20000000000 */
[----:B------:R-:W-:Y:S06]  /*14c0*/  @P0 BRA `(.L_x_28) ;  /* 0xfffffffc00600947 */ /* 0x000fec000383ffff */
[----:B------:R-:W-:-:S07]  /*14d0*/  MOV R9, UR6 ;  /* 0x0000000600097c02 */ /* 0x000fce0008000f00 */
.L_x_27:
[----:B------:R-:W-:-:S09]  /*14e0*/  UISETP.NE.AND UP1, UPT, UR7, URZ, UPT ;  /* 0x000000ff0700728c */ /* 0x000fd2000bf25270 */
[----:B------:R-:W-:Y:S05]  /*14f0*/  BRA.U !UP1, `(.L_x_26) ;  /* 0x0000000109d07547 */ /* 0x000fea000b800000 */
[----:B------:R-:W-:Y:S01]  /*1500*/  UIADD3 UR9, UPT, UPT, UR7, -0x1, URZ ;  /* 0xffffffff07097890 */ /* 0x000fe2000fffe0ff */
[----:B------:R-:W-:-:S03]  /*1510*/  LOP3.LUT P0, R28, R15, 0x3, RZ, 0xc0, !PT ;  /* 0x000000030f1c7812 */ /* 0x000fc6000780c0ff */
[----:B------:R-:W-:-:S09]  /*1520*/  UISETP.GE.U32.AND UP1, UPT, UR9, 0x3, UPT ;  /* 0x000000030900788c */ /* 0x000fd2000bf26070 */
[----:B------:R-:W-:Y:S05]  /*1530*/  BRA.U !UP1, `(.L_x_29) ;  /* 0x0000000109587547 */ /* 0x000fea000b800000 */
[----:B------:R-:W0:Y:S01]  /*1540*/  LDC R21, c[0x0][0x3ac] ;  /* 0x0000eb00ff157b82 */ /* 0x000e220000000800 */
[----:B------:R-:W-:-:S07]  /*1550*/  IMAD R8, R4, R15, R9 ;  /* 0x0000000f04087224 */ /* 0x000fce00078e0209 */
[----:B------:R-:W1:Y:S01]  /*1560*/  LDC.64 R24, c[0x0][0x390] ;  /* 0x0000e400ff187b82 */ /* 0x000e620000000a00 */
[----:B0-----:R-:W-:-:S04]  /*1570*/  IMAD R17, R8, R21, UR5 ;  /* 0x0000000508117e24 */ /* 0x001fc8000f8e0215 */
[----:B-1----:R-:W-:-:S04]  /*1580*/  IMAD.WIDE R24, R17, 0x4, R24 ;  /* 0x0000000411187825 */ /* 0x002fc800078e0218 */
[----:B------:R-:W-:-:S04]  /*1590*/  IMAD.WIDE.U32 R16, R9, 0x4, R10 ;  /* 0x0000000409107825 */ /* 0x000fc800078e000a */
[C---:B------:R-:W-:Y:S01]  /*15a0*/  IMAD.WIDE.U32 R22, R21.reuse, 0x4, R24 ;  /* 0x0000000415167825 */ /* 0x040fe200078e0018 */
[----:B------:R-:W2:Y:S04]  /*15b0*/  LDG.E R8, desc[UR10][R16.64] ;  /* 0x0000000a10087981 */ /* 0x000ea8000c1e1900 */
[----:B------:R-:W2:Y:S01]  /*15c0*/  LDG.E R25, desc[UR10][R24.64] ;  /* 0x0000000a18197981 */ /* 0x000ea2000c1e1900 */
[----:B------:R-:W-:-:S03]  /*15d0*/  IMAD.WIDE.U32 R18, R21, 0x4, R22 ;  /* 0x0000000415127825 */ /* 0x000fc600078e0016 */
[----:B------:R-:W3:Y:S04]  /*15e0*/  LDG.E R23, desc[UR10][R22.64] ;  /* 0x0000000a16177981 */ /* 0x000ee8000c1e1900 */
[----:B------:R-:W3:Y:S01]  /*15f0*/  LDG.E R14, desc[UR10][R16.64+0x4] ;  /* 0x0000040a100e7981 */ /* 0x000ee2000c1e1900 */
[----:B------:R-:W-:-:S03]  /*1600*/  IMAD.WIDE.U32 R20, R21, 0x4, R18 ;  /* 0x0000000415147825 */ /* 0x000fc600078e0012 */
[----:B------:R-:W4:Y:S04]  /*1610*/  LDG.E R27, desc[UR10][R18.64] ;  /* 0x0000000a121b7981 */ /* 0x000f28000c1e1900 */
[----:B------:R-:W4:Y:S04]  /*1620*/  LDG.E R26, desc[UR10][R16.64+0x8] ;  /* 0x0000080a101a7981 */ /* 0x000f28000c1e1900 */
[----:B------:R-:W5:Y:S04]  /*1630*/  LDG.E R29, desc[UR10][R16.64+0xc] ;  /* 0x00000c0a101d7981 */ /* 0x000f68000c1e1900 */
[----:B------:R-:W5:Y:S01]  /*1640*/  LDG.E R21, desc[UR10][R20.64] ;  /* 0x0000000a14157981 */ /* 0x000f62000c1e1900 */
[----:B------:R-:W-:Y:S01]  /*1650*/  IADD3 R9, PT, PT, R9, 0x4, RZ ;  /* 0x0000000409097810 */ /* 0x000fe20007ffe0ff */
[----:B--2---:R-:W-:-:S04]  /*1660*/  FFMA R8, R25, R8, R0 ;  /* 0x0000000819087223 */ /* 0x004fc80000000000 */
[----:B---3--:R-:W-:-:S04]  /*1670*/  FFMA R8, R23, R14, R8 ;  /* 0x0000000e17087223 */ /* 0x008fc80000000008 */
[----:B----4-:R-:W-:-:S04]  /*1680*/  FFMA R8, R27, R26, R8 ;  /* 0x0000001a1b087223 */ /* 0x010fc80000000008 */
[----:B-----5:R-:W-:-:S07]  /*1690*/  FFMA R0, R21, R29, R8 ;  /* 0x0000001d15007223 */ /* 0x020fce0000000008 */
.L_x_29:
[----:B------:R-:W-:Y:S05]  /*16a0*/  @!P0 BRA `(.L_x_26) ;  /* 0x0000000000648947 */ /* 0x000fea0003800000 */
[----:B------:R-:W-:Y:S02]  /*16b0*/  ISETP.NE.AND P0, PT, R28, 0x1, PT ;  /* 0x000000011c00780c */ /* 0x000fe40003f05270 */
[----:B------:R-:W-:-:S11]  /*16c0*/  ISETP.NE.AND P1, PT, RZ, UR8, PT ;  /* 0x00000008ff007c0c */ /* 0x000fd6000bf25270 */
[----:B------:R-:W0:Y:S01]  /*16d0*/  @P0 LDC R23, c[0x0][0x3ac] ;  /* 0x0000eb00ff170b82 */ /* 0x000e220000000800 */
[----:B------:R-:W-:Y:S02]  /*16e0*/  @P0 IMAD R8, R4, R15, R9 ;  /* 0x0000000f04080224 */ /* 0x000fe400078e0209 */
[C---:B------:R-:W-:Y:S01]  /*16f0*/  @P0 IMAD.WIDE.U32 R18, R9.reuse, 0x4, R10 ;  /* 0x0000000409120825 */ /* 0x040fe200078e000a */
[----:B------:R-:W-:-:S04]  /*1700*/  @P0 IADD3 R9, PT, PT, R9, 0x2, RZ ;  /* 0x0000000209090810 */ /* 0x000fc80007ffe0ff */
[----:B------:R-:W1:Y:S01]  /*1710*/  @P0 LDC.64 R20, c[0x0][0x390] ;  /* 0x0000e400ff140b82 */ /* 0x000e620000000a00 */
[----:B------:R-:W2:Y:S04]  /*1720*/  @P0 LDG.E R22, desc[UR10][R18.64] ;  /* 0x0000000a12160981 */ /* 0x000ea8000c1e1900 */
[----:B------:R-:W3:Y:S03]  /*1730*/  @P0 LDG.E R24, desc[UR10][R18.64+0x4] ;  /* 0x0000040a12180981 */ /* 0x000ee6000c1e1900 */
[----:B------:R-:W4:Y:S08]  /*1740*/  @P1 LDC R27, c[0x0][0x3ac] ;  /* 0x0000eb00ff1b1b82 */ /* 0x000f300000000800 */
[----:B------:R-:W5:Y:S01]  /*1750*/  @P1 LDC.64 R16, c[0x0][0x390] ;  /* 0x0000e400ff101b82 */ /* 0x000f620000000a00 */
[----:B0-----:R-:W-:-:S02]  /*1760*/  @P0 IMAD R25, R8, R23, UR5 ;  /* 0x0000000508190e24 */ /* 0x001fc4000f8e0217 */
[----:B------:R-:W-:Y:S02]  /*1770*/  @P1 IMAD R8, R4, R15, R9 ;  /* 0x0000000f04081224 */ /* 0x000fe400078e0209 */
[----:B-1----:R-:W-:-:S05]  /*1780*/  @P0 IMAD.WIDE R20, R25, 0x4, R20 ;  /* 0x0000000419140825 */ /* 0x002fca00078e0214 */
[----:B------:R-:W2:Y:S01]  /*1790*/  @P0 LDG.E R25, desc[UR10][R20.64] ;  /* 0x0000000a14190981 */ /* 0x000ea2000c1e1900 */
[----:B------:R-:W-:-:S04]  /*17a0*/  @P0 IMAD.WIDE.U32 R14, R23, 0x4, R20 ;  /* 0x00000004170e0825 */ /* 0x000fc800078e0014 */
[----:B----4-:R-:W-:Y:S02]  /*17b0*/  @P1 IMAD R23, R8, R27, UR5 ;  /* 0x0000000508171e24 */ /* 0x010fe4000f8e021b */
[----:B------:R-:W-:Y:S01]  /*17c0*/  @P1 IMAD.WIDE.U32 R8, R9, 0x4, R10 ;  /* 0x0000000409081825 */ /* 0x000fe200078e000a */
[----:B------:R-:W3:Y:S03]  /*17d0*/  @P0 LDG.E R15, desc[UR10][R14.64] ;  /* 0x0000000a0e0f0981 */ /* 0x000ee6000c1e1900 */
[----:B-----5:R-:W-:Y:S02]  /*17e0*/  @P1 IMAD.WIDE R16, R23, 0x4, R16 ;  /* 0x0000000417101825 */ /* 0x020fe400078e0210 */
[----:B------:R-:W4:Y:S04]  /*17f0*/  @P1 LDG.E R8, desc[UR10][R8.64] ;  /* 0x0000000a08081981 */ /* 0x000f28000c1e1900 */
[----:B------:R-:W4:Y:S01]  /*1800*/  @P1 LDG.E R17, desc[UR10][R16.64] ;  /* 0x0000000a10111981 */ /* 0x000f22000c1e1900 */
[----:B--2---:R-:W-:-:S04]  /*1810*/  @P0 FFMA R22, R25, R22, R0 ;  /* 0x0000001619160223 */ /* 0x004fc80000000000 */
[----:B---3--:R-:W-:-:S04]  /*1820*/  @P0 FFMA R0, R15, R24, R22 ;  /* 0x000000180f000223 */ /* 0x008fc80000000016 */
[----:B----4-:R-:W-:-:S07]  /*1830*/  @P1 FFMA R0, R17, R8, R0 ;  /* 0x0000000811001223 */ /* 0x010fce0000000000 */
.L_x_26:
[----:B------:R-:W1:Y:S08]  /*1840*/  LDC.64 R18, c[0x0][0x3a8] ;  /* 0x0000ea00ff127b82 */ /* 0x000e700000000a00 */
[----:B0-----:R-:W0:Y:S08]  /*1850*/  LDC.64 R14, c[0x0][0x398] ;  /* 0x0000e600ff0e7b82 */ /* 0x001e300000000a00 */
[----:B------:R-:W2:Y:S01]  /*1860*/  LDC.64 R16, c[0x0][0x388] ;  /* 0x0000e200ff107b82 */ /* 0x000ea20000000a00 */
[----:B-1----:R-:W-:-:S04]  /*1870*/  IMAD R9, R4, R19, UR5 ;  /* 0x0000000504097e24 */ /* 0x002fc8000f8e0213 */
[----:B0-----:R-:W-:-:S03]  /*1880*/  IMAD.WIDE R14, R9, 0x4, R14 ;  /* 0x00000004090e7825 */ /* 0x001fc600078e020e */
[----:B------:R-:W0:Y:S03]  /*1890*/  LDC.64 R8, c[0x0][0x380] ;  /* 0x0000e000ff087b82 */ /* 0x000e260000000a00 */
[----:B------:R-:W3:Y:S01]  /*18a0*/  LDG.E R14, desc[UR10][R14.64] ;  /* 0x0000000a0e0e7981 */ /* 0x000ee2000c1e1900 */
[----:B------:R-:W-:-:S04]  /*18b0*/  IMAD R19, R18, UR5, R3 ;  /* 0x0000000512137c24 */ /* 0x000fc8000f8e0203 */
[----:B--2---:R-:W-:-:S06]  /*18c0*/  IMAD.WIDE R16, R19, 0x4, R16 ;  /* 0x0000000413107825 */ /* 0x004fcc00078e0210 */
[----:B------:R-:W2:Y:S01]  /*18d0*/  LDG.E R17, desc[UR10][R16.64] ;  /* 0x0000000a10117981 */ /* 0x000ea2000c1e1900 */
[----:B0-----:R-:W-:-:S06]  /*18e0*/  IMAD.WIDE R8, R19, 0x4, R8 ;  /* 0x0000000413087825 */ /* 0x001fcc00078e0208 */
[----:B------:R-:W4:Y:S01]  /*18f0*/  LDG.E R9, desc[UR10][R8.64] ;  /* 0x0000000a08097981 */ /* 0x000f22000c1e1900 */
[----:B------:R-:W-:Y:S01]  /*1900*/  HFMA2 R19, -RZ, RZ, 0.96630859375, -0.0022525787353515625 ;  /* 0x3bbb989dff137431 */ /* 0x000fe200000001ff */
[----:B------:R-:W-:Y:S01]  /*1910*/  MOV R21, 0x437c0000 ;  /* 0x437c000000157802 */ /* 0x000fe20000000f00 */
[----:B------:R-:W-:Y:S01]  /*1920*/  UMOV UR12, 0x4357691b ;  /* 0x4357691b000c7882 */ /* 0x000fe20000000000 */
[----:B------:R-:W-:Y:S01]  /*1930*/  UMOV UR13, 0x479e17b8 ;  /* 0x479e17b8000d7882 */ /* 0x000fe20000000000 */
[----:B------:R-:W-:Y:S01]  /*1940*/  BSSY.RECONVERGENT B0, `(.L_x_30) ;  /* 0x0000117000007945 */ /* 0x000fe20003800200 */
[----:B---3--:R-:W-:-:S04]  /*1950*/  FFMA.SAT R18, R14, -R19, 0.5 ;  /* 0x3f0000000e127423 */ /* 0x008fc80000002813 */
[----:B------:R-:W-:-:S04]  /*1960*/  FFMA.RM R18, R18, R21, 12582913 ;  /* 0x4b40000112127423 */ /* 0x000fc80000004015 */
[----:B------:R-:W-:-:S04]  /*1970*/  FADD R15, R18, -12583039 ;  /* 0xcb40007f120f7421 */ /* 0x000fc80000000000 */
[----:B------:R-:W-:-:S04]  /*1980*/  FFMA R15, R14, -1.4426950216293334961, -R15 ;  /* 0xbfb8aa3b0e0f7823 */ /* 0x000fc8000000080f */
[----:B------:R-:W-:-:S06]  /*1990*/  FFMA R15, R14, -1.925963033500011079e-08, R15 ;  /* 0xb2a570600e0f7823 */ /* 0x000fcc000000000f */
[----:B------:R-:W0:Y:S01]  /*19a0*/  MUFU.EX2 R15, R15 ;  /* 0x0000000f000f7308 */ /* 0x000e220000000800 */
[----:B------:R-:W-:Y:S01]  /*19b0*/  SHF.L.U32 R18, R18, 0x17, RZ ;  /* 0x0000001712127819 */ /* 0x000fe200000006ff */
[--C-:B--2---:R-:W-:Y:S01]  /*19c0*/  FADD R17, R17, -R0.reuse ;  /* 0x8000000011117221 */ /* 0x104fe20000000000 */
[----:B----4-:R-:W-:-:S03]  /*19d0*/  FADD R9, R9, -R0 ;  /* 0x8000000009097221 */ /* 0x010fc60000000000 */
[----:B0-----:R-:W-:-:S05]  /*19e0*/  FMUL R18, R18, R15 ;  /* 0x0000000f12127220 */ /* 0x001fca0000400000 */
[----:B------:R-:W-:-:S05]  /*19f0*/  FMNMX R18, R18, 1.084202172485504434e-19, !PT ;  /* 0x2000000012127809 */ /* 0x000fca0007800000 */
[----:B------:R-:W-:Y:S01]  /*1a00*/  FMUL R9, R9, R18 ;  /* 0x0000001209097220 */ /* 0x000fe20000400000 */
[----:B------:R-:W-:-:S05]  /*1a10*/  FMUL R18, R18, R17 ;  /* 0x0000001112127220 */ /* 0x000fca0000400000 */
[----:B------:R-:W-:-:S04]  /*1a20*/  FSETP.GEU.AND P0, PT, R18, R9, PT ;  /* 0x000000091200720b */ /* 0x000fc80003f0e000 */
[----:B------:R-:W-:Y:S02]  /*1a30*/  FSEL R28, R18, R9, !P0 ;  /* 0x00000009121c7208 */ /* 0x000fe40004000000 */
[----:B------:R-:W-:Y:S02]  /*1a40*/  FSEL R17, R9, R18, !P0 ;  /* 0x0000001209117208 */ /* 0x000fe40004000000 */
[----:B------:R-:W-:-:S04]  /*1a50*/  FSETP.GT.AND P0, PT, R28, RZ, PT ;  /* 0x000000ff1c00720b */ /* 0x000fc80003f04000 */
[----:B------:R-:W-:-:S04]  /*1a60*/  FSEL R8, -R28, R17, P0 ;  /* 0x000000111c087208 */ /* 0x000fc80000000100 */
[----:B------:R-:W0:Y:S02]  /*1a70*/  F2F.F64.F32 R14, R8 ;  /* 0x00000008000e7310 */ /* 0x000e240000201800 */
[----:B0-----:R-:W-:Y:S01]  /*1a80*/  DSETP.GE.AND P1, PT, R14, UR12, PT ;  /* 0x0000000c0e007e2a */ /* 0x001fe2000bf26000 */
[----:B------:R-:W-:Y:S02]  /*1a90*/  MOV R9, RZ ;  /* 0x000000ff00097202 */ /* 0x000fe40000000f00 */
[----:B------:R-:W-:-:S11]  /*1aa0*/  FSEL R28, -R17, R28, P0 ;  /* 0x0000001c111c7208 */ /* 0x000fd60000000100 */
[----:B------:R-:W-:Y:S05]  /*1ab0*/  @P1 BRA `(.L_x_31) ;  /* 0x0000000c00fc1947 */ /* 0x000fea0003800000 */
[----:B------:R-:W-:Y:S01]  /*1ac0*/  UMOV UR12, 0x4357691b ;  /* 0x4357691b000c7882 */ /* 0x000fe20000000000 */
[----:B------:R-:W-:Y:S01]  /*1ad0*/  UMOV UR13, 0x479e17b8 ;  /* 0x479e17b8000d7882 */ /* 0x000fe20000000000 */
[----:B------:R-:W-:Y:S01]  /*1ae0*/  MOV R9, 0xff800000 ;  /* 0xff80000000097802 */ /* 0x000fe20000000f00 */
[----:B------:R-:W-:-:S14]  /*1af0*/  DSETP.GTU.AND P0, PT, R14, -UR12, PT ;  /* 0x8000000c0e007e2a */ /* 0x000fdc000bf0c000 */
[----:B------:R-:W-:Y:S05]  /*1b00*/  @!P0 BRA `(.L_x_31) ;  /* 0x0000000c00e88947 */ /* 0x000fea0003800000 */
[----:B------:R-:W-:-:S13]  /*1b10*/  FSETP.GTU.AND P0, PT, |R8|, 5.6570000648498535156, PT ;  /* 0x40b506250800780b */ /* 0x000fda0003f0c200 */
[----:B------:R-:W-:Y:S05]  /*1b20*/  @P0 BRA `(.L_x_32) ;  /* 0x0000000400680947 */ /* 0x000fea0003800000 */
[----:B------:R-:W-:Y:S01]  /*1b30*/  MOV R9, 0x41680000 ;  /* 0x4168000000097802 */ /* 0x000fe20000000f00 */
[----:B------:R-:W-:Y:S01]  /*1b40*/  HFMA2 R21, -RZ, RZ, 0.80126953125, -0.00891876220703125 ;  /* 0x3a69a091ff157431 */ /* 0x000fe200000001ff */
[----:B------:R-:W-:Y:S02]  /*1b50*/  FSETP.GT.AND P0, PT, |R8|, 14.5, PT ;  /* 0x416800000800780b */ /* 0x000fe40003f04200 */
[----:B------:R-:W-:-:S04]  /*1b60*/  LOP3.LUT R9, R9, 0x80000000, R8, 0xb8, !PT ;  /* 0x8000000009097812 */ /* 0x000fc800078eb808 */
[----:B------:R-:W-:-:S04]  /*1b70*/  FSEL R9, R9, R8, P0 ;  /* 0x0000000809097208 */ /* 0x000fc80000000000 */
[C---:B------:R-:W-:Y:S01]  /*1b80*/  FSETP.GEU.AND P2, PT, R9.reuse, -1, PT ;  /* 0xbf8000000900780b */ /* 0x040fe20003f4e000 */
[----:B------:R-:W-:-:S04]  /*1b90*/  FMUL R0, R9, -0.70710676908493041992 ;  /* 0xbf3504f309007820 */ /* 0x000fc80000400000 */
[----:B------:R-:W-:-:S04]  /*1ba0*/  FFMA R8, R9, -0.70710676908493041992, -R0 ;  /* 0xbf3504f309087823 */ /* 0x000fc80000000800 */
[----:B------:R-:W-:-:S04]  /*1bb0*/  FFMA R17, R9, -1.2101617485882343317e-08, R8 ;  /* 0xb24fe77a09117823 */ /* 0x000fc80000000008 */
[----:B------:R-:W-:-:S04]  /*1bc0*/  FADD R15, R0, R17 ;  /* 0x00000011000f7221 */ /* 0x000fc80000000000 */
[C---:B------:R-:W-:Y:S01]  /*1bd0*/  FADD R16, |R15|.reuse, 4 ;  /* 0x408000000f107421 */ /* 0x040fe20000000200 */
[C---:B------:R-:W-:Y:S01]  /*1be0*/  FADD R8, |R15|.reuse, -4 ;  /* 0xc08000000f087421 */ /* 0x040fe20000000200 */
[----:B------:R-:W-:Y:S01]  /*1bf0*/  FSETP.GEU.AND P1, PT, R15, RZ, PT ;  /* 0x000000ff0f00720b */ /* 0x000fe20003f2e000 */
[----:B------:R-:W-:Y:S01]  /*1c00*/  @!P2 FADD R0, R0, -R15 ;  /* 0x8000000f0000a221 */ /* 0x000fe20000000000 */
[----:B------:R0:W1:Y:S03]  /*1c10*/  MUFU.RCP R19, R16 ;  /* 0x0000001000137308 */ /* 0x0000660000001000 */
[----:B------:R-:W-:Y:S01]  /*1c20*/  @!P2 FADD R17, R17, R0 ;  /* 0x000000001111a221 */ /* 0x000fe20000000000 */
[----:B0-----:R-:W-:Y:S02]  /*1c30*/  HFMA2 R16, -RZ, RZ, 2, 0 ;  /* 0x40000000ff107431 */ /* 0x001fe400000001ff */
[----:B-1----:R-:W-:Y:S01]  /*1c40*/  FMUL R14, R8, R19 ;  /* 0x00000013080e7220 */ /* 0x002fe20000400000 */
[----:B------:R-:W-:-:S02]  /*1c50*/  FMUL R8, R15, -R15 ;  /* 0x8000000f0f087220 */ /* 0x000fc40000400000 */
[----:B------:R-:W-:Y:S01]  /*1c60*/  FFMA R16, |R15|, R16, 1 ;  /* 0x3f8000000f107423 */ /* 0x000fe20000000210 */
[----:B------:R-:W-:Y:S01]  /*1c70*/  FADD R18, R14, 1 ;  /* 0x3f8000000e127421 */ /* 0x000fe20000000000 */
[----:B------:R-:W-:-:S03]  /*1c80*/  FMUL R20, R8, 1.4426950216293334961 ;  /* 0x3fb8aa3b08147820 */ /* 0x000fc60000400000 */
[----:B------:R-:W-:-:S03]  /*1c90*/  FFMA R18, R18, -4, |R15| ;  /* 0xc080000012127823 */ /* 0x000fc6000000040f */
[----:B------:R-:W0:Y:S01]  /*1ca0*/  FRND.TRUNC R20, R20 ;  /* 0x0000001400147307 */ /* 0x000e22000020d000 */
[----:B------:R-:W-:-:S04]  /*1cb0*/  FFMA R18, |R15|, -R14, R18 ;  /* 0x8000000e0f127223 */ /* 0x000fc80000000212 */
[----:B------:R-:W-:-:S04]  /*1cc0*/  FFMA R14, R19, R18, R14 ;  /* 0x00000012130e7223 */ /* 0x000fc8000000000e */
[----:B------:R-:W-:Y:S01]  /*1cd0*/  FFMA R19, R14, R21, 0.0070457882247865200043 ;  /* 0x3be6e05b0e137423 */ /* 0x000fe20000000015 */
[----:B------:R-:W-:-:S03]  /*1ce0*/  MOV R21, 0x42fc0000 ;  /* 0x42fc000000157802 */ /* 0x000fc60000000f00 */
[----:B------:R-:W-:Y:S01]  /*1cf0*/  FFMA R19, R14, R19, -0.015866896137595176697 ;  /* 0xbc81fb4b0e137423 */ /* 0x000fe20000000013 */
[----:B0-----:R-:W-:-:S03]  /*1d00*/  LOP3.LUT R21, R21, 0x80000000, R20, 0xb8, !PT ;  /* 0x8000000015157812 */ /* 0x001fc600078eb814 */
[----:B------:R-:W-:Y:S01]  /*1d10*/  FFMA R19, R14, R19, 0.036429625004529953003 ;  /* 0x3d15373b0e137423 */ /* 0x000fe20000000013 */
[----:B------:R-:W-:-:S03]  /*1d20*/  FSETP.GT.AND P0, PT, |R20|, 126, PT ;  /* 0x42fc00001400780b */ /* 0x000fc60003f04200 */
[C---:B------:R-:W-:Y:S01]  /*1d30*/  FFMA R19, R14.reuse, R19, -0.066643431782722473145 ;  /* 0xbd887c5a0e137423 */ /* 0x040fe20000000013 */
[----:B------:R-:W-:Y:S02]  /*1d40*/  FSEL R23, R21, R20, P0 ;  /* 0x0000001415177208 */ /* 0x000fe40000000000 */
[----:B------:R-:W0:Y:S01]  /*1d50*/  MUFU.RCP R21, R16 ;  /* 0x0000001000157308 */ /* 0x000e220000001000 */
[C---:B------:R-:W-:Y:S01]  /*1d60*/  FFMA R19, R14.reuse, R19, 0.093814529478549957275 ;  /* 0x3dc021d50e137423 */ /* 0x040fe20000000013 */
[----:B------:R-:W-:Y:S01]  /*1d70*/  FSETP.GT.AND P0, PT, |R15|, 10.05500030517578125, PT ;  /* 0x4120e1480f00780b */ /* 0x000fe20003f04200 */
[--C-:B------:R-:W-:Y:S01]  /*1d80*/  FFMA R18, R23, -0.69314718246459960938, R8.reuse ;  /* 0xbf31721817127823 */ /* 0x100fe20000000008 */
[----:B------:R-:W-:Y:S01]  /*1d90*/  FFMA R8, -|R15|, |R15|, -R8 ;  /* 0x4000000f0f087223 */ /* 0x000fe20000000b08 */
[C---:B------:R-:W-:Y:S02]  /*1da0*/  FFMA R19, R14.reuse, R19, -0.10099056363105773926 ;  /* 0xbdced4240e137423 */ /* 0x040fe40000000013 */
[C---:B------:R-:W-:Y:S01]  /*1db0*/  FFMA R18, R23.reuse, 1.9046542121259335545e-09, R18 ;  /* 0x3102e30817127823 */ /* 0x040fe20000000012 */
[----:B------:R-:W-:Y:S01]  /*1dc0*/  FADD R23, R23, 12583039 ;  /* 0x4b40007f17177421 */ /* 0x000fe20000000000 */
[----:B------:R-:W-:-:S02]  /*1dd0*/  FFMA R19, R14, R19, 0.06809400022029876709 ;  /* 0x3d8b74de0e137423 */ /* 0x000fc40000000013 */
[----:B------:R-:W-:Y:S02]  /*1de0*/  FMUL R20, R18, 1.4426950216293334961 ;  /* 0x3fb8aa3b12147820 */ /* 0x000fe40000400000 */
[----:B------:R-:W-:Y:S01]  /*1df0*/  FFMA R19, R14, R19, 0.015377387404441833496 ;  /* 0x3c7bf1700e137423 */ /* 0x000fe20000000013 */
[----:B------:R-:W-:-:S03]  /*1e00*/  SHF.L.U32 R23, R23, 0x17, RZ ;  /* 0x0000001717177819 */ /* 0x000fc600000006ff */
[C---:B------:R-:W-:Y:S01]  /*1e10*/  FFMA R19, R14.reuse, R19, -0.1396210789680480957 ;  /* 0xbe0ef8d40e137423 */ /* 0x040fe20000000013 */
[----:B------:R-:W1:Y:S03]  /*1e20*/  MUFU.EX2 R20, R20 ;  /* 0x0000001400147308 */ /* 0x000e660000000800 */
[----:B------:R-:W-:-:S04]  /*1e30*/  FFMA R14, R14, R19, 1.232995152473449707 ;  /* 0x3f9dd2c90e0e7423 */ /* 0x000fc80000000013 */
[----:B0-----:R-:W-:-:S04]  /*1e40*/  FMUL R18, R14, R21 ;  /* 0x000000150e127220 */ /* 0x001fc80000400000 */
[----:B------:R-:W-:-:S04]  /*1e50*/  FMUL R19, R18, -2 ;  /* 0xc000000012137820 */ /* 0x000fc80000400000 */
[C---:B------:R-:W-:Y:S01]  /*1e60*/  FFMA R19, |R15|.reuse, R19, R14 ;  /* 0x000000130f137223 */ /* 0x040fe2000000020e */
[----:B------:R-:W-:Y:S01]  /*1e70*/  @!P2 FMUL R15, R15, -2 ;  /* 0xc00000000f0fa820 */ /* 0x000fe20000400000 */
[----:B-1----:R-:W-:Y:S02]  /*1e80*/  FMUL R23, R23, R20 ;  /* 0x0000001417177220 */ /* 0x002fe40000400000 */
[----:B------:R-:W-:Y:S02]  /*1e90*/  FADD R19, -R18, R19 ;  /* 0x0000001312137221 */ /* 0x000fe40000000100 */
[----:B------:R-:W-:Y:S02]  /*1ea0*/  FFMA R8, R23, R8, R23 ;  /* 0x0000000817087223 */ /* 0x000fe40000000017 */
[----:B------:R-:W-:-:S04]  /*1eb0*/  FFMA R19, R21, R19, R18 ;  /* 0x0000001315137223 */ /* 0x000fc80000000012 */
[----:B------:R-:W-:-:S05]  /*1ec0*/  FMUL R8, R19, R8 ;  /* 0x0000000813087220 */ /* 0x000fca0000400000 */
[----:B------:R-:W-:-:S05]  /*1ed0*/  FSEL R8, R8, RZ, !P0 ;  /* 0x000000ff08087208 */ /* 0x000fca0004000000 */
[----:B------:R-:W-:-:S04]  /*1ee0*/  @!P1 FADD R8, -R8, 2 ;  /* 0x4000000008089421 */ /* 0x000fc80000000100 */
[----:B------:R-:W-:-:S04]  /*1ef0*/  @!P2 FMUL R15, R8, R15 ;  /* 0x0000000f080fa220 */ /* 0x000fc80000400000 */
[----:B------:R-:W-:Y:S01]  /*1f00*/  @!P2 FFMA R8, R17, R15, R8 ;  /* 0x0000000f1108a223 */ /* 0x000fe20000000008 */
[----:B------:R-:W-:-:S03]  /*1f10*/  MOV R15, 0x3e055027 ;  /* 0x3e055027000f7802 */ /* 0x000fc60000000f00 */
[----:B------:R-:W-:-:S05]  /*1f20*/  FMUL R8, R8, 0.5 ;  /* 0x3f00000008087820 */ /* 0x000fca0000400000 */
[----:B------:R-:W-:-:S13]  /*1f30*/  FSETP.GEU.AND P0, PT, R8, 1.175494350822287508e-38, PT ;  /* 0x008000000800780b */ /* 0x000fda0003f0e000 */
[----:B------:R-:W-:-:S05]  /*1f40*/  @!P0 FMUL R8, R8, 8388608 ;  /* 0x4b00000008088820 */ /* 0x000fca0000400000 */
[C---:B------:R-:W-:Y:S02]  /*1f50*/  IADD3 R0, PT, PT, R8.reuse, -0x3f2aaaab, RZ ;  /* 0xc0d5555508007810 */ /* 0x040fe40007ffe0ff */
[----:B------:R-:W-:Y:S02]  /*1f60*/  FSETP.NEU.AND P1, PT, R8, RZ, PT ;  /* 0x000000ff0800720b */ /* 0x000fe40003f2d000 */
[----:B------:R-:W-:-:S04]  /*1f70*/  LOP3.LUT R9, R0, 0xff800000, RZ, 0xc0, !PT ;  /* 0xff80000000097812 */ /* 0x000fc800078ec0ff */
[-C--:B------:R-:W-:Y:S02]  /*1f80*/  IADD3 R0, PT, PT, R8, -R9.reuse, RZ ;  /* 0x8000000908007210 */ /* 0x080fe40007ffe0ff */
[----:B------:R-:W-:-:S03]  /*1f90*/  I2FP.F32.S32 R9, R9 ;  /* 0x0000000900097245 */ /* 0x000fc60000201400 */
[----:B------:R-:W-:Y:S01]  /*1fa0*/  FADD R14, R0, -1 ;  /* 0xbf800000000e7421 */ /* 0x000fe20000000000 */
[----:B------:R-:W-:Y:S02]  /*1fb0*/  FSEL R0, RZ, -23, P0 ;  /* 0xc1b80000ff007808 */ /* 0x000fe40000000000 */
[----:B------:R-:W-:Y:S01]  /*1fc0*/  ISETP.GT.U32.AND P0, PT, R8, 0x7f7fffff, PT ;  /* 0x7f7fffff0800780c */ /* 0x000fe20003f04070 */
[C---:B------:R-:W-:Y:S02]  /*1fd0*/  FFMA R15, R14.reuse, -R15, 0.14084610342979431152 ;  /* 0x3e1039f60e0f7423 */ /* 0x040fe4000000080f */
[----:B------:R-:W-:Y:S01]  /*1fe0*/  FFMA R0, R9, 1.1920928955078125e-07, R0 ;  /* 0x3400000009007823 */ /* 0x000fe20000000000 */
[----:B------:R-:W-:Y:S01]  /*1ff0*/  MOV R9, 0x7f800000 ;  /* 0x7f80000000097802 */ /* 0x000fe20000000f00 */
[----:B------:R-:W-:-:S04]  /*2000*/  FFMA R15, R14, R15, -0.12148627638816833496 ;  /* 0xbdf8cdcc0e0f7423 */ /* 0x000fc8000000000f */
[----:B------:R-:W-:-:S04]  /*2010*/  FFMA R15, R14, R15, 0.13980610668659210205 ;  /* 0x3e0f29550e0f7423 */ /* 0x000fc8000000000f */
[----:B------:R-:W-:-:S04]  /*2020*/  FFMA R15, R14, R15, -0.16684235632419586182 ;  /* 0xbe2ad8b90e0f7423 */ /* 0x000fc8000000000f */
[----:B------:R-:W-:-:S04]  /*2030*/  FFMA R15, R14, R15, 0.20012299716472625732 ;  /* 0x3e4ced0b0e0f7423 */ /* 0x000fc8000000000f */
[----:B------:R-:W-:-:S04]  /*2040*/  FFMA R15, R14, R15, -0.24999669194221496582 ;  /* 0xbe7fff220e0f7423 */ /* 0x000fc8000000000f */
[----:B------:R-:W-:-:S04]  /*2050*/  FFMA R15, R14, R15, 0.33333182334899902344 ;  /* 0x3eaaaa780e0f7423 */ /* 0x000fc8000000000f */
[----:B------:R-:W-:-:S04]  /*2060*/  FFMA R15, R14, R15, -0.5 ;  /* 0xbf0000000e0f7423 */ /* 0x000fc8000000000f */
[----:B------:R-:W-:-:S04]  /*2070*/  FMUL R15, R14, R15 ;  /* 0x0000000f0e0f7220 */ /* 0x000fc80000400000 */
[----:B------:R-:W-:-:S04]  /*2080*/  FFMA R15, R14, R15, R14 ;  /* 0x0000000f0e0f7223 */ /* 0x000fc8000000000e */
[----:B------:R-:W-:Y:S01]  /*2090*/  FFMA R0, R0, 0.69314718246459960938, R15 ;  /* 0x3f31721800007823 */ /* 0x000fe2000000000f */
[----:B------:R-:W-:-:S05]  /*20a0*/  @P0 FFMA R0, R8, R9, +INF ;  /* 0x7f80000008000423 */ /* 0x000fca0000000009 */
[----:B------:R-:W-:Y:S01]  /*20b0*/  FSEL R9, R0, -INF , P1 ;  /* 0xff80000000097808 */ /* 0x000fe20000800000 */
[----:B------:R-:W-:Y:S06]  /*20c0*/  BRA `(.L_x_31) ;  /* 0x0000000800787947 */ /* 0x000fec0003800000 */
.L_x_32:
[----:B------:R-:W-:Y:S01]  /*20d0*/  FMUL R15, R8, R8 ;  /* 0x00000008080f7220 */ /* 0x000fe20000400000 */
[----:B------:R-:W-:Y:S04]  /*20e0*/  BSSY.RECONVERGENT B1, `(.L_x_33) ;  /* 0x000000d000017945 */ /* 0x000fe80003800200 */
[----:B------:R-:W-:-:S04]  /*20f0*/  IADD3 R0, PT, PT, R15, 0x1800000, RZ ;  /* 0x018000000f007810 */ /* 0x000fc80007ffe0ff */
[----:B------:R-:W-:-:S04]  /*2100*/  LOP3.LUT R0, R0, 0x7f800000, RZ, 0xc0, !PT ;  /* 0x7f80000000007812 */ /* 0x000fc800078ec0ff */
[----:B------:R-:W-:-:S13]  /*2110*/  ISETP.GT.U32.AND P0, PT, R0, 0x1ffffff, PT ;  /* 0x01ffffff0000780c */ /* 0x000fda0003f04070 */
[----:B------:R-:W-:Y:S05]  /*2120*/  @P0 BRA `(.L_x_34) ;  /* 0x0000000000100947 */ /* 0x000fea0003800000 */
[----:B------:R-:W-:Y:S02]  /*2130*/  MOV R0, R15 ;  /* 0x0000000f00007202 */ /* 0x000fe40000000f00 */
[----:B------:R-:W-:-:S07]  /*2140*/  MOV R16, 0x2160 ;  /* 0x0000216000107802 */ /* 0x000fce0000000f00 */
[----:B------:R-:W-:Y:S05]  /*2150*/  CALL.REL.NOINC `($__internal_1_$__cuda_sm20_rcp_rn_f32_slowpath) ;  /* 0x0000004000187944 */ /* 0x000fea0003c00000 */
[----:B------:R-:W-:Y:S05]  /*2160*/  BRA `(.L_x_35) ;  /* 0x0000000000107947 */ /* 0x000fea0003800000 */
.L_x_34:
[----:B------:R-:W0:Y:S02]  /*2170*/  MUFU.RCP R0, R15 ;  /* 0x0000000f00007308 */ /* 0x000e240000001000 */
[----:B0-----:R-:W-:-:S04]  /*2180*/  FFMA R9, R15, R0, -1 ;  /* 0xbf8000000f097423 */ /* 0x001fc80000000000 */
[----:B------:R-:W-:-:S04]  /*2190*/  FADD.FTZ R9, -R9, -RZ ;  /* 0x800000ff09097221 */ /* 0x000fc80000010100 */
[----:B------:R-:W-:-:S07]  /*21a0*/  FFMA R0, R0, R9, R0 ;  /* 0x0000000900007223 */ /* 0x000fce0000000000 */
.L_x_35:
[----:B------:R-:W-:Y:S05]  /*21b0*/  BSYNC.RECONVERGENT B1 ;  /* 0x0000000000017941 */ /* 0x000fea0003800200 */
.L_x_33:
[----:B------:R-:W-:Y:S01]  /*21c0*/  FADD R9, R0, 1.2842601537704467773 ;  /* 0x3fa462a300097421 */ /* 0x000fe20000000000 */
[----:B------:R-:W-:Y:S01]  /*21d0*/  HFMA2 R15, -RZ, RZ, 1.1845703125, 6.89029693603515625e-05 ;  /* 0x3cbd0484ff0f7431 */ /* 0x000fe200000001ff */
[----:B------:R-:W-:Y:S02]  /*21e0*/  BSSY.RECONVERGENT B1, `(.L_x_36) ;  /* 0x0000017000017945 */ /* 0x000fe40003800200 */
[----:B------:R-:W-:-:S04]  /*21f0*/  FFMA R9, R9, R0, 0.4682382047176361084 ;  /* 0x3eefbceb09097423 */ /* 0x000fc80000000000 */
[----:B------:R-:W-:-:S04]  /*2200*/  FFMA R9, R9, R0, 0.065988138318061828613 ;  /* 0x3d8724ca09097423 */ /* 0x000fc80000000000 */
[----:B------:R-:W-:-:S04]  /*2210*/  FFMA R9, R9, R0, 0.0037823964376002550125 ;  /* 0x3b77e21509097423 */ /* 0x000fc80000000000 */
[----:B------:R-:W-:Y:S01]  /*2220*/  FFMA R17, R9, R0, 7.2975155489984899759e-05 ;  /* 0x38990a3d09117423 */ /* 0x000fe20000000000 */
[----:B------:R-:W-:-:S03]  /*2230*/  FFMA R9, R0, R15, 0.21589852869510650635 ;  /* 0x3e5d148100097423 */ /* 0x000fc6000000000f */
[----:B------:R-:W0:Y:S01]  /*2240*/  MUFU.RCP R14, R17 ;  /* 0x00000011000e7308 */ /* 0x000e220000001000 */
[----:B------:R-:W-:-:S04]  /*2250*/  FFMA R9, R9, R0, 0.12740115821361541748 ;  /* 0x3e02757309097423 */ /* 0x000fc80000000000 */
[----:B------:R-:W-:-:S04]  /*2260*/  FFMA R9, R9, R0, 0.022235278040170669556 ;  /* 0x3cb626c209097423 */ /* 0x000fc80000000000 */
[----:B------:R-:W-:-:S04]  /*2270*/  FFMA R9, R9, R0, 0.0014216192066669464111 ;  /* 0x3aba55a009097423 */ /* 0x000fc80000000000 */
[----:B------:R-:W-:-:S04]  /*2280*/  FFMA R9, R9, R0, 2.9112874472048133612e-05 ;  /* 0x37f4376c09097423 */ /* 0x000fc80000000000 */
[----:B------:R-:W-:Y:S01]  /*2290*/  FMUL R0, R9, R0 ;  /* 0x0000000009007220 */ /* 0x000fe20000400000 */
[----:B0-----:R-:W-:-:S03]  /*22a0*/  FFMA R15, -R17, R14, 1 ;  /* 0x3f800000110f7423 */ /* 0x001fc6000000010e */
[----:B------:R-:W0:Y:S01]  /*22b0*/  FCHK P0, R0, R17 ;  /* 0x0000001100007302 */ /* 0x000e220000000000 */
[----:B------:R-:W-:-:S04]  /*22c0*/  FFMA R15, R14, R15, R14 ;  /* 0x0000000f0e0f7223 */ /* 0x000fc8000000000e */
[----:B------:R-:W-:-:S04]  /*22d0*/  FFMA R14, R0, R15, RZ ;  /* 0x0000000f000e7223 */ /* 0x000fc800000000ff */
[----:B------:R-:W-:-:S04]  /*22e0*/  FFMA R9, -R17, R14, R0 ;  /* 0x0000000e11097223 */ /* 0x000fc80000000100 */
[----:B------:R-:W-:Y:S01]  /*22f0*/  FFMA R9, R15, R9, R14 ;  /* 0x000000090f097223 */ /* 0x000fe2000000000e */
[----:B0-----:R-:W-:Y:S06]  /*2300*/  @!P0 BRA `(.L_x_37) ;  /* 0x0000000000108947 */ /* 0x001fec0003800000 */
[----:B------:R-:W-:Y:S02]  /*2310*/  MOV R15, R17 ;  /* 0x00000011000f7202 */ /* 0x000fe40000000f00 */
[----:B------:R-:W-:-:S07]  /*2320*/  MOV R14, 0x2340 ;  /* 0x00002340000e7802 */ /* 0x000fce0000000f00 */
[----:B------:R-:W-:Y:S05]  /*2330*/  CALL.REL.NOINC `($__internal_2_$__cuda_sm3x_div_rn_noftz_f32_slowpath) ;  /* 0x0000004000747944 */ /* 0x000fea0003c00000 */
[----:B------:R-:W-:-:S07]  /*2340*/  MOV R9, R0 ;  /* 0x0000000000097202 */ /* 0x000fce0000000f00 */
.L_x_37:
[----:B------:R-:W-:Y:S05]  /*2350*/  BSYNC.RECONVERGENT B1 ;  /* 0x0000000000017941 */ /* 0x000fea0003800200 */
.L_x_36:
[----:B------:R-:W0:Y:S01]  /*2360*/  F2F.F64.F32 R16, |R8| ;  /* 0x4000000800107310 */ /* 0x000e220000201800 */
[----:B------:R-:W-:Y:S01]  /*2370*/  HFMA2 R14, -RZ, RZ, 0, 5.9604644775390625e-08 ;  /* 0x00000001ff0e7431 */ /* 0x000fe200000001ff */
[----:B------:R-:W-:Y:S01]  /*2380*/  UMOV UR12, 0x33d43651 ;  /* 0x33d43651000c7882 */ /* 0x000fe20000000000 */
[----:B------:R-:W-:Y:S01]  /*2390*/  UMOV UR13, 0x3fd98845 ;  /* 0x3fd98845000d7882 */ /* 0x000fe20000000000 */
[----:B------:R-:W-:Y:S04]  /*23a0*/  BSSY.RECONVERGENT B1, `(.L_x_38) ;  /* 0x0000016000017945 */ /* 0x000fe80003800200 */
[----:B0-----:R-:W0:Y:S02]  /*23b0*/  MUFU.RCP64H R15, R17 ;  /* 0x00000011000f7308 */ /* 0x001e240000001800 */
[----:B0-----:R-:W-:-:S08]  /*23c0*/  DFMA R18, -R16, R14, 1 ;  /* 0x3ff000001012742b */ /* 0x001fd0000000010e */
[----:B------:R-:W-:Y:S02]  /*23d0*/  DFMA R20, R18, R18, R18 ;  /* 0x000000121214722b */ /* 0x000fe40000000012 */
[----:B------:R-:W0:Y:S06]  /*23e0*/  F2F.F64.F32 R18, R9 ;  /* 0x0000000900127310 */ /* 0x000e2c0000201800 */
[----:B------:R-:W-:-:S08]  /*23f0*/  DFMA R20, R14, R20, R14 ;  /* 0x000000140e14722b */ /* 0x000fd0000000000e */
[----:B------:R-:W-:Y:S02]  /*2400*/  DFMA R14, -R16, R20, 1 ;  /* 0x3ff00000100e742b */ /* 0x000fe40000000114 */
[----:B0-----:R-:W-:-:S06]  /*2410*/  DADD R18, -R18, UR12 ;  /* 0x0000000c12127e29 */ /* 0x001fcc0008000100 */
[----:B------:R-:W-:-:S04]  /*2420*/  DFMA R14, R20, R14, R20 ;  /* 0x0000000e140e722b */ /* 0x000fc80000000014 */
[----:B------:R-:W-:-:S04]  /*2430*/  FSETP.GEU.AND P1, PT, |R19|, 6.5827683646048100446e-37, PT ;  /* 0x036000001300780b */ /* 0x000fc80003f2e200 */
[----:B------:R-:W-:-:S08]  /*2440*/  DMUL R20, R18, R14 ;  /* 0x0000000e12147228 */ /* 0x000fd00000000000 */
[----:B------:R-:W-:-:S08]  /*2450*/  DFMA R22, -R16, R20, R18 ;  /* 0x000000141016722b */ /* 0x000fd00000000112 */
[----:B------:R-:W-:-:S10]  /*2460*/  DFMA R14, R14, R22, R20 ;  /* 0x000000160e0e722b */ /* 0x000fd40000000014 */
[----:B------:R-:W-:-:S05]  /*2470*/  FFMA R0, RZ, R17, R15 ;  /* 0x00000011ff007223 */ /* 0x000fca000000000f */
[----:B------:R-:W-:-:S13]  /*2480*/  FSETP.GT.AND P0, PT, |R0|, 1.469367938527859385e-39, PT ;  /* 0x001000000000780b */ /* 0x000fda0003f04200 */
[----:B------:R-:W-:Y:S05]  /*2490*/  @P0 BRA P1, `(.L_x_39) ;  /* 0x0000000000180947 */ /* 0x000fea0000800000 */
[----:B------:R-:W-:Y:S02]  /*24a0*/  MOV R21, R16 ;  /* 0x0000001000157202 */ /* 0x000fe40000000f00 */
[----:B------:R-:W-:Y:S02]  /*24b0*/  MOV R22, R17 ;  /* 0x0000001100167202 */ /* 0x000fe40000000f00 */
[----:B------:R-:W-:-:S07]  /*24c0*/  MOV R0, 0x24e0 ;  /* 0x000024e000007802 */ /* 0x000fce0000000f00 */
[----:B------:R-:W-:Y:S05]  /*24d0*/  CALL.REL.NOINC `($__internal_0_$__cuda_sm20_div_rn_f64_full) ;  /* 0x0000003400bc7944 */ /* 0x000fea0003c00000 */
[----:B------:R-:W-:Y:S02]  /*24e0*/  MOV R14, R22 ;  /* 0x00000016000e7202 */ /* 0x000fe40000000f00 */
[----:B------:R-:W-:-:S07]  /*24f0*/  MOV R15, R23 ;  /* 0x00000017000f7202 */ /* 0x000fce0000000f00 */
.L_x_39:
[----:B------:R-:W-:Y:S05]  /*2500*/  BSYNC.RECONVERGENT B1 ;  /* 0x0000000000017941 */ /* 0x000fea0003800200 */
.L_x_38:
[C---:B------:R-:W-:Y:S01]  /*2510*/  FMUL R16, R8.reuse, 64 ;  /* 0x4280000008107820 */ /* 0x040fe20000400000 */
[----:B------:R-:W-:Y:S01]  /*2520*/  FSETP.GEU.AND P0, PT, R8, RZ, PT ;  /* 0x000000ff0800720b */ /* 0x000fe20003f0e000 */
[----:B------:R0:W1:Y:S08]  /*2530*/  F2F.F32.F64 R14, R14 ;  /* 0x0000000e000e7310 */ /* 0x0000700000301000 */
[----:B------:R-:W2:Y:S02]  /*2540*/  FRND.FLOOR R9, |R16| ;  /* 0x4000001000097307 */ /* 0x000ea40000205000 */
[----:B--2---:R-:W-:-:S05]  /*2550*/  LOP3.LUT R9, R9, 0x80000000, R16, 0xb8, !PT ;  /* 0x8000000009097812 */ /* 0x004fca00078eb810 */
[----:B------:R-:W-:-:S04]  /*2560*/  FMUL R9, R9, 0.015625 ;  /* 0x3c80000009097820 */ /* 0x000fc80000400000 */
[C-C-:B------:R-:W-:Y:S01]  /*2570*/  FADD R0, R8.reuse, -R9.reuse ;  /* 0x8000000908007221 */ /* 0x140fe20000000000 */
[----:B------:R-:W-:-:S04]  /*2580*/  FADD R17, R8, R9 ;  /* 0x0000000908117221 */ /* 0x000fc80000000000 */
[----:B------:R-:W-:Y:S01]  /*2590*/  FMUL R0, R0, R17 ;  /* 0x0000001100007220 */ /* 0x000fe20000400000 */
[----:B01----:R-:W-:Y:S06]  /*25a0*/  @!P0 BRA `(.L_x_40) ;  /* 0x0000000000c88947 */ /* 0x003fec0003800000 */
[----:B------:R-:W-:Y:S02]  /*25b0*/  HFMA2 R8, -RZ, RZ, 0.96630859375, -0.0022525787353515625 ;  /* 0x3bbb989dff087431 */ /* 0x000fe400000001ff */
[----:B------:R-:W-:Y:S01]  /*25c0*/  FMUL R15, R0, -0.5 ;  /* 0xbf000000000f7820 */ /* 0x000fe20000400000 */
[----:B------:R-:W-:Y:S01]  /*25d0*/  FMUL R9, R9, R9 ;  /* 0x0000000909097220 */ /* 0x000fe20000400000 */
[----:B------:R-:W-:-:S03]  /*25e0*/  MOV R17, 0x437c0000 ;  /* 0x437c000000117802 */ /* 0x000fc60000000f00 */
[----:B------:R-:W-:Y:S01]  /*25f0*/  FMUL R9, R9, -0.5 ;  /* 0xbf00000009097820 */ /* 0x000fe20000400000 */
[----:B------:R-:W-:-:S04]  /*2600*/  FFMA.SAT R0, R15, R8, 0.5 ;  /* 0x3f0000000f007423 */ /* 0x000fc80000002008 */
[----:B------:R-:W-:Y:S01]  /*2610*/  FFMA.RM R16, R0, R17, 12582913 ;  /* 0x4b40000100107423 */ /* 0x000fe20000004011 */
[----:B------:R-:W-:-:S03]  /*2620*/  FFMA.SAT R0, R9, R8, 0.5 ;  /* 0x3f00000009007423 */ /* 0x000fc60000002008 */
[----:B------:R-:W-:Y:S01]  /*2630*/  FADD R8, R16, -12583039 ;  /* 0xcb40007f10087421 */ /* 0x000fe20000000000 */
[----:B------:R-:W-:Y:S01]  /*2640*/  FFMA.RM R0, R0, R17, 12582913 ;  /* 0x4b40000100007423 */ /* 0x000fe20000004011 */
[----:B------:R-:W-:Y:S02]  /*2650*/  SHF.L.U32 R16, R16, 0x17, RZ ;  /* 0x0000001710107819 */ /* 0x000fe400000006ff */
[C---:B------:R-:W-:Y:S01]  /*2660*/  FFMA R18, R15.reuse, 1.4426950216293334961, -R8 ;  /* 0x3fb8aa3b0f127823 */ /* 0x040fe20000000808 */
[C---:B------:R-:W-:Y:S01]  /*2670*/  FADD R8, R0.reuse, -12583039 ;  /* 0xcb40007f00087421 */ /* 0x040fe20000000000 */
[----:B------:R-:W-:Y:S02]  /*2680*/  SHF.L.U32 R0, R0, 0x17, RZ ;  /* 0x0000001700007819 */ /* 0x000fe400000006ff */
[----:B------:R-:W-:Y:S01]  /*2690*/  FFMA R18, R15, 1.925963033500011079e-08, R18 ;  /* 0x32a570600f127823 */ /* 0x000fe20000000012 */
[----:B------:R-:W-:-:S03]  /*26a0*/  FFMA R8, R9, 1.4426950216293334961, -R8 ;  /* 0x3fb8aa3b09087823 */ /* 0x000fc60000000808 */
[----:B------:R-:W0:Y:S01]  /*26b0*/  MUFU.EX2 R15, R18 ;  /* 0x00000012000f7308 */ /* 0x000e220000000800 */
[----:B------:R-:W-:-:S07]  /*26c0*/  FFMA R8, R9, 1.925963033500011079e-08, R8 ;  /* 0x32a5706009087823 */ /* 0x000fce0000000008 */
[----:B------:R-:W1:Y:S01]  /*26d0*/  MUFU.EX2 R9, R8 ;  /* 0x0000000800097308 */ /* 0x000e620000000800 */
[----:B0-----:R-:W-:Y:S01]  /*26e0*/  FMUL R15, R16, R15 ;  /* 0x0000000f100f7220 */ /* 0x001fe20000400000 */
[----:B-1----:R-:W-:-:S04]  /*26f0*/  FMUL R0, R0, R9 ;  /* 0x0000000900007220 */ /* 0x002fc80000400000 */
[----:B------:R-:W-:-:S04]  /*2700*/  FMUL R15, R0, R15 ;  /* 0x0000000f000f7220 */ /* 0x000fc80000400000 */
[----:B------:R-:W-:Y:S01]  /*2710*/  FFMA R14, R14, -R15, 1 ;  /* 0x3f8000000e0e7423 */ /* 0x000fe2000000080f */
[----:B------:R-:W-:-:S04]  /*2720*/  HFMA2 R15, -RZ, RZ, 1.5048828125, 33.21875 ;  /* 0x3e055027ff0f7431 */ /* 0x000fc800000001ff */
        /* <DEDUP_REMOVED lines=26> */
.L_x_40:
[----:B------:R-:W-:Y:S01]  /*28d0*/  FSETP.GEU.AND P0, PT, R14, 1.175494350822287508e-38, PT ;  /* 0x008000000e00780b */ /* 0x000fe20003f0e000 */
[----:B------:R-:W-:Y:S02]  /*28e0*/  HFMA2 R17, -RZ, RZ, 1.5048828125, 33.21875 ;  /* 0x3e055027ff117431 */ /* 0x000fe400000001ff */
[----:B------:R-:W-:-:S10]  /*28f0*/  FMUL R9, R9, R9 ;  /* 0x0000000909097220 */ /* 0x000fd40000400000 */
[----:B------:R-:W-:-:S05]  /*2900*/  @!P0 FMUL R14, R14, 8388608 ;  /* 0x4b0000000e0e8820 */ /* 0x000fca0000400000 */
[----:B------:R-:W-:-:S04]  /*2910*/  IADD3 R8, PT, PT, R14, -0x3f2aaaab, RZ ;  /* 0xc0d555550e087810 */ /* 0x000fc80007ffe0ff */
        /* <DEDUP_REMOVED lines=19> */
[C---:B------:R-:W-:Y:S01]  /*2a50*/  @P0 FFMA R8, R14.reuse, R15, +INF ;  /* 0x7f8000000e080423 */ /* 0x040fe2000000000f */
[----:B------:R-:W-:Y:S01]  /*2a60*/  FSETP.NEU.AND P0, PT, R14, RZ, PT ;  /* 0x000000ff0e00720b */ /* 0x000fe20003f0d000 */
[----:B------:R-:W-:-:S03]  /*2a70*/  FMUL R15, R9, -0.5 ;  /* 0xbf000000090f7820 */ /* 0x000fc60000400000 */
[----:B------:R-:W-:Y:S01]  /*2a80*/  FSEL R9, R8, -INF , P0 ;  /* 0xff80000008097808 */ /* 0x000fe20000000000 */
[----:B------:R-:W-:-:S04]  /*2a90*/  FFMA R0, R0, -0.5, R15 ;  /* 0xbf00000000007823 */ /* 0x000fc8000000000f */
[----:B------:R-:W-:-:S07]  /*2aa0*/  FADD R9, R0, R9 ;  /* 0x0000000900097221 */ /* 0x000fce0000000000 */
.L_x_31:
[----:B------:R-:W-:Y:S05]  /*2ab0*/  BSYNC.RECONVERGENT B0 ;  /* 0x0000000000007941 */ /* 0x000fea0003800200 */
.L_x_30:
[----:B------:R-:W0:Y:S01]  /*2ac0*/  F2F.F64.F32 R14, R28 ;  /* 0x0000001c000e7310 */ /* 0x000e220000201800 */
[----:B------:R-:W-:Y:S01]  /*2ad0*/  UMOV UR12, 0x4357691b ;  /* 0x4357691b000c7882 */ /* 0x000fe20000000000 */
[----:B------:R-:W-:Y:S01]  /*2ae0*/  UMOV UR13, 0x479e17b8 ;  /* 0x479e17b8000d7882 */ /* 0x000fe20000000000 */
[----:B------:R-:W-:Y:S01]  /*2af0*/  BSSY.RECONVERGENT B0, `(.L_x_41) ;  /* 0x0000103000007945 */ /* 0x000fe20003800200 */
[----:B------:R-:W-:Y:S01]  /*2b00*/  MOV R8, RZ ;  /* 0x000000ff00087202 */ /* 0x000fe20000000f00 */
[----:B0-----:R-:W-:-:S14]  /*2b10*/  DSETP.GE.AND P0, PT, R14, UR12, PT ;  /* 0x0000000c0e007e2a */ /* 0x001fdc000bf06000 */
        /* <DEDUP_REMOVED lines=98> */
.L_x_43:
        /* <DEDUP_REMOVED lines=10> */
.L_x_45:
[----:B------:R-:W0:Y:S02]  /*31e0*/  MUFU.RCP R0, R17 ;  /* 0x0000001100007308 */ /* 0x000e240000001000 */
[----:B0-----:R-:W-:-:S04]  /*31f0*/  FFMA R8, R17, R0, -1 ;  /* 0xbf80000011087423 */ /* 0x001fc80000000000 */
[----:B------:R-:W-:-:S04]  /*3200*/  FADD.FTZ R15, -R8, -RZ ;  /* 0x800000ff080f7221 */ /* 0x000fc80000010100 */
[----:B------:R-:W-:-:S07]  /*3210*/  FFMA R0, R0, R15, R0 ;  /* 0x0000000f00007223 */ /* 0x000fce0000000000 */
.L_x_46:
[----:B------:R-:W-:Y:S05]  /*3220*/  BSYNC.RECONVERGENT B1 ;  /* 0x0000000000017941 */ /* 0x000fea0003800200 */
.L_x_44:
        /* <DEDUP_REMOVED lines=25> */
.L_x_48:
[----:B------:R-:W-:Y:S05]  /*33c0*/  BSYNC.RECONVERGENT B1 ;  /* 0x0000000000017941 */ /* 0x000fea0003800200 */
.L_x_47:
        /* <DEDUP_REMOVED lines=26> */
.L_x_50:
[----:B------:R-:W-:Y:S05]  /*3570*/  BSYNC.RECONVERGENT B1 ;  /* 0x0000000000017941 */ /* 0x000fea0003800200 */
.L_x_49:
        /* <DEDUP_REMOVED lines=27> */
[----:B------:R-:W-:Y:S01]  /*3730*/  FFMA R8, R17, 1.925963033500011079e-08, R8 ;  /* 0x32a5706011087823 */ /* 0x000fe20000000008 */
[----:B------:R-:W-:-:S06]  /*3740*/  HFMA2 R17, -RZ, RZ, 1.5048828125, 33.21875 ;  /* 0x3e055027ff117431 */ /* 0x000fcc00000001ff */
[----:B------:R-:W1:Y:S01]  /*3750*/  MUFU.EX2 R15, R8 ;  /* 0x00000008000f7308 */ /* 0x000e620000000800 */
[----:B0-----:R-:W-:Y:S01]  /*3760*/  FMUL R19, R16, R19 ;  /* 0x0000001310137220 */ /* 0x001fe20000400000 */
[----:B-1----:R-:W-:-:S04]  /*3770*/  FMUL R0, R0, R15 ;  /* 0x0000000f00007220 */ /* 0x002fc80000400000 */
[----:B------:R-:W-:-:S04]  /*3780*/  FMUL R19, R0, R19 ;  /* 0x0000001300137220 */ /* 0x000fc80000400000 */
[----:B------:R-:W-:-:S05]  /*3790*/  FFMA R14, R14, -R19, 1 ;  /* 0x3f8000000e0e7423 */ /* 0x000fca0000000813 */
        /* <DEDUP_REMOVED lines=26> */
.L_x_51:
[----:B------:R-:W-:Y:S01]  /*3940*/  FSETP.GEU.AND P0, PT, R14, 1.175494350822287508e-38, PT ;  /* 0x008000000e00780b */ /* 0x000fe20003f0e000 */
[----:B------:R-:W-:Y:S02]  /*3950*/  HFMA2 R19, -RZ, RZ, 1.5048828125, 33.21875 ;  /* 0x3e055027ff137431 */ /* 0x000fe400000001ff */
[----:B------:R-:W-:-:S04]  /*3960*/  FMUL R17, R17, R17 ;  /* 0x0000001111117220 */ /* 0x000fc80000400000 */
[----:B------:R-:W-:-:S04]  /*3970*/  FMUL R17, R17, -0.5 ;  /* 0xbf00000011117820 */ /* 0x000fc80000400000 */
[----:B------:R-:W-:Y:S02]  /*3980*/  FFMA R0, R0, -0.5, R17 ;  /* 0xbf00000000007823 */ /* 0x000fe40000000011 */
        /* <DEDUP_REMOVED lines=22> */
[----:B------:R-:W-:-:S04]  /*3af0*/  FSETP.NEU.AND P0, PT, R14, RZ, PT ;  /* 0x000000ff0e00720b */ /* 0x000fc80003f0d000 */
[----:B------:R-:W-:-:S05]  /*3b00*/  FSEL R15, R8, -INF , P0 ;  /* 0xff800000080f7808 */ /* 0x000fca0000000000 */
[----:B------:R-:W-:-:S07]  /*3b10*/  FADD R8, R0, R15 ;  /* 0x0000000f00087221 */ /* 0x000fce0000000000 */
.L_x_42:
[----:B------:R-:W-:Y:S05]  /*3b20*/  BSYNC.RECONVERGENT B0 ;  /* 0x0000000000007941 */ /* 0x000fea0003800200 */
.L_x_41:
[----:B------:R-:W-:Y:S02]  /*3b30*/  HFMA2 R0, -RZ, RZ, 0.96630859375, -0.0022525787353515625 ;  /* 0x3bbb989dff007431 */ /* 0x000fe400000001ff */
[----:B------:R-:W-:Y:S01]  /*3b40*/  FADD R15, R8, -R9 ;  /* 0x80000009080f7221 */ /* 0x000fe20000000000 */
[----:B------:R-:W-:Y:S01]  /*3b50*/  MOV R8, 0x437c0000 ;  /* 0x437c000000087802 */ /* 0x000fe20000000f00 */
[----:B------:R-:W0:Y:S01]  /*3b60*/  LDCU UR9, c[0x0][0x3ac] ;  /* 0x00007580ff0977ac */ /* 0x000e220008000800 */
[----:B------:R-:W-:Y:S01]  /*3b70*/  UIADD3 UR5, UPT, UPT, UR5, 0x1, URZ ;  /* 0x0000000105057890 */ /* 0x000fe2000fffe0ff */
[----:B------:R-:W-:-:S04]  /*3b80*/  FFMA.SAT R17, R15, R0, 0.5 ;  /* 0x3f0000000f117423 */ /* 0x000fc80000002000 */
[----:B------:R-:W-:-:S04]  /*3b90*/  FFMA.RM R17, R17, R8, 12582913 ;  /* 0x4b40000111117423 */ /* 0x000fc80000004008 */
[C---:B------:R-:W-:Y:S01]  /*3ba0*/  FADD R14, R17.reuse, -12583039 ;  /* 0xcb40007f110e7421 */ /* 0x040fe20000000000 */
[----:B------:R-:W-:Y:S01]  /*3bb0*/  SHF.L.U32 R17, R17, 0x17, RZ ;  /* 0x0000001711117819 */ /* 0x000fe200000006ff */
[----:B0-----:R-:W-:Y:S02]  /*3bc0*/  UISETP.NE.AND UP1, UPT, UR5, UR9, UPT ;  /* 0x000000090500728c */ /* 0x001fe4000bf25270 */
[----:B------:R-:W-:-:S04]  /*3bd0*/  FFMA R14, R15, 1.4426950216293334961, -R14 ;  /* 0x3fb8aa3b0f0e7823 */ /* 0x000fc8000000080e */
[----:B------:R-:W-:-:S04]  /*3be0*/  FFMA R15, R15, 1.925963033500011079e-08, R14 ;  /* 0x32a570600f0f7823 */ /* 0x000fc8000000000e */
[----:B------:R-:W0:Y:S02]  /*3bf0*/  MUFU.EX2 R14, R15 ;  /* 0x0000000f000e7308 */ /* 0x000e240000000800 */
[----:B0-----:R-:W-:-:S05]  /*3c00*/  FFMA R16, R17, -R14, 1 ;  /* 0x3f80000011107423 */ /* 0x001fca000000080e */
[----:B------:R-:W-:-:S04]  /*3c10*/  FSETP.GEU.AND P0, PT, R16, 1.175494350822287508e-38, PT ;  /* 0x008000001000780b */ /* 0x000fc80003f0e000 */
[----:B------:R-:W-:-:S09]  /*3c20*/  FSEL R15, RZ, -23, P0 ;  /* 0xc1b80000ff0f7808 */ /* 0x000fd20000000000 */
[----:B------:R-:W-:-:S05]  /*3c30*/  @!P0 FMUL R16, R16, 8388608 ;  /* 0x4b00000010108820 */ /* 0x000fca0000400000 */
[C---:B------:R-:W-:Y:S02]  /*3c40*/  IADD3 R14, PT, PT, R16.reuse, -0x3f2aaaab, RZ ;  /* 0xc0d55555100e7810 */ /* 0x040fe40007ffe0ff */
[----:B------:R-:W-:Y:S02]  /*3c50*/  ISETP.GT.U32.AND P0, PT, R16, 0x7f7fffff, PT ;  /* 0x7f7fffff1000780c */ /* 0x000fe40003f04070 */
[----:B------:R-:W-:Y:S01]  /*3c60*/  LOP3.LUT R17, R14, 0xff800000, RZ, 0xc0, !PT ;  /* 0xff8000000e117812 */ /* 0x000fe200078ec0ff */
[----:B------:R-:W-:-:S03]  /*3c70*/  HFMA2 R14, -RZ, RZ, 1.5048828125, 33.21875 ;  /* 0x3e055027ff0e7431 */ /* 0x000fc600000001ff */
[----:B------:R-:W-:-:S05]  /*3c80*/  IADD3 R18, PT, PT, R16, -R17, RZ ;  /* 0x8000001110127210 */ /* 0x000fca0007ffe0ff */
[----:B------:R-:W-:-:S04]  /*3c90*/  FADD R19, R18, -1 ;  /* 0xbf80000012137421 */ /* 0x000fc80000000000 */
[----:B------:R-:W-:-:S04]  /*3ca0*/  FFMA R18, R19, -R14, 0.14084610342979431152 ;  /* 0x3e1039f613127423 */ /* 0x000fc8000000080e */
[----:B------:R-:W-:-:S04]  /*3cb0*/  FFMA R18, R19, R18, -0.12148627638816833496 ;  /* 0xbdf8cdcc13127423 */ /* 0x000fc80000000012 */
[----:B------:R-:W-:-:S04]  /*3cc0*/  FFMA R18, R19, R18, 0.13980610668659210205 ;  /* 0x3e0f295513127423 */ /* 0x000fc80000000012 */
[----:B------:R-:W-:-:S04]  /*3cd0*/  FFMA R18, R19, R18, -0.16684235632419586182 ;  /* 0xbe2ad8b913127423 */ /* 0x000fc80000000012 */
[----:B------:R-:W-:-:S04]  /*3ce0*/  FFMA R18, R19, R18, 0.20012299716472625732 ;  /* 0x3e4ced0b13127423 */ /* 0x000fc80000000012 */
[----:B------:R-:W-:-:S04]  /*3cf0*/  FFMA R18, R19, R18, -0.24999669194221496582 ;  /* 0xbe7fff2213127423 */ /* 0x000fc80000000012 */
[----:B------:R-:W-:-:S04]  /*3d00*/  FFMA R18, R19, R18, 0.33333182334899902344 ;  /* 0x3eaaaa7813127423 */ /* 0x000fc80000000012 */
[----:B------:R-:W-:Y:S01]  /*3d10*/  FFMA R20, R19, R18, -0.5 ;  /* 0xbf00000013147423 */ /* 0x000fe20000000012 */
[----:B------:R-:W-:-:S03]  /*3d20*/  I2FP.F32.S32 R18, R17 ;  /* 0x0000001100127245 */ /* 0x000fc60000201400 */
[C---:B------:R-:W-:Y:S02]  /*3d30*/  FMUL R20, R19.reuse, R20 ;  /* 0x0000001413147220 */ /* 0x040fe40000400000 */
[----:B------:R-:W-:Y:S01]  /*3d40*/  FFMA R18, R18, 1.1920928955078125e-07, R15 ;  /* 0x3400000012127823 */ /* 0x000fe2000000000f */
[----:B------:R-:W-:Y:S01]  /*3d50*/  MOV R15, 0x7f800000 ;  /* 0x7f800000000f7802 */ /* 0x000fe20000000f00 */
[----:B------:R-:W-:-:S04]  /*3d60*/  FFMA R19, R19, R20, R19 ;  /* 0x0000001413137223 */ /* 0x000fc80000000013 */
[----:B------:R-:W-:Y:S01]  /*3d70*/  FFMA R18, R18, 0.69314718246459960938, R19 ;  /* 0x3f31721812127823 */ /* 0x000fe20000000013 */
[C---:B------:R-:W-:Y:S01]  /*3d80*/  @P0 FFMA R18, R16.reuse, R15, +INF ;  /* 0x7f80000010120423 */ /* 0x040fe2000000000f */
[----:B------:R-:W-:-:S04]  /*3d90*/  FSETP.NEU.AND P0, PT, R16, RZ, PT ;  /* 0x000000ff1000720b */ /* 0x000fc80003f0d000 */
[----:B------:R-:W-:-:S05]  /*3da0*/  FSEL R18, R18, -INF , P0 ;  /* 0xff80000012127808 */ /* 0x000fca0000000000 */
[----:B------:R-:W-:-:S05]  /*3db0*/  FADD R18, R18, R9 ;  /* 0x0000000912127221 */ /* 0x000fca0000000000 */
[----:B------:R-:W-:-:S04]  /*3dc0*/  FSETP.NAN.AND P0, PT, R18, R18, PT ;  /* 0x000000121200720b */ /* 0x000fc80003f08000 */
[----:B------:R-:W-:-:S05]  /*3dd0*/  FSEL R9, R18, -3.40282343469402359241e+35, !P0 ;  /* 0xfa83126e12097808 */ /* 0x000fca0004000000 */
[----:B------:R-:W-:Y:S01]  /*3de0*/  FADD R2, R9, R2 ;  /* 0x0000000209027221 */ /* 0x000fe20000000000 */
[----:B------:R-:W-:Y:S06]  /*3df0*/  BRA.U UP1, `(.L_x_52) ;  /* 0xffffffd101f07547 */ /* 0x000fec000b83ffff */
[----:B------:R-:W0:Y:S01]  /*3e00*/  LDC R9, c[0x0][0x3c0] ;  /* 0x0000f000ff097b82 */ /* 0x000e220000000800 */
[----:B------:R-:W-:-:S09]  /*3e10*/  UISETP.NE.AND UP0, UPT, UR4, 0x1, UPT ;  /* 0x000000010400788c */ /* 0x000fd2000bf05270 */
[----:B------:R-:W-:Y:S05]  /*3e20*/  BRA.U !UP0, `(.L_x_53) ;  /* 0x0000000108987547 */ /* 0x000fea000b800000 */
[----:B------:R-:W2:Y:S02]  /*3e30*/  LDG.E R17, desc[UR10][R12.64] ;  /* 0x0000000a0c117981 */ /* 0x000ea4000c1e1900 */
[----:B--2---:R-:W-:-:S04]  /*3e40*/  FSETP.GEU.AND P0, PT, R17, R2, PT ;  /* 0x000000021100720b */ /* 0x004fc80003f0e000 */
[----:B------:R-:W-:Y:S02]  /*3e50*/  FSEL R16, R2, R17, !P0 ;  /* 0x0000001102107208 */ /* 0x000fe40004000000 */
[----:B------:R-:W-:-:S05]  /*3e60*/  FSEL R17, R17, R2, !P0 ;  /* 0x0000000211117208 */ /* 0x000fca0004000000 */
[----:B------:R-:W-:-:S04]  /*3e70*/  FADD R17, -R16, R17 ;  /* 0x0000001110117221 */ /* 0x000fc80000000100 */
[----:B------:R-:W-:-:S04]  /*3e80*/  FFMA.SAT R19, R17, R0, 0.5 ;  /* 0x3f00000011137423 */ /* 0x000fc80000002000 */
[----:B------:R-:W-:-:S04]  /*3e90*/  FFMA.RM R19, R19, R8, 12582913 ;  /* 0x4b40000113137423 */ /* 0x000fc80000004008 */
[C---:B------:R-:W-:Y:S01]  /*3ea0*/  FADD R0, R19.reuse, -12583039 ;  /* 0xcb40007f13007421 */ /* 0x040fe20000000000 */
[----:B------:R-:W-:-:S03]  /*3eb0*/  SHF.L.U32 R19, R19, 0x17, RZ ;  /* 0x0000001713137819 */ /* 0x000fc600000006ff */
[----:B------:R-:W-:-:S04]  /*3ec0*/  FFMA R0, R17, 1.4426950216293334961, -R0 ;  /* 0x3fb8aa3b11007823 */ /* 0x000fc80000000800 */
[----:B------:R-:W-:-:S06]  /*3ed0*/  FFMA R0, R17, 1.925963033500011079e-08, R0 ;  /* 0x32a5706011007823 */ /* 0x000fcc0000000000 */
[----:B------:R-:W1:Y:S02]  /*3ee0*/  MUFU.EX2 R0, R0 ;  /* 0x0000000000007308 */ /* 0x000e640000000800 */
[----:B-1----:R-:W-:-:S05]  /*3ef0*/  FFMA R2, R19, R0, 1 ;  /* 0x3f80000013027423 */ /* 0x002fca0000000000 */
[----:B------:R-:W-:-:S04]  /*3f00*/  FSETP.GEU.AND P0, PT, R2, 1.175494350822287508e-38, PT ;  /* 0x008000000200780b */ /* 0x000fc80003f0e000 */
[----:B------:R-:W-:-:S09]  /*3f10*/  FSEL R0, RZ, -23, P0 ;  /* 0xc1b80000ff007808 */ /* 0x000fd20000000000 */
[----:B------:R-:W-:-:S05]  /*3f20*/  @!P0 FMUL R2, R2, 8388608 ;  /* 0x4b00000002028820 */ /* 0x000fca0000400000 */
[C---:B------:R-:W-:Y:S02]  /*3f30*/  IADD3 R8, PT, PT, R2.reuse, -0x3f2aaaab, RZ ;  /* 0xc0d5555502087810 */ /* 0x040fe40007ffe0ff */
[----:B------:R-:W-:Y:S02]  /*3f40*/  ISETP.GT.U32.AND P0, PT, R2, 0x7f7fffff, PT ;  /* 0x7f7fffff0200780c */ /* 0x000fe40003f04070 */
[----:B------:R-:W-:-:S04]  /*3f50*/  LOP3.LUT R17, R8, 0xff800000, RZ, 0xc0, !PT ;  /* 0xff80000008117812 */ /* 0x000fc800078ec0ff */
[-C--:B------:R-:W-:Y:S02]  /*3f60*/  IADD3 R8, PT, PT, R2, -R17.reuse, RZ ;  /* 0x8000001102087210 */ /* 0x080fe40007ffe0ff */
[----:B------:R-:W-:-:S03]  /*3f70*/  I2FP.F32.S32 R17, R17 ;  /* 0x0000001100117245 */ /* 0x000fc60000201400 */
[----:B------:R-:W-:Y:S02]  /*3f80*/  FADD R19, R8, -1 ;  /* 0xbf80000008137421 */ /* 0x000fe40000000000 */
[----:B------:R-:W-:Y:S02]  /*3f90*/  FFMA R0, R17, 1.1920928955078125e-07, R0 ;  /* 0x3400000011007823 */ /* 0x000fe40000000000 */
[----:B------:R-:W-:-:S04]  /*3fa0*/  FFMA R14, R19, -R14, 0.14084610342979431152 ;  /* 0x3e1039f6130e7423 */ /* 0x000fc8000000080e */
        /* <DEDUP_REMOVED lines=14> */
.L_x_53:
[----:B------:R-:W-:Y:S01]  /*4090*/  UIADD3 UR4, UPT, UPT, UR4, 0x1, URZ ;  /* 0x0000000104047890 */ /* 0x000fe2000fffe0ff */
[----:B------:R1:W-:Y:S05]  /*40a0*/  STG.E desc[UR10][R12.64], R2 ;  /* 0x000000020c007986 */ /* 0x0003ea000c10190a */
[----:B0-----:R-:W-:-:S13]  /*40b0*/  ISETP.NE.AND P0, PT, R9, UR4, PT ;  /* 0x0000000409007c0c */ /* 0x001fda000bf05270 */
[----:B-1----:R-:W-:Y:S05]  /*40c0*/  @!P0 BRA `(.L_x_6) ;  /* 0x0000001800488947 */ /* 0x002fea0003800000 */
[----:B------:R-:W-:Y:S05]  /*40d0*/  BRA `(.L_x_54) ;  /* 0xffffffc000bc7947 */ /* 0x000fea000383ffff */
.L_x_7:
[----:B------:R-:W-:-:S09]  /*40e0*/  UISETP.GE.AND UP0, UPT, UR6, 0x1, UPT ;  /* 0x000000010600788c */ /* 0x000fd2000bf06270 */
[----:B------:R-:W-:Y:S05]  /*40f0*/  BRA.U !UP0, `(.L_x_55) ;  /* 0x0000001108207547 */ /* 0x000fea000b800000 */
[----:B------:R-:W-:Y:S01]  /*4100*/  ULOP3.LUT UR6, UR6, 0x7ffffffe, URZ, 0xc0, !UPT ;  /* 0x7ffffffe06067892 */ /* 0x000fe2000f8ec0ff */
[----:B------:R-:W-:-:S11]  /*4110*/  UMOV UR4, URZ ;  /* 0x000000ff00047c82 */ /* 0x000fd60008000000 */
.L_x_75:
[----:B0-----:R-:W0:Y:S01]  /*4120*/  LDCU UR5, c[0x0][0x3b0] ;  /* 0x00007600ff0577ac */ /* 0x001e220008000800 */
[----:B------:R-:W-:Y:S01]  /*4130*/  CS2R R2, SRZ ;  /* 0x0000000000027805 */ /* 0x000fe2000001ff00 */
[----:B0-----:R-:W-:-:S09]  /*4140*/  UISETP.NE.AND UP0, UPT, UR5, 0x1, UPT ;  /* 0x000000010500788c */ /* 0x001fd2000bf05270 */
[----:B------:R-:W-:Y:S05]  /*4150*/  BRA.U !UP0, `(.L_x_56) ;  /* 0x0000000908247547 */ /* 0x000fea000b800000 */
[----:B------:R-:W-:-:S07]  /*4160*/  HFMA2 R5, -RZ, RZ, 0, 0 ;  /* 0x00000000ff057431 */ /* 0x000fce00000001ff */
.L_x_67:
[----:B------:R-:W-:Y:S01]  /*4170*/  MOV R3, 0x3039 ;  /* 0x0000303900037802 */ /* 0x000fe20000000f00 */
[----:B------:R-:W-:Y:S01]  /*4180*/  BSSY.RECONVERGENT B0, `(.L_x_57) ;  /* 0x0000013000007945 */ /* 0x000fe20003800200 */
[----:B------:R-:W-:Y:S02]  /*4190*/  MOV R0, 0x2fffff64 ;  /* 0x2fffff6400007802 */ /* 0x000fe40000000f00 */
[----:B------:R-:W-:Y:S01]  /*41a0*/  MOV R7, 0x4f00004e ;  /* 0x4f00004e00077802 */ /* 0x000fe20000000f00 */
[----:B------:R-:W-:Y:S01]  /*41b0*/  IMAD R6, R6, 0x41c64e6d, R3 ;  /* 0x41c64e6d06067824 */ /* 0x000fe200078e0203 */
[----:B------:R-:W-:-:S03]  /*41c0*/  MOV R3, RZ ;  /* 0x000000ff00037202 */ /* 0x000fc60000000f00 */
[----:B------:R-:W-:Y:S01]  /*41d0*/  FFMA R7, R0, -R7, 1 ;  /* 0x3f80000000077423 */ /* 0x000fe20000000807 */
[----:B------:R-:W-:-:S03]  /*41e0*/  LOP3.LUT R2, R6, 0x7fffffff, RZ, 0xc0, !PT ;  /* 0x7fffffff06027812 */ /* 0x000fc600078ec0ff */
[----:B------:R-:W-:-:S03]  /*41f0*/  FFMA R0, R7, R0, 4.656569574379432197e-10 ;  /* 0x2fffff6407007423 */ /* 0x000fc60000000000 */
[----:B------:R-:W0:Y:S02]  /*4200*/  I2F.U64 R2, R2 ;  /* 0x0000000200027312 */ /* 0x000e240000301000 */
[----:B0-----:R-:W-:-:S06]  /*4210*/  FADD R8, R2, 10000 ;  /* 0x461c400002087421 */ /* 0x001fcc0000000000 */
[----:B------:R-:W0:Y:S01]  /*4220*/  FCHK P0, R8, 2.14750361600000000000e+09 ;  /* 0x4f00004e08007902 */ /* 0x000e220000000000 */
[----:B------:R-:W-:-:S04]  /*4230*/  FFMA R7, R0, R8, RZ ;  /* 0x0000000800077223 */ /* 0x000fc800000000ff */
[----:B------:R-:W-:-:S04]  /*4240*/  FFMA R4, R7, -2.14750361600000000000e+09, R8 ;  /* 0xcf00004e07047823 */ /* 0x000fc80000000008 */
[----:B------:R-:W-:Y:S01]  /*4250*/  FFMA R0, R0, R4, R7 ;  /* 0x0000000400007223 */ /* 0x000fe20000000007 */
[----:B0-----:R-:W-:Y:S06]  /*4260*/  @!P0 BRA `(.L_x_58) ;  /* 0x0000000000108947 */ /* 0x001fec0003800000 */
[----:B------:R-:W-:Y:S01]  /*4270*/  HFMA2 R15, -RZ, RZ, 28, 4.64916229248046875e-06 ;  /* 0x4f00004eff0f7431 */ /* 0x000fe200000001ff */
[----:B------:R-:W-:Y:S02]  /*4280*/  MOV R0, R8 ;  /* 0x0000000800007202 */ /* 0x000fe40000000f00 */
[----:B------:R-:W-:-:S07]  /*4290*/  MOV R14, 0x42b0 ;  /* 0x000042b0000e7802 */ /* 0x000fce0000000f00 */
[----:B------:R-:W-:Y:S05]  /*42a0*/  CALL.REL.NOINC `($__internal_2_$__cuda_sm3x_div_rn_noftz_f32_slowpath) ;  /* 0x0000002000987944 */ /* 0x000fea0003c00000 */
.L_x_58:
[----:B------:R-:W-:Y:S05]  /*42b0*/  BSYNC.RECONVERGENT B0 ;  /* 0x0000000000007941 */ /* 0x000fea0003800200 */
.L_x_57:
[----:B------:R-:W-:Y:S01]  /*42c0*/  FADD R2, R0, R0 ;  /* 0x0000000000027221 */ /* 0x000fe20000000000 */
[----:B------:R-:W-:Y:S03]  /*42d0*/  BSSY.RECONVERGENT B0, `(.L_x_59) ;  /* 0x0000028000007945 */ /* 0x000fe60003800200 */
[C---:B------:R-:W-:Y:S01]  /*42e0*/  FADD R3, -R2.reuse, 2 ;  /* 0x4000000002037421 */ /* 0x040fe20000000100 */
[C---:B------:R-:W-:Y:S02]  /*42f0*/  FSETP.GTU.AND P0, PT, R2.reuse, 1.996600031852722168, PT ;  /* 0x3fff90970200780b */ /* 0x040fe40003f0c000 */
[----:B------:R-:W-:-:S13]  /*4300*/  FSETP.GE.AND P1, PT, R2, 0.0034000000450760126114, PT ;  /* 0x3b5ed2890200780b */ /* 0x000fda0003f26000 */
[----:B------:R-:W-:Y:S05]  /*4310*/  @!P0 BRA P1, `(.L_x_60) ;  /* 0x0000000000588947 */ /* 0x000fea0000800000 */
[----:B------:R-:W-:Y:S02]  /*4320*/  FSETP.GT.AND P0, PT, R2, 1, PT ;  /* 0x3f8000000200780b */ /* 0x000fe40003f04000 */
[----:B------:R-:W-:Y:S02]  /*4330*/  MOV R4, 0x427c73f1 ;  /* 0x427c73f100047802 */ /* 0x000fe40000000f00 */
        /* <DEDUP_REMOVED lines=9> */
[----:B------:R-:W-:Y:S02]  /*43d0*/  FFMA R4, R3, R4, -114.105682373046875 ;  /* 0xc2e4361c03047423 */ /* 0x000fe40000000004 */
[----:B------:R-:W-:Y:S02]  /*43e0*/  FSEL R7, R7, +INF , P1 ;  /* 0x7f80000007077808 */ /* 0x000fe40000800000 */
[----:B------:R-:W-:Y:S02]  /*43f0*/  FFMA R4, R3, R4, 60.325786590576171875 ;  /* 0x42714d9b03047423 */ /* 0x000fe40000000004 */
        /* <DEDUP_REMOVED lines=8> */
.L_x_60:
[----:B------:R-:W-:Y:S01]  /*4480*/  FMUL R0, R2, R3 ;  /* 0x0000000302007220 */ /* 0x000fe20000400000 */
[----:B------:R-:W-:-:S05]  /*4490*/  HFMA2 R3, -RZ, RZ, 0.1177978515625, 952 ;  /* 0x2f8a6370ff037431 */ /* 0x000fca00000001ff */
        /* <DEDUP_REMOVED lines=11> */
.L_x_61:
[----:B------:R-:W-:Y:S05]  /*4550*/  BSYNC.RECONVERGENT B0 ;  /* 0x0000000000007941 */ /* 0x000fea0003800200 */
.L_x_59:
[----:B------:R-:W-:Y:S01]  /*4560*/  MOV R3, 0x3039 ;  /* 0x0000303900037802 */ /* 0x000fe20000000f00 */
[----:B------:R-:W-:Y:S02]  /*4570*/  HFMA2 R7, -RZ, RZ, 0, 0 ;  /* 0x00000000ff077431 */ /* 0x000fe400000001ff */
[----:B------:R-:W-:Y:S01]  /*4580*/  FFMA R9, R0, -1.4142135381698608398, RZ ;  /* 0xbfb504f300097823 */ /* 0x000fe200000000ff */
[----:B------:R-:W-:Y:S01]  /*4590*/  MOV R0, 0x4f00004e ;  /* 0x4f00004e00007802 */ /* 0x000fe20000000f00 */
[----:B------:R-:W-:Y:S01]  /*45a0*/  BSSY.RECONVERGENT B0, `(.L_x_62) ;  /* 0x0000013000007945 */ /* 0x000fe20003800200 */
[----:B------:R-:W-:Y:S01]  /*45b0*/  IMAD R6, R6, 0x41c64e6d, R3 ;  /* 0x41c64e6d06067824 */ /* 0x000fe200078e0203 */
[----:B------:R-:W-:Y:S01]  /*45c0*/  MOV R15, 0x2fffff64 ;  /* 0x2fffff64000f7802 */ /* 0x000fe20000000f00 */
[----:B------:R-:W-:-:S03]  /*45d0*/  IMAD.WIDE.U32 R2, R5, 0x4, R10 ;  /* 0x0000000405027825 */ /* 0x000fc600078e000a */
[----:B------:R-:W-:Y:S01]  /*45e0*/  LOP3.LUT R6, R6, 0x7fffffff, RZ, 0xc0, !PT ;  /* 0x7fffffff06067812 */ /* 0x000fe200078ec0ff */
[----:B------:R-:W-:Y:S01]  /*45f0*/  FFMA R0, R15, -R0, 1 ;  /* 0x3f8000000f007423 */ /* 0x000fe20000000800 */
[----:B------:R0:W-:Y:S02]  /*4600*/  STG.E desc[UR10][R2.64], R9 ;  /* 0x0000000902007986 */ /* 0x0001e4000c10190a */
[----:B------:R-:W1:Y:S01]  /*4610*/  I2F.U64 R4, R6 ;  /* 0x0000000600047312 */ /* 0x000e620000301000 */
[----:B------:R-:W-:Y:S01]  /*4620*/  FFMA R0, R0, R15, 4.656569574379432197e-10 ;  /* 0x2fffff6400007423 */ /* 0x000fe2000000000f */
        /* <DEDUP_REMOVED lines=10> */
.L_x_63:
[----:B------:R-:W-:Y:S05]  /*46d0*/  BSYNC.RECONVERGENT B0 ;  /* 0x0000000000007941 */ /* 0x000fea0003800200 */
.L_x_62:
        /* <DEDUP_REMOVED lines=28> */
.L_x_65:
        /* <DEDUP_REMOVED lines=13> */
.L_x_66:
[----:B------:R-:W-:Y:S05]  /*4970*/  BSYNC.RECONVERGENT B0 ;  /* 0x0000000000007941 */ /* 0x000fea0003800200 */
.L_x_64:
[----:B------:R-:W-:Y:S01]  /*4980*/  FFMA R7, R0, -1.4142135381698608398, RZ ;  /* 0xbfb504f300077823 */ /* 0x000fe200000000ff */
[----:B------:R-:W-:-:S04]  /*4990*/  IADD3 R5, PT, PT, R5, 0x2, RZ ;  /* 0x0000000205057810 */ /* 0x000fc80007ffe0ff */
[----:B------:R0:W-:Y:S01]  /*49a0*/  STG.E desc[UR10][R2.64+0x4], R7 ;  /* 0x0000040702007986 */ /* 0x0001e2000c10190a */
[----:B------:R-:W-:-:S13]  /*49b0*/  ISETP.NE.AND P0, PT, R5, UR6, PT ;  /* 0x0000000605007c0c */ /* 0x000fda000bf05270 */
[----:B0-----:R-:W-:Y:S05]  /*49c0*/  @P0 BRA `(.L_x_67) ;  /* 0xfffffff400e80947 */ /* 0x001fea000383ffff */
[----:B------:R-:W-:Y:S01]  /*49d0*/  HFMA2 R3, -RZ, RZ, 0, 0 ;  /* 0x00000000ff037431 */ /* 0x000fe200000001ff */
[----:B------:R-:W-:-:S07]  /*49e0*/  MOV R2, UR6 ;  /* 0x0000000600027c02 */ /* 0x000fce0008000f00 */
.L_x_56:
[----:B------:R-:W0:Y:S02]  /*49f0*/  LDCU UR5, c[0x0][0x3b0] ;  /* 0x00007600ff0577ac */ /* 0x000e240008000800 */
[----:B0-----:R-:W-:-:S09]  /*4a00*/  ULOP3.LUT UP0, URZ, UR5, 0x1, URZ, 0xc0, !UPT ;  /* 0x0000000105ff7892 */ /* 0x001fd2000f80c0ff */
[----:B------:R-:W-:Y:S05]  /*4a10*/  BRA.U !UP0, `(.L_x_68) ;  /* 0x00000005080c7547 */ /* 0x000fea000b800000 */
[----:B------:R-:W-:Y:S01]  /*4a20*/  MOV R5, 0x3039 ;  /* 0x0000303900057802 */ /* 0x000fe20000000f00 */
[----:B------:R-:W-:Y:S01]  /*4a30*/  HFMA2 R7, -RZ, RZ, 0, 0 ;  /* 0x00000000ff077431 */ /* 0x000fe200000001ff */
[----:B------:R-:W-:Y:S01]  /*4a40*/  MOV R4, 0x4f00004e ;  /* 0x4f00004e00047802 */ /* 0x000fe20000000f00 */
[----:B------:R-:W-:Y:S02]  /*4a50*/  BSSY.RECONVERGENT B0, `(.L_x_69) ;  /* 0x0000011000007945 */ /* 0x000fe40003800200 */
[----:B------:R-:W-:-:S05]  /*4a60*/  IMAD R5, R6, 0x41c64e6d, R5 ;  /* 0x41c64e6d06057824 */ /* 0x000fca00078e0205 */
[----:B------:R-:W-:Y:S02]  /*4a70*/  LOP3.LUT R6, R5, 0x7fffffff, RZ, 0xc0, !PT ;  /* 0x7fffffff05067812 */ /* 0x000fe400078ec0ff */
[----:B------:R-:W-:Y:S02]  /*4a80*/  MOV R5, 0x2fffff64 ;  /* 0x2fffff6400057802 */ /* 0x000fe40000000f00 */
[----:B------:R-:W0:Y:S03]  /*4a90*/  I2F.U64 R0, R6 ;  /* 0x0000000600007312 */ /* 0x000e260000301000 */
[----:B------:R-:W-:Y:S01]  /*4aa0*/  FFMA R4, R5, -R4, 1 ;  /* 0x3f80000005047423 */ /* 0x000fe20000000804 */
[----:B0-----:R-:W-:-:S03]  /*4ab0*/  FADD R8, R0, 10000 ;  /* 0x461c400000087421 */ /* 0x001fc60000000000 */
[----:B------:R-:W-:Y:S01]  /*4ac0*/  FFMA R0, R4, R5, 4.656569574379432197e-10 ;  /* 0x2fffff6404007423 */ /* 0x000fe20000000005 */
[----:B------:R-:W0:Y:S03]  /*4ad0*/  FCHK P0, R8, 2.14750361600000000000e+09 ;  /* 0x4f00004e08007902 */ /* 0x000e260000000000 */
        /* <DEDUP_REMOVED lines=8> */
.L_x_70:
[----:B------:R-:W-:Y:S05]  /*4b60*/  BSYNC.RECONVERGENT B0 ;  /* 0x0000000000007941 */ /* 0x000fea0003800200 */
.L_x_69:
        /* <DEDUP_REMOVED lines=28> */
.L_x_72:
        /* <DEDUP_REMOVED lines=13> */
.L_x_73:
[----:B------:R-:W-:Y:S05]  /*4e00*/  BSYNC.RECONVERGENT B0 ;  /* 0x0000000000007941 */ /* 0x000fea0003800200 */
.L_x_71:
[----:B------:R-:W-:-:S04]  /*4e10*/  LEA R4, P0, R2, R10, 0x2 ;  /* 0x0000000a02047211 */ /* 0x000fc800078010ff */
[----:B------:R-:W-:Y:S01]  /*4e20*/  LEA.HI.X R5, R2, R11, R3, 0x2, P0 ;  /* 0x0000000b02057211 */ /* 0x000fe200000f1403 */
[----:B------:R-:W-:-:S05]  /*4e30*/  FFMA R3, R0, -1.4142135381698608398, RZ ;  /* 0xbfb504f300037823 */ /* 0x000fca00000000ff */
[----:B------:R0:W-:Y:S03]  /*4e40*/  STG.E desc[UR10][R4.64], R3 ;  /* 0x0000000304007986 */ /* 0x0001e6000c10190a */
.L_x_68:
[----:B------:R-:W1:Y:S01]  /*4e50*/  LDC R9, c[0x0][0x3c0] ;  /* 0x0000f000ff097b82 */ /* 0x000e620000000800 */
[----:B------:R-:W-:Y:S01]  /*4e60*/  UISETP.NE.AND UP0, UPT, UR4, 0x1, UPT ;  /* 0x000000010400788c */ /* 0x000fe2000bf05270 */
[----:B------:R-:W-:-:S08]  /*4e70*/  HFMA2 R2, -RZ, RZ, 0, 0 ;  /* 0x00000000ff027431 */ /* 0x000fd000000001ff */
[----:B------:R-:W-:Y:S05]  /*4e80*/  BRA.U !UP0, `(.L_x_74) ;  /* 0x0000000108a87547 */ /* 0x000fea000b800000 */
[----:B------:R-:W2:Y:S01]  /*4e90*/  LDG.E R2, desc[UR10][R12.64] ;  /* 0x0000000a0c027981 */ /* 0x000ea2000c1e1900 */
[----:B------:R-:W-:Y:S02]  /*4ea0*/  MOV R0, 0x3bbb989d ;  /* 0x3bbb989d00007802 */ /* 0x000fe40000000f00 */
[----:B0-----:R-:W-:Y:S02]  /*4eb0*/  MOV R5, 0x437c0000 ;  /* 0x437c000000057802 */ /* 0x001fe40000000f00 */
[----:B------:R-:W-:Y:S02]  /*4ec0*/  MOV R8, 0x3e055027 ;  /* 0x3e05502700087802 */ /* 0x000fe40000000f00 */
[C---:B--2---:R-:W-:Y:S02]  /*4ed0*/  FSETP.GEU.AND P0, PT, R2.reuse, RZ, PT ;  /* 0x000000ff0200720b */ /* 0x044fe40003f0e000 */
[----:B------:R-:W-:Y:S02]  /*4ee0*/  FMNMX R3, RZ, R2, PT ;  /* 0x00000002ff037209 */ /* 0x000fe40003800000 */
[----:B------:R-:W-:-:S05]  /*4ef0*/  FSEL R2, R2, RZ, P0 ;  /* 0x000000ff02027208 */ /* 0x000fca0000000000 */
[----:B------:R-:W-:-:S04]  /*4f00*/  FADD R3, -R2, R3 ;  /* 0x0000000302037221 */ /* 0x000fc80000000100 */
[----:B------:R-:W-:-:S04]  /*4f10*/  FFMA.SAT R0, R3, R0, 0.5 ;  /* 0x3f00000003007423 */ /* 0x000fc80000002000 */
[----:B------:R-:W-:-:S04]  /*4f20*/  FFMA.RM R0, R0, R5, 12582913 ;  /* 0x4b40000100007423 */ /* 0x000fc80000004005 */
[C---:B------:R-:W-:Y:S01]  /*4f30*/  FADD R4, R0.reuse, -12583039 ;  /* 0xcb40007f00047421 */ /* 0x040fe20000000000 */
[----:B------:R-:W-:-:S03]  /*4f40*/  SHF.L.U32 R0, R0, 0x17, RZ ;  /* 0x0000001700007819 */ /* 0x000fc600000006ff */
[----:B------:R-:W-:-:S04]  /*4f50*/  FFMA R4, R3, 1.4426950216293334961, -R4 ;  /* 0x3fb8aa3b03047823 */ /* 0x000fc80000000804 */
[----:B------:R-:W-:-:S04]  /*4f60*/  FFMA R4, R3, 1.925963033500011079e-08, R4 ;  /* 0x32a5706003047823 */ /* 0x000fc80000000004 */
[----:B------:R-:W0:Y:S02]  /*4f70*/  MUFU.EX2 R3, R4 ;  /* 0x0000000400037308 */ /* 0x000e240000000800 */
[----:B0-----:R-:W-:-:S05]  /*4f80*/  FFMA R0, R0, R3, 1 ;  /* 0x3f80000000007423 */ /* 0x001fca0000000003 */
[----:B------:R-:W-:-:S13]  /*4f90*/  FSETP.GEU.AND P0, PT, R0, 1.175494350822287508e-38, PT ;  /* 0x008000000000780b */ /* 0x000fda0003f0e000 */
[----:B------:R-:W-:-:S05]  /*4fa0*/  @!P0 FMUL R0, R0, 8388608 ;  /* 0x4b00000000008820 */ /* 0x000fca0000400000 */
[----:B------:R-:W-:-:S04]  /*4fb0*/  IADD3 R3, PT, PT, R0, -0x3f2aaaab, RZ ;  /* 0xc0d5555500037810 */ /* 0x000fc80007ffe0ff */
[----:B------:R-:W-:-:S04]  /*4fc0*/  LOP3.LUT R5, R3, 0xff800000, RZ, 0xc0, !PT ;  /* 0xff80000003057812 */ /* 0x000fc800078ec0ff */
[CC--:B------:R-:W-:Y:S02]  /*4fd0*/  IADD3 R3, PT, PT, R0.reuse, -R5.reuse, RZ ;  /* 0x8000000500037210 */ /* 0x0c0fe40007ffe0ff */
[----:B------:R-:W-:Y:S02]  /*4fe0*/  I2FP.F32.S32 R4, R5 ;  /* 0x0000000500047245 */ /* 0x000fe40000201400 */
[----:B------:R-:W-:Y:S01]  /*4ff0*/  MOV R5, 0x7f800000 ;  /* 0x7f80000000057802 */ /* 0x000fe20000000f00 */
[----:B------:R-:W-:Y:S01]  /*5000*/  FADD R7, R3, -1 ;  /* 0xbf80000003077421 */ /* 0x000fe20000000000 */
[----:B------:R-:W-:Y:S02]  /*5010*/  FSEL R3, RZ, -23, P0 ;  /* 0xc1b80000ff037808 */ /* 0x000fe40000000000 */
[----:B------:R-:W-:Y:S01]  /*5020*/  ISETP.GT.U32.AND P0, PT, R0, 0x7f7fffff, PT ;  /* 0x7f7fffff0000780c */ /* 0x000fe20003f04070 */
[----:B------:R-:W-:Y:S02]  /*5030*/  FFMA R8, R7, -R8, 0.14084610342979431152 ;  /* 0x3e1039f607087423 */ /* 0x000fe40000000808 */
[----:B------:R-:W-:-:S02]  /*5040*/  FFMA R3, R4, 1.1920928955078125e-07, R3 ;  /* 0x3400000004037823 */ /* 0x000fc40000000003 */
        /* <DEDUP_REMOVED lines=14> */
.L_x_74:
[----:B------:R-:W-:Y:S01]  /*5130*/  UIADD3 UR4, UPT, UPT, UR4, 0x1, URZ ;  /* 0x0000000104047890 */ /* 0x000fe2000fffe0ff */
[----:B------:R2:W-:Y:S05]  /*5140*/  STG.E desc[UR10][R12.64], R2 ;  /* 0x000000020c007986 */ /* 0x0005ea000c10190a */
[----:B-1----:R-:W-:-:S13]  /*5150*/  ISETP.NE.AND P0, PT, R9, UR4, PT ;  /* 0x0000000409007c0c */ /* 0x002fda000bf05270 */
[----:B--2---:R-:W-:Y:S05]  /*5160*/  @!P0 BRA `(.L_x_6) ;  /* 0x0000000800208947 */ /* 0x004fea0003800000 */
[----:B------:R-:W-:Y:S05]  /*5170*/  BRA `(.L_x_75) ;  /* 0xffffffec00e87947 */ /* 0x000fea000383ffff */
.L_x_55:
[----:B------:R-:W-:Y:S02]  /*5180*/  ISETP.NE.AND P0, PT, R9, 0x1, PT ;  /* 0x000000010900780c */ /* 0x000fe40003f05270 */
[----:B------:R-:W-:-:S11]  /*5190*/  MOV R2, 0x800000 ;  /* 0x0080000000027802 */ /* 0x000fd60000000f00 */
[----:B------:R-:W-:Y:S05]  /*51a0*/  @!P0 BRA `(.L_x_76) ;  /* 0x00000004005c8947 */ /* 0x000fea0003800000 */
[----:B------:R-:W-:Y:S01]  /*51b0*/  HFMA2 R2, -RZ, RZ, 7.62939453125e-06, 0 ;  /* 0x00800000ff027431 */ /* 0x000fe200000001ff */
[----:B------:R-:W-:Y:S01]  /*51c0*/  LOP3.LUT R9, R9, 0x7ffffffe, RZ, 0xc0, !PT ;  /* 0x7ffffffe09097812 */ /* 0x000fe200078ec0ff */
[----:B------:R-:W-:-:S06]  /*51d0*/  UMOV UR4, URZ ;  /* 0x000000ff00047c82 */ /* 0x000fcc0008000000 */
.L_x_78:
[C---:B------:R-:W-:Y:S01]  /*51e0*/  FSETP.GEU.AND P0, PT, R2.reuse, RZ, PT ;  /* 0x000000ff0200720b */ /* 0x040fe20003f0e000 */
[----:B------:R-:W-:Y:S01]  /*51f0*/  UISETP.NE.AND UP0, UPT, UR4, URZ, UPT ;  /* 0x000000ff0400728c */ /* 0x000fe2000bf05270 */
[----:B------:R-:W-:Y:S01]  /*5200*/  FMNMX R3, RZ, R2, PT ;  /* 0x00000002ff037209 */ /* 0x000fe20003800000 */
[----:B------:R-:W-:Y:S01]  /*5210*/  UIADD3 UR4, UPT, UPT, UR4, 0x2, URZ ;  /* 0x0000000204047890 */ /* 0x000fe2000fffe0ff */
[----:B------:R-:W-:Y:S02]  /*5220*/  FSEL R6, R2, RZ, P0 ;  /* 0x000000ff02067208 */ /* 0x000fe40000000000 */
[----:B------:R-:W-:-:S03]  /*5230*/  MOV R0, 0x3bbb989d ;  /* 0x3bbb989d00007802 */ /* 0x000fc60000000f00 */
[----:B------:R-:W-:Y:S01]  /*5240*/  FADD R5, -R6, R3 ;  /* 0x0000000306057221 */ /* 0x000fe20000000100 */
[----:B------:R-:W-:-:S03]  /*5250*/  MOV R3, 0x437c0000 ;  /* 0x437c000000037802 */ /* 0x000fc60000000f00 */
[----:B------:R-:W-:-:S04]  /*5260*/  FFMA.SAT R2, R5, R0, 0.5 ;  /* 0x3f00000005027423 */ /* 0x000fc80000002000 */
[----:B------:R-:W-:-:S04]  /*5270*/  FFMA.RM R2, R2, R3, 12582913 ;  /* 0x4b40000102027423 */ /* 0x000fc80000004003 */
[C---:B------:R-:W-:Y:S01]  /*5280*/  FADD R4, R2.reuse, -12583039 ;  /* 0xcb40007f02047421 */ /* 0x040fe20000000000 */
[----:B------:R-:W-:-:S03]  /*5290*/  SHF.L.U32 R2, R2, 0x17, RZ ;  /* 0x0000001702027819 */ /* 0x000fc600000006ff */
[----:B------:R-:W-:-:S04]  /*52a0*/  FFMA R4, R5, 1.4426950216293334961, -R4 ;  /* 0x3fb8aa3b05047823 */ /* 0x000fc80000000804 */
[----:B------:R-:W-:-:S06]  /*52b0*/  FFMA R5, R5, 1.925963033500011079e-08, R4 ;  /* 0x32a5706005057823 */ /* 0x000fcc0000000004 */
[----:B------:R-:W0:Y:S02]  /*52c0*/  MUFU.EX2 R5, R5 ;  /* 0x0000000500057308 */ /* 0x000e240000000800 */
[----:B0-----:R-:W-:-:S05]  /*52d0*/  FFMA R2, R2, R5, 1 ;  /* 0x3f80000002027423 */ /* 0x001fca0000000005 */
[----:B------:R-:W-:-:S04]  /*52e0*/  FSETP.GEU.AND P0, PT, R2, 1.175494350822287508e-38, PT ;  /* 0x008000000200780b */ /* 0x000fc80003f0e000 */
[----:B------:R-:W-:-:S09]  /*52f0*/  FSEL R5, RZ, -23, P0 ;  /* 0xc1b80000ff057808 */ /* 0x000fd20000000000 */
[----:B------:R-:W-:Y:S01]  /*5300*/  @!P0 FMUL R2, R2, 8388608 ;  /* 0x4b00000002028820 */ /* 0x000fe20000400000 */
[----:B------:R-:W-:-:S04]  /*5310*/  ISETP.NE.AND P0, PT, R9, UR4, PT ;  /* 0x0000000409007c0c */ /* 0x000fc8000bf05270 */
[C---:B------:R-:W-:Y:S02]  /*5320*/  IADD3 R4, PT, PT, R2.reuse, -0x3f2aaaab, RZ ;  /* 0xc0d5555502047810 */ /* 0x040fe40007ffe0ff */
[----:B------:R-:W-:Y:S02]  /*5330*/  ISETP.GT.U32.AND P1, PT, R2, 0x7f7fffff, PT ;  /* 0x7f7fffff0200780c */ /* 0x000fe40003f24070 */
[----:B------:R-:W-:Y:S02]  /*5340*/  LOP3.LUT R7, R4, 0xff800000, RZ, 0xc0, !PT ;  /* 0xff80000004077812 */ /* 0x000fe400078ec0ff */
[----:B------:R-:W-:Y:S02]  /*5350*/  MOV R4, 0x3e055027 ;  /* 0x3e05502700047802 */ /* 0x000fe40000000f00 */
        /* <DEDUP_REMOVED lines=17> */
[----:B------:R-:W-:Y:S02]  /*5470*/  FSETP.NEU.AND P1, PT, R2, RZ, PT ;  /* 0x000000ff0200720b */ /* 0x000fe40003f2d000 */
[----:B------:R-:W-:Y:S02]  /*5480*/  MOV R2, RZ ;  /* 0x000000ff00027202 */ /* 0x000fe40000000f00 */
[----:B------:R-:W-:Y:S01]  /*5490*/  FSEL R7, R8, -INF , P1 ;  /* 0xff80000008077808 */ /* 0x000fe20000800000 */
[----:B------:R-:W-:Y:S08]  /*54a0*/  BRA.U !UP0, `(.L_x_77) ;  /* 0x0000000108987547 */ /* 0x000ff0000b800000 */
[C---:B------:R-:W-:Y:S01]  /*54b0*/  FADD R8, R6.reuse, R7 ;  /* 0x0000000706087221 */ /* 0x040fe20000000000 */
[----:B------:R-:W-:-:S04]  /*54c0*/  FSETP.GEU.AND P1, PT, R6, -R7, PT ;  /* 0x800000070600720b */ /* 0x000fc80003f2e000 */
[----:B------:R-:W-:Y:S02]  /*54d0*/  FSEL R2, R8, RZ, P1 ;  /* 0x000000ff08027208 */ /* 0x000fe40000800000 */
[----:B------:R-:W-:-:S05]  /*54e0*/  FMNMX R7, RZ, R8, PT ;  /* 0x00000008ff077209 */ /* 0x000fca0003800000 */
        /* <DEDUP_REMOVED lines=13> */
[----:B------:R-:W-:-:S05]  /*55c0*/  IADD3 R3, PT, PT, R0, -R7, RZ ;  /* 0x8000000700037210 */ /* 0x000fca0007ffe0ff */
[----:B------:R-:W-:Y:S01]  /*55d0*/  FADD R11, R3, -1 ;  /* 0xbf800000030b7421 */ /* 0x000fe20000000000 */
[----:B------:R-:W-:Y:S02]  /*55e0*/  FSEL R3, RZ, -23, P1 ;  /* 0xc1b80000ff037808 */ /* 0x000fe40000800000 */
[----:B------:R-:W-:Y:S01]  /*55f0*/  ISETP.GT.U32.AND P1, PT, R0, 0x7f7fffff, PT ;  /* 0x7f7fffff0000780c */ /* 0x000fe20003f24070 */
        /* <DEDUP_REMOVED lines=10> */
[----:B------:R-:W-:Y:S02]  /*56a0*/  FFMA R3, R4, 1.1920928955078125e-07, R3 ;  /* 0x3400000004037823 */ /* 0x000fe40000000003 */
[----:B------:R-:W-:-:S04]  /*56b0*/  FFMA R6, R11, R6, R11 ;  /* 0x000000060b067223 */ /* 0x000fc8000000000b */
[----:B------:R-:W-:Y:S01]  /*56c0*/  FFMA R3, R3, 0.69314718246459960938, R6 ;  /* 0x3f31721803037823 */ /* 0x000fe20000000006 */
[C---:B------:R-:W-:Y:S01]  /*56d0*/  @P1 FFMA R3, R0.reuse, R5, +INF ;  /* 0x7f80000000031423 */ /* 0x040fe20000000005 */
[----:B------:R-:W-:-:S04]  /*56e0*/  FSETP.NEU.AND P1, PT, R0, RZ, PT ;  /* 0x000000ff0000720b */ /* 0x000fc80003f2d000 */
[----:B------:R-:W-:-:S05]  /*56f0*/  FSEL R3, R3, -INF , P1 ;  /* 0xff80000003037808 */ /* 0x000fca0000800000 */
[----:B------:R-:W-:-:S07]  /*5700*/  FADD R2, R2, R3 ;  /* 0x0000000302027221 */ /* 0x000fce0000000000 */
.L_x_77:
[----:B------:R-:W-:Y:S05]  /*5710*/  @P0 BRA `(.L_x_78) ;  /* 0xfffffff800b00947 */ /* 0x000fea000383ffff */
.L_x_76:
[----:B------:R-:W0:Y:S02]  /*5720*/  LDC R9, c[0x0][0x3c0] ;  /* 0x0000f000ff097b82 */ /* 0x000e240000000800 */
[----:B0-----:R-:W-:-:S04]  /*5730*/  LOP3.LUT R0, R9, 0x1, RZ, 0xc0, !PT ;  /* 0x0000000109007812 */ /* 0x001fc800078ec0ff */
[----:B------:R-:W-:-:S13]  /*5740*/  ISETP.NE.U32.AND P0, PT, R0, 0x1, PT ;  /* 0x000000010000780c */ /* 0x000fda0003f05070 */
[----:B------:R-:W-:Y:S05]  /*5750*/  @P0 BRA `(.L_x_6) ;  /* 0x0000000000a40947 */ /* 0x000fea0003800000 */
[C---:B------:R-:W-:Y:S01]  /*5760*/  FSETP.GEU.AND P0, PT, R2.reuse, RZ, PT ;  /* 0x000000ff0200720b */ /* 0x040fe20003f0e000 */
[----:B------:R-:W-:Y:S01]  /*5770*/  HFMA2 R0, -RZ, RZ, 0.96630859375, -0.0022525787353515625 ;  /* 0x3bbb989dff007431 */ /* 0x000fe200000001ff */
[----:B------:R-:W-:Y:S01]  /*5780*/  FMNMX R3, RZ, R2, PT ;  /* 0x00000002ff037209 */ /* 0x000fe20003800000 */
[----:B------:R-:W-:Y:S01]  /*5790*/  HFMA2 R7, -RZ, RZ, 1.5048828125, 33.21875 ;  /* 0x3e055027ff077431 */ /* 0x000fe200000001ff */
[----:B------:R-:W-:Y:S02]  /*57a0*/  FSEL R2, R2, RZ, P0 ;  /* 0x000000ff02027208 */ /* 0x000fe40000000000 */
[----:B------:R-:W-:-:S03]  /*57b0*/  MOV R5, 0x437c0000 ;  /* 0x437c000000057802 */ /* 0x000fc60000000f00 */
        /* <DEDUP_REMOVED lines=13> */
[-C--:B------:R-:W-:Y:S02]  /*5890*/  IADD3 R3, PT, PT, R0, -R5.reuse, RZ ;  /* 0x8000000500037210 */ /* 0x080fe40007ffe0ff */
[----:B------:R-:W-:Y:S02]  /*58a0*/  I2FP.F32.S32 R4, R5 ;  /* 0x0000000500047245 */ /* 0x000fe40000201400 */
[----:B------:R-:W-:Y:S01]  /*58b0*/  MOV R5, 0x7f800000 ;  /* 0x7f80000000057802 */ /* 0x000fe20000000f00 */
        /* <DEDUP_REMOVED lines=9> */
[----:B------:R-:W-:Y:S02]  /*5950*/  FSEL R3, RZ, -23, P0 ;  /* 0xc1b80000ff037808 */ /* 0x000fe40000000000 */
[----:B------:R-:W-:Y:S01]  /*5960*/  ISETP.GT.U32.AND P0, PT, R0, 0x7f7fffff, PT ;  /* 0x7f7fffff0000780c */ /* 0x000fe20003f04070 */
[----:B------:R-:W-:Y:S02]  /*5970*/  FMUL R7, R6, R7 ;  /* 0x0000000706077220 */ /* 0x000fe40000400000 */
[----:B------:R-:W-:Y:S02]  /*5980*/  FFMA R3, R4, 1.1920928955078125e-07, R3 ;  /* 0x3400000004037823 */ /* 0x000fe40000000003 */
[----:B------:R-:W-:-:S04]  /*5990*/  FFMA R6, R6, R7, R6 ;  /* 0x0000000706067223 */ /* 0x000fc80000000006 */
[----:B------:R-:W-:-:S04]  /*59a0*/  FFMA R3, R3, 0.69314718246459960938, R6 ;  /* 0x3f31721803037823 */ /* 0x000fc80000000006 */
[C---:B------:R-:W-:Y:S01]  /*59b0*/  @P0 FFMA R3, R0.reuse, R5, +INF ;  /* 0x7f80000000030423 */ /* 0x040fe20000000005 */
[----:B------:R-:W-:-:S04]  /*59c0*/  FSETP.NEU.AND P0, PT, R0, RZ, PT ;  /* 0x000000ff0000720b */ /* 0x000fc80003f0d000 */
[----:B------:R-:W-:-:S05]  /*59d0*/  FSEL R3, R3, -INF , P0 ;  /* 0xff80000003037808 */ /* 0x000fca0000000000 */
[----:B------:R-:W-:-:S07]  /*59e0*/  FADD R2, R2, R3 ;  /* 0x0000000302027221 */ /* 0x000fce0000000000 */
.L_x_6:
[----:B------:R-:W-:Y:S02]  /*59f0*/  ISETP.GE.AND P0, PT, R9, 0x1, PT ;  /* 0x000000010900780c */ /* 0x000fe40003f06270 */
[----:B------:R-:W-:Y:S02]  /*5a00*/  I2FP.F32.S32 R9, R9 ;  /* 0x0000000900097245 */ /* 0x000fe40000201400 */
[----:B------:R-:W-:-:S09]  /*5a10*/  MOV R6, 0x3e055027 ;  /* 0x3e05502700067802 */ /* 0x000fd20000000f00 */
[----:B------:R-:W-:-:S05]  /*5a20*/  @!P0 FMUL R9, R9, 8388608 ;  /* 0x4b00000009098820 */ /* 0x000fca0000400000 */
[----:B------:R-:W-:-:S04]  /*5a30*/  IADD3 R0, PT, PT, R9, -0x3f2aaaab, RZ ;  /* 0xc0d5555509007810 */ /* 0x000fc80007ffe0ff */
[----:B0-----:R-:W-:-:S04]  /*5a40*/  LOP3.LUT R4, R0, 0xff800000, RZ, 0xc0, !PT ;  /* 0xff80000000047812 */ /* 0x001fc800078ec0ff */
        /* <DEDUP_REMOVED lines=21> */
[----:B------:R-:W-:-:S05]  /*5ba0*/  FADD R3, -R3, R2 ;  /* 0x0000000203037221 */ /* 0x000fca0000000100 */
[----:B------:R-:W-:Y:S01]  /*5bb0*/  STG.E desc[UR10][R12.64], R3 ;  /* 0x000000030c007986 */ /* 0x000fe2000c10190a */
[----:B------:R-:W-:Y:S05]  /*5bc0*/  EXIT ;  /* 0x000000000000794d */ /* 0x000fea0003800000 */
        .weak           $__internal_0_$__cuda_sm20_div_rn_f64_full
        .type           $__internal_0_$__cuda_sm20_div_rn_f64_full,@function
        .size           $__internal_0_$__cuda_sm20_div_rn_f64_full,($__internal_1_$__cuda_sm20_rcp_rn_f32_slowpath - $__internal_0_$__cuda_sm20_div_rn_f64_full)
$__internal_0_$__cuda_sm20_div_rn_f64_full:
[----:B------:R-:W-:Y:S01]  /*5bd0*/  MOV R15, R19 ;  /* 0x00000013000f7202 */ /* 0x000fe20000000f00 */
[----:B------:R-:W-:Y:S01]  /*5be0*/  BSSY.RECONVERGENT B2, `(.L_x_79) ;  /* 0x000005a000027945 */ /* 0x000fe20003800200 */
[C---:B------:R-:W-:Y:S02]  /*5bf0*/  FSETP.GEU.AND P0, PT, |R22|.reuse, 1.469367938527859385e-39, PT ;  /* 0x001000001600780b */ /* 0x040fe40003f0e200 */
[----:B------:R-:W-:Y:S02]  /*5c00*/  FSETP.GEU.AND P2, PT, |R15|, 1.469367938527859385e-39, PT ;  /* 0x001000000f00780b */ /* 0x000fe40003f4e200 */
[----:B------:R-:W-:Y:S02]  /*5c10*/  MOV R14, R18 ;  /* 0x00000012000e7202 */ /* 0x000fe40000000f00 */
[----:B------:R-:W-:Y:S02]  /*5c20*/  LOP3.LUT R16, R22, 0x800fffff, RZ, 0xc0, !PT ;  /* 0x800fffff16107812 */ /* 0x000fe400078ec0ff */
[----:B------:R-:W-:-:S02]  /*5c30*/  MOV R18, R21 ;  /* 0x0000001500127202 */ /* 0x000fc40000000f00 */
[----:B------:R-:W-:Y:S02]  /*5c40*/  MOV R19, R22 ;  /* 0x0000001600137202 */ /* 0x000fe40000000f00 */
[----:B------:R-:W-:Y:S02]  /*5c50*/  LOP3.LUT R17, R16, 0x3ff00000, RZ, 0xfc, !PT ;  /* 0x3ff0000010117812 */ /* 0x000fe400078efcff */
[----:B------:R-:W-:Y:S02]  /*5c60*/  MOV R16, R21 ;  /* 0x0000001500107202 */ /* 0x000fe40000000f00 */
[----:B------:R-:W-:Y:S01]  /*5c70*/  LOP3.LUT R29, R15, 0x7ff00000, RZ, 0xc0, !PT ;  /* 0x7ff000000f1d7812 */ /* 0x000fe200078ec0ff */
[----:B------:R-:W-:Y:S01]  /*5c80*/  @!P0 DMUL R16, R18, 8.98846567431157953865e+307 ;  /* 0x7fe0000012108828 */ /* 0x000fe20000000000 */
[----:B------:R-:W-:Y:S02]  /*5c90*/  @!P2 LOP3.LUT R20, R19, 0x7ff00000, RZ, 0xc0, !PT ;  /* 0x7ff000001314a812 */ /* 0x000fe400078ec0ff */
[----:B------:R-:W-:-:S02]  /*5ca0*/  LOP3.LUT R32, R22, 0x7ff00000, RZ, 0xc0, !PT ;  /* 0x7ff0000016207812 */ /* 0x000fc400078ec0ff */
[C---:B------:R-:W-:Y:S01]  /*5cb0*/  @!P2 ISETP.GE.U32.AND P3, PT, R29.reuse, R20, PT ;  /* 0x000000141d00a20c */ /* 0x040fe20003f66070 */
[----:B------:R-:W0:Y:S01]  /*5cc0*/  MUFU.RCP64H R25, R17 ;  /* 0x0000001100197308 */ /* 0x000e220000001800 */
[----:B------:R-:W-:Y:S02]  /*5cd0*/  MOV R30, 0x1ca00000 ;  /* 0x1ca00000001e7802 */ /* 0x000fe40000000f00 */
[----:B------:R-:W-:Y:S02]  /*5ce0*/  ISETP.GE.U32.AND P1, PT, R29, R32, PT ;  /* 0x000000201d00720c */ /* 0x000fe40003f26070 */
[C---:B------:R-:W-:Y:S02]  /*5cf0*/  @!P2 SEL R23, R30.reuse, 0x63400000, !P3 ;  /* 0x634000001e17a807 */ /* 0x040fe40005800000 */
[----:B------:R-:W-:Y:S02]  /*5d00*/  SEL R21, R30, 0x63400000, !P1 ;  /* 0x634000001e157807 */ /* 0x000fe40004800000 */
[----:B------:R-:W-:-:S02]  /*5d10*/  @!P2 LOP3.LUT R23, R23, 0x80000000, R15, 0xf8, !PT ;  /* 0x800000001717a812 */ /* 0x000fc400078ef80f */
[----:B------:R-:W-:Y:S02]  /*5d20*/  LOP3.LUT R21, R21, 0x800fffff, R15, 0xf8, !PT ;  /* 0x800fffff15157812 */ /* 0x000fe400078ef80f */
[----:B------:R-:W-:Y:S02]  /*5d30*/  @!P2 LOP3.LUT R23, R23, 0x100000, RZ, 0xfc, !PT ;  /* 0x001000001717a812 */ /* 0x000fe400078efcff */
[----:B------:R-:W-:Y:S02]  /*5d40*/  MOV R20, R14 ;  /* 0x0000000e00147202 */ /* 0x000fe40000000f00 */
[----:B------:R-:W-:Y:S02]  /*5d50*/  @!P2 MOV R22, RZ ;  /* 0x000000ff0016a202 */ /* 0x000fe40000000f00 */
[----:B------:R-:W-:Y:S02]  /*5d60*/  MOV R24, 0x1 ;  /* 0x0000000100187802 */ /* 0x000fe40000000f00 */
[----:B------:R-:W-:-:S02]  /*5d70*/  @!P0 LOP3.LUT R32, R17, 0x7ff00000, RZ, 0xc0, !PT ;  /* 0x7ff0000011208812 */ /* 0x000fc400078ec0ff */
[----:B------:R-:W-:Y:S02]  /*5d80*/  @!P2 DFMA R20, R20, 2, -R22 ;  /* 0x400000001414a82b */ /* 0x000fe40000000816 */
[----:B0-----:R-:W-:-:S08]  /*5d90*/  DFMA R22, R24, -R16, 1 ;  /* 0x3ff000001816742b */ /* 0x001fd00000000810 */
[----:B------:R-:W-:-:S08]  /*5da0*/  DFMA R22, R22, R22, R22 ;  /* 0x000000161616722b */ /* 0x000fd00000000016 */
[----:B------:R-:W-:-:S08]  /*5db0*/  DFMA R22, R24, R22, R24 ;  /* 0x000000161816722b */ /* 0x000fd00000000018 */
[----:B------:R-:W-:-:S08]  /*5dc0*/  DFMA R24, R22, -R16, 1 ;  /* 0x3ff000001618742b */ /* 0x000fd00000000810 */
[----:B------:R-:W-:-:S08]  /*5dd0*/  DFMA R22, R22, R24, R22 ;  /* 0x000000181616722b */ /* 0x000fd00000000016 */
[----:B------:R-:W-:-:S08]  /*5de0*/  DMUL R24, R22, R20 ;  /* 0x0000001416187228 */ /* 0x000fd00000000000 */
[----:B------:R-:W-:-:S08]  /*5df0*/  DFMA R26, R24, -R16, R20 ;  /* 0x80000010181a722b */ /* 0x000fd00000000014 */
[----:B------:R-:W-:Y:S01]  /*5e00*/  DFMA R26, R22, R26, R24 ;  /* 0x0000001a161a722b */ /* 0x000fe20000000018 */
[----:B------:R-:W-:Y:S02]  /*5e10*/  MOV R25, R29 ;  /* 0x0000001d00197202 */ /* 0x000fe40000000f00 */
[----:B------:R-:W-:-:S04]  /*5e20*/  @!P2 LOP3.LUT R25, R21, 0x7ff00000, RZ, 0xc0, !PT ;  /* 0x7ff000001519a812 */ /* 0x000fc800078ec0ff */
[----:B------:R-:W-:-:S04]  /*5e30*/  IADD3 R22, PT, PT, R25, -0x1, RZ ;  /* 0xffffffff19167810 */ /* 0x000fc80007ffe0ff */
[----:B------:R-:W-:Y:S02]  /*5e40*/  ISETP.GT.U32.AND P0, PT, R22, 0x7feffffe, PT ;  /* 0x7feffffe1600780c */ /* 0x000fe40003f04070 */
[----:B------:R-:W-:-:S04]  /*5e50*/  IADD3 R22, PT, PT, R32, -0x1, RZ ;  /* 0xffffffff20167810 */ /* 0x000fc80007ffe0ff */
[----:B------:R-:W-:-:S13]  /*5e60*/  ISETP.GT.U32.OR P0, PT, R22, 0x7feffffe, P0 ;  /* 0x7feffffe1600780c */ /* 0x000fda0000704470 */
[----:B------:R-:W-:Y:S05]  /*5e70*/  @P0 BRA `(.L_x_80) ;  /* 0x00000000006c0947 */ /* 0x000fea0003800000 */
[----:B------:R-:W-:-:S04]  /*5e80*/  LOP3.LUT R22, R19, 0x7ff00000, RZ, 0xc0, !PT ;  /* 0x7ff0000013167812 */ /* 0x000fc800078ec0ff */
[CC--:B------:R-:W-:Y:S02]  /*5e90*/  VIADDMNMX R14, R29.reuse, -R22.reuse, 0xb9600000, !PT ;  /* 0xb96000001d0e7446 */ /* 0x0c0fe40007800916 */
[----:B------:R-:W-:Y:S02]  /*5ea0*/  ISETP.GE.U32.AND P0, PT, R29, R22, PT ;  /* 0x000000161d00720c */ /* 0x000fe40003f06070 */
[----:B------:R-:W-:Y:S02]  /*5eb0*/  VIMNMX R14, PT, PT, R14, 0x46a00000, PT ;  /* 0x46a000000e0e7848 */ /* 0x000fe40003fe0100 */
[----:B------:R-:W-:-:S04]  /*5ec0*/  SEL R15, R30, 0x63400000, !P0 ;  /* 0x634000001e0f7807 */ /* 0x000fc80004000000 */
[----:B------:R-:W-:Y:S02]  /*5ed0*/  IADD3 R24, PT, PT, -R15, R14, RZ ;  /* 0x0000000e0f187210 */ /* 0x000fe40007ffe1ff */
[----:B------:R-:W-:Y:S02]  /*5ee0*/  MOV R14, RZ ;  /* 0x000000ff000e7202 */ /* 0x000fe40000000f00 */
[----:B------:R-:W-:-:S06]  /*5ef0*/  IADD3 R15, PT, PT, R24, 0x7fe00000, RZ ;  /* 0x7fe00000180f7810 */ /* 0x000fcc0007ffe0ff */
[----:B------:R-:W-:-:S10]  /*5f00*/  DMUL R22, R26, R14 ;  /* 0x0000000e1a167228 */ /* 0x000fd40000000000 */
[----:B------:R-:W-:-:S13]  /*5f10*/  FSETP.GTU.AND P0, PT, |R23|, 1.469367938527859385e-39, PT ;  /* 0x001000001700780b */ /* 0x000fda0003f0c200 */
[----:B------:R-:W-:Y:S05]  /*5f20*/  @P0 BRA `(.L_x_81) ;  /* 0x0000000000940947 */ /* 0x000fea0003800000 */
[----:B------:R-:W-:Y:S01]  /*5f30*/  DFMA R16, R26, -R16, R20 ;  /* 0x800000101a10722b */ /* 0x000fe20000000014 */
[----:B------:R-:W-:-:S09]  /*5f40*/  MOV R14, RZ ;  /* 0x000000ff000e7202 */ /* 0x000fd20000000f00 */
[C---:B------:R-:W-:Y:S02]  /*5f50*/  FSETP.NEU.AND P0, PT, R17.reuse, RZ, PT ;  /* 0x000000ff1100720b */ /* 0x040fe40003f0d000 */
[----:B------:R-:W-:-:S04]  /*5f60*/  LOP3.LUT R19, R17, 0x80000000, R19, 0x48, !PT ;  /* 0x8000000011137812 */ /* 0x000fc800078e4813 */
[----:B------:R-:W-:-:S07]  /*5f70*/  LOP3.LUT R15, R19, R15, RZ, 0xfc, !PT ;  /* 0x0000000f130f7212 */ /* 0x000fce00078efcff */
[----:B------:R-:W-:Y:S05]  /*5f80*/  @!P0 BRA `(.L_x_81) ;  /* 0x00000000007c8947 */ /* 0x000fea0003800000 */
[----:B------:R-:W-:Y:S01]  /*5f90*/  IADD3 R17, PT, PT, -R24, RZ, RZ ;  /* 0x000000ff18117210 */ /* 0x000fe20007ffe1ff */
[----:B------:R-:W-:Y:S01]  /*5fa0*/  DMUL.RP R14, R26, R14 ;  /* 0x0000000e1a0e7228 */ /* 0x000fe20000008000 */
[----:B------:R-:W-:-:S06]  /*5fb0*/  MOV R16, RZ ;  /* 0x000000ff00107202 */ /* 0x000fcc0000000f00 */
[----:B------:R-:W-:-:S03]  /*5fc0*/  DFMA R16, R22, -R16, R26 ;  /* 0x800000101610722b */ /* 0x000fc6000000001a */
[----:B------:R-:W-:-:S03]  /*5fd0*/  LOP3.LUT R19, R15, R19, RZ, 0x3c, !PT ;  /* 0x000000130f137212 */ /* 0x000fc600078e3cff */
[----:B------:R-:W-:-:S04]  /*5fe0*/  IADD3 R16, PT, PT, -R24, -0x43300000, RZ ;  /* 0xbcd0000018107810 */ /* 0x000fc80007ffe1ff */
[----:B------:R-:W-:-:S04]  /*5ff0*/  FSETP.NEU.AND P0, PT, |R17|, R16, PT ;  /* 0x000000101100720b */ /* 0x000fc80003f0d200 */
[----:B------:R-:W-:Y:S02]  /*6000*/  FSEL R22, R14, R22, !P0 ;  /* 0x000000160e167208 */ /* 0x000fe40004000000 */
[----:B------:R-:W-:Y:S01]  /*6010*/  FSEL R23, R19, R23, !P0 ;  /* 0x0000001713177208 */ /* 0x000fe20004000000 */
[----:B------:R-:W-:Y:S06]  /*6020*/  BRA `(.L_x_81) ;  /* 0x0000000000547947 */ /* 0x000fec0003800000 */
.L_x_80:
[----:B------:R-:W-:-:S14]  /*6030*/  DSETP.NAN.AND P0, PT, R14, R14, PT ;  /* 0x0000000e0e00722a */ /* 0x000fdc0003f08000 */
[----:B------:R-:W-:Y:S05]  /*6040*/  @P0 BRA `(.L_x_82) ;  /* 0x0000000000440947 */ /* 0x000fea0003800000 */
[----:B------:R-:W-:-:S14]  /*6050*/  DSETP.NAN.AND P0, PT, R18, R18, PT ;  /* 0x000000121200722a */ /* 0x000fdc0003f08000 */
[----:B------:R-:W-:Y:S05]  /*6060*/  @P0 BRA `(.L_x_83) ;  /* 0x0000000000300947 */ /* 0x000fea0003800000 */
[----:B------:R-:W-:Y:S02]  /*6070*/  ISETP.NE.AND P0, PT, R25, R32, PT ;  /* 0x000000201900720c */ /* 0x000fe40003f05270 */
[----:B------:R-:W-:Y:S02]  /*6080*/  MOV R22, 0x0 ;  /* 0x0000000000167802 */ /* 0x000fe40000000f00 */
[----:B------:R-:W-:-:S09]  /*6090*/  MOV R23, 0xfff80000 ;  /* 0xfff8000000177802 */ /* 0x000fd20000000f00 */
[----:B------:R-:W-:Y:S05]  /*60a0*/  @!P0 BRA `(.L_x_81) ;  /* 0x0000000000348947 */ /* 0x000fea0003800000 */
[----:B------:R-:W-:Y:S02]  /*60b0*/  ISETP.NE.AND P0, PT, R25, 0x7ff00000, PT ;  /* 0x7ff000001900780c */ /* 0x000fe40003f05270 */
[----:B------:R-:W-:Y:S02]  /*60c0*/  LOP3.LUT R23, R15, 0x80000000, R19, 0x48, !PT ;  /* 0x800000000f177812 */ /* 0x000fe400078e4813 */
[----:B------:R-:W-:-:S13]  /*60d0*/  ISETP.EQ.OR P0, PT, R32, RZ, !P0 ;  /* 0x000000ff2000720c */ /* 0x000fda0004702670 */
[----:B------:R-:W-:Y:S02]  /*60e0*/  @P0 LOP3.LUT R14, R23, 0x7ff00000, RZ, 0xfc, !PT ;  /* 0x7ff00000170e0812 */ /* 0x000fe400078efcff */
[----:B------:R-:W-:Y:S02]  /*60f0*/  @!P0 MOV R22, RZ ;  /* 0x000000ff00168202 */ /* 0x000fe40000000f00 */
[----:B------:R-:W-:Y:S02]  /*6100*/  @P0 MOV R22, RZ ;  /* 0x000000ff00160202 */ /* 0x000fe40000000f00 */
[----:B------:R-:W-:Y:S01]  /*6110*/  @P0 MOV R23, R14 ;  /* 0x0000000e00170202 */ /* 0x000fe20000000f00 */
[----:B------:R-:W-:Y:S06]  /*6120*/  BRA `(.L_x_81) ;  /* 0x0000000000147947 */ /* 0x000fec0003800000 */
.L_x_83:
[----:B------:R-:W-:Y:S02]  /*6130*/  LOP3.LUT R23, R19, 0x80000, RZ, 0xfc, !PT ;  /* 0x0008000013177812 */ /* 0x000fe400078efcff */
[----:B------:R-:W-:Y:S01]  /*6140*/  MOV R22, R18 ;  /* 0x0000001200167202 */ /* 0x000fe20000000f00 */
[----:B------:R-:W-:Y:S06]  /*6150*/  BRA `(.L_x_81) ;  /* 0x0000000000087947 */ /* 0x000fec0003800000 */
.L_x_82:
[----:B------:R-:W-:Y:S02]  /*6160*/  LOP3.LUT R23, R15, 0x80000, RZ, 0xfc, !PT ;  /* 0x000800000f177812 */ /* 0x000fe400078efcff */
[----:B------:R-:W-:-:S07]  /*6170*/  MOV R22, R14 ;  /* 0x0000000e00167202 */ /* 0x000fce0000000f00 */
.L_x_81:
[----:B------:R-:W-:Y:S05]  /*6180*/  BSYNC.RECONVERGENT B2 ;  /* 0x0000000000027941 */ /* 0x000fea0003800200 */
.L_x_79:
[----:B------:R-:W-:Y:S01]  /*6190*/  HFMA2 R15, -RZ, RZ, 0, 0 ;  /* 0x00000000ff0f7431 */ /* 0x000fe200000001ff */
[----:B------:R-:W-:-:S04]  /*61a0*/  MOV R14, R0 ;  /* 0x00000000000e7202 */ /* 0x000fc80000000f00 */
[----:B------:R-:W-:Y:S05]  /*61b0*/  RET.REL.NODEC R14 `(_Z11f11_lpmnormPfS_S_S_S_iiiimiS_) ;  /* 0xffffff9c0e907950 */ /* 0x000fea0003c3ffff */
        .weak           $__internal_1_$__cuda_sm20_rcp_rn_f32_slowpath
        .type           $__internal_1_$__cuda_sm20_rcp_rn_f32_slowpath,@function
        .size           $__internal_1_$__cuda_sm20_rcp_rn_f32_slowpath,($__internal_2_$__cuda_sm3x_div_rn_noftz_f32_slowpath - $__internal_1_$__cuda_sm20_rcp_rn_f32_slowpath)
$__internal_1_$__cuda_sm20_rcp_rn_f32_slowpath:
[----:B------:R-:W-:Y:S01]  /*61c0*/  SHF.L.U32 R14, R0, 0x1, RZ ;  /* 0x00000001000e7819 */ /* 0x000fe200000006ff */
[----:B------:R-:W-:Y:S03]  /*61d0*/  BSSY.RECONVERGENT B2, `(.L_x_84) ;  /* 0x0000030000027945 */ /* 0x000fe60003800200 */
[----:B------:R-:W-:-:S04]  /*61e0*/  SHF.R.U32.HI R19, RZ, 0x18, R14 ;  /* 0x00000018ff137819 */ /* 0x000fc8000001160e */
[----:B------:R-:W-:-:S13]  /*61f0*/  ISETP.NE.U32.AND P0, PT, R19, RZ, PT ;  /* 0x000000ff1300720c */ /* 0x000fda0003f05070 */
[----:B------:R-:W-:Y:S05]  /*6200*/  @P0 BRA `(.L_x_85) ;  /* 0x0000000000280947 */ /* 0x000fea0003800000 */
[----:B------:R-:W-:-:S04]  /*6210*/  SHF.L.U32 R14, R0, 0x1, RZ ;  /* 0x00000001000e7819 */ /* 0x000fc800000006ff */
[----:B------:R-:W-:-:S13]  /*6220*/  ISETP.NE.AND P0, PT, R14, RZ, PT ;  /* 0x000000ff0e00720c */ /* 0x000fda0003f05270 */
[----:B------:R-:W-:Y:S01]  /*6230*/  @P0 FFMA R17, R0, 1.84467440737095516160e+19, RZ ;  /* 0x5f80000000110823 */ /* 0x000fe200000000ff */
[----:B------:R-:W-:Y:S08]  /*6240*/  @!P0 MUFU.RCP R15, R0 ;  /* 0x00000000000f8308 */ /* 0x000ff00000001000 */
[----:B------:R-:W0:Y:S02]  /*6250*/  @P0 MUFU.RCP R14, R17 ;  /* 0x00000011000e0308 */ /* 0x000e240000001000 */
[----:B0-----:R-:W-:-:S04]  /*6260*/  @P0 FFMA R18, R17, R14, -1 ;  /* 0xbf80000011120423 */ /* 0x001fc8000000000e */
[----:B------:R-:W-:-:S04]  /*6270*/  @P0 FADD.FTZ R19, -R18, -RZ ;  /* 0x800000ff12130221 */ /* 0x000fc80000010100 */
[----:B------:R-:W-:-:S04]  /*6280*/  @P0 FFMA R14, R14, R19, R14 ;  /* 0x000000130e0e0223 */ /* 0x000fc8000000000e */
[----:B------:R-:W-:Y:S01]  /*6290*/  @P0 FFMA R15, R14, 1.84467440737095516160e+19, RZ ;  /* 0x5f8000000e0f0823 */ /* 0x000fe200000000ff */
[----:B------:R-:W-:Y:S06]  /*62a0*/  BRA `(.L_x_86) ;  /* 0x0000000000887947 */ /* 0x000fec0003800000 */
.L_x_85:
[----:B------:R-:W-:-:S04]  /*62b0*/  IADD3 R21, PT, PT, R19, -0xfd, RZ ;  /* 0xffffff0313157810 */ /* 0x000fc80007ffe0ff */
[----:B------:R-:W-:-:S13]  /*62c0*/  ISETP.GT.U32.AND P0, PT, R21, 0x1, PT ;  /* 0x000000011500780c */ /* 0x000fda0003f04070 */
[----:B------:R-:W-:Y:S05]  /*62d0*/  @P0 BRA `(.L_x_87) ;  /* 0x0000000000780947 */ /* 0x000fea0003800000 */
[----:B------:R-:W-:Y:S02]  /*62e0*/  LOP3.LUT R14, R0, 0x7fffff, RZ, 0xc0, !PT ;  /* 0x007fffff000e7812 */ /* 0x000fe400078ec0ff */
[----:B------:R-:W-:Y:S02]  /*62f0*/  MOV R20, 0x3 ;  /* 0x0000000300147802 */ /* 0x000fe40000000f00 */
[----:B------:R-:W-:Y:S02]  /*6300*/  LOP3.LUT R14, R14, 0x3f800000, RZ, 0xfc, !PT ;  /* 0x3f8000000e0e7812 */ /* 0x000fe400078efcff */
[----:B------:R-:W-:Y:S02]  /*6310*/  SHF.L.U32 R20, R20, R21, RZ ;  /* 0x0000001514147219 */ /* 0x000fe400000006ff */
[----:B------:R-:W0:Y:S02]  /*6320*/  MUFU.RCP R15, R14 ;  /* 0x0000000e000f7308 */ /* 0x000e240000001000 */
[----:B0-----:R-:W-:-:S04]  /*6330*/  FFMA R17, R14, R15, -1 ;  /* 0xbf8000000e117423 */ /* 0x001fc8000000000f */
[----:B------:R-:W-:-:S04]  /*6340*/  FADD.FTZ R18, -R17, -RZ ;  /* 0x800000ff11127221 */ /* 0x000fc80000010100 */
[CCC-:B------:R-:W-:Y:S01]  /*6350*/  FFMA.RM R17, R15.reuse, R18.reuse, R15.reuse ;  /* 0x000000120f117223 */ /* 0x1c0fe2000000400f */
[----:B------:R-:W-:-:S04]  /*6360*/  FFMA.RP R18, R15, R18, R15 ;  /* 0x000000120f127223 */ /* 0x000fc8000000800f */
[C---:B------:R-:W-:Y:S02]  /*6370*/  LOP3.LUT R15, R17.reuse, 0x7fffff, RZ, 0xc0, !PT ;  /* 0x007fffff110f7812 */ /* 0x040fe400078ec0ff */
[----:B------:R-:W-:Y:S02]  /*6380*/  FSETP.NEU.FTZ.AND P0, PT, R17, R18, PT ;  /* 0x000000121100720b */ /* 0x000fe40003f1d000 */
[----:B------:R-:W-:Y:S02]  /*6390*/  LOP3.LUT R15, R15, 0x800000, RZ, 0xfc, !PT ;  /* 0x008000000f0f7812 */ /* 0x000fe400078efcff */
[----:B------:R-:W-:Y:S02]  /*63a0*/  SEL R17, RZ, 0xffffffff, !P0 ;  /* 0xffffffffff117807 */ /* 0x000fe40004000000 */
[----:B------:R-:W-:Y:S02]  /*63b0*/  LOP3.LUT R20, R20, R15, RZ, 0xc0, !PT ;  /* 0x0000000f14147212 */ /* 0x000fe400078ec0ff */
[----:B------:R-:W-:-:S02]  /*63c0*/  IADD3 R14, PT, PT, -R17, RZ, RZ ;  /* 0x000000ff110e7210 */ /* 0x000fc40007ffe1ff */
[-C--:B------:R-:W-:Y:S02]  /*63d0*/  SHF.R.U32.HI R20, RZ, R21.reuse, R20 ;  /* 0x00000015ff147219 */ /* 0x080fe40000011614 */
[----:B------:R-:W-:Y:S02]  /*63e0*/  LOP3.LUT P1, RZ, R14, R21, R15, 0xf8, !PT ;  /* 0x000000150eff7212 */ /* 0x000fe4000782f80f */
[C---:B------:R-:W-:Y:S02]  /*63f0*/  LOP3.LUT P0, RZ, R20.reuse, 0x1, RZ, 0xc0, !PT ;  /* 0x0000000114ff7812 */ /* 0x040fe4000780c0ff */
[----:B------:R-:W-:-:S04]  /*6400*/  LOP3.LUT P2, RZ, R20, 0x2, RZ, 0xc0, !PT ;  /* 0x0000000214ff7812 */ /* 0x000fc8000784c0ff */
[----:B------:R-:W-:Y:S02]  /*6410*/  PLOP3.LUT P0, PT, P0, P1, P2, 0xe0, 0x0 ;  /* 0x000000000000781c */ /* 0x000fe40000703c20 */
[----:B------:R-:W-:Y:S02]  /*6420*/  LOP3.LUT P1, RZ, R0, 0x7fffff, RZ, 0xc0, !PT ;  /* 0x007fffff00ff7812 */ /* 0x000fe4000782c0ff */
[----:B------:R-:W-:-:S04]  /*6430*/  SEL R14, RZ, 0x1, !P0 ;  /* 0x00000001ff0e7807 */ /* 0x000fc80004000000 */
[----:B------:R-:W-:-:S04]  /*6440*/  IADD3 R14, PT, PT, -R14, RZ, RZ ;  /* 0x000000ff0e0e7210 */ /* 0x000fc80007ffe1ff */
[----:B------:R-:W-:Y:S02]  /*6450*/  ISETP.GE.AND P0, PT, R14, RZ, PT ;  /* 0x000000ff0e00720c */ /* 0x000fe40003f06270 */
[----:B------:R-:W-:-:S04]  /*6460*/  IADD3 R14, PT, PT, R19, -0xfc, RZ ;  /* 0xffffff04130e7810 */ /* 0x000fc80007ffe0ff */
[----:B------:R-:W-:-:S07]  /*6470*/  SHF.R.U32.HI R15, RZ, R14, R15 ;  /* 0x0000000eff0f7219 */ /* 0x000fce000001160f */
[----:B------:R-:W-:-:S04]  /*6480*/  @!P0 IADD3 R15, PT, PT, R15, 0x1, RZ ;  /* 0x000000010f0f8810 */ /* 0x000fc80007ffe0ff */
[----:B------:R-:W-:-:S04]  /*6490*/  @!P1 SHF.L.U32 R15, R15, 0x1, RZ ;  /* 0x000000010f0f9819 */ /* 0x000fc800000006ff */
[----:B------:R-:W-:Y:S01]  /*64a0*/  LOP3.LUT R15, R15, 0x80000000, R0, 0xf8, !PT ;  /* 0x800000000f0f7812 */ /* 0x000fe200078ef800 */
[----:B------:R-:W-:Y:S06]  /*64b0*/  BRA `(.L_x_86) ;  /* 0x0000000000047947 */ /* 0x000fec0003800000 */
.L_x_87:
[----:B------:R0:W1:Y:S02]  /*64c0*/  MUFU.RCP R15, R0 ;  /* 0x00000000000f7308 */ /* 0x0000640000001000 */
.L_x_86:
[----:B------:R-:W-:Y:S05]  /*64d0*/  BSYNC.RECONVERGENT B2 ;  /* 0x0000000000027941 */ /* 0x000fea0003800200 */
.L_x_84:
[----:B------:R-:W-:Y:S01]  /*64e0*/  HFMA2 R17, -RZ, RZ, 0, 0 ;  /* 0x00000000ff117431 */ /* 0x000fe200000001ff */
[----:B01----:R-:W-:-:S03]  /*64f0*/  MOV R0, R15 ;  /* 0x0000000f00007202 */ /* 0x003fc60000000f00 */
[----:B------:R-:W-:Y:S05]  /*6500*/  RET.REL.NODEC R16 `(_Z11f11_lpmnormPfS_S_S_S_iiiimiS_) ;  /* 0xffffff9810bc7950 */ /* 0x000fea0003c3ffff */
        .weak           $__internal_2_$__cuda_sm3x_div_rn_noftz_f32_slowpath
        .type           $__internal_2_$__cuda_sm3x_div_rn_noftz_f32_slowpath,@function
        .size           $__internal_2_$__cuda_sm3x_div_rn_noftz_f32_slowpath,(.L_x_414 - $__internal_2_$__cuda_sm3x_div_rn_noftz_f32_slowpath)
$__internal_2_$__cuda_sm3x_div_rn_noftz_f32_slowpath:
[----:B------:R-:W-:Y:S01]  /*6510*/  SHF.R.U32.HI R16, RZ, 0x17, R15 ;  /* 0x00000017ff107819 */ /* 0x000fe2000001160f */
[----:B------:R-:W-:Y:S01]  /*6520*/  BSSY.RECONVERGENT B2, `(.L_x_88) ;  /* 0x0000062000027945 */ /* 0x000fe20003800200 */
[----:B------:R-:W-:Y:S02]  /*6530*/  SHF.R.U32.HI R18, RZ, 0x17, R0 ;  /* 0x00000017ff127819 */ /* 0x000fe40000011600 */
[----:B------:R-:W-:Y:S02]  /*6540*/  LOP3.LUT R16, R16, 0xff, RZ, 0xc0, !PT ;  /* 0x000000ff10107812 */ /* 0x000fe400078ec0ff */
[----:B------:R-:W-:Y:S02]  /*6550*/  LOP3.LUT R18, R18, 0xff, RZ, 0xc0, !PT ;  /* 0x000000ff12127812 */ /* 0x000fe400078ec0ff */
[----:B------:R-:W-:Y:S02]  /*6560*/  IADD3 R20, PT, PT, R16, -0x1, RZ ;  /* 0xffffffff10147810 */ /* 0x000fe40007ffe0ff */
[----:B------:R-:W-:-:S02]  /*6570*/  IADD3 R19, PT, PT, R18, -0x1, RZ ;  /* 0xffffffff12137810 */ /* 0x000fc40007ffe0ff */
[----:B------:R-:W-:-:S04]  /*6580*/  ISETP.GT.U32.AND P0, PT, R20, 0xfd, PT ;  /* 0x000000fd1400780c */ /* 0x000fc80003f04070 */
[----:B------:R-:W-:-:S13]  /*6590*/  ISETP.GT.U32.OR P0, PT, R19, 0xfd, P0 ;  /* 0x000000fd1300780c */ /* 0x000fda0000704470 */
[----:B------:R-:W-:Y:S01]  /*65a0*/  @!P0 MOV R17, RZ ;  /* 0x000000ff00118202 */ /* 0x000fe20000000f00 */
[----:B------:R-:W-:Y:S06]  /*65b0*/  @!P0 BRA `(.L_x_89) ;  /* 0x00000000005c8947 */ /* 0x000fec0003800000 */
[----:B------:R-:W-:Y:S02]  /*65c0*/  FSETP.GTU.FTZ.AND P0, PT, |R0|, +INF , PT ;  /* 0x7f8000000000780b */ /* 0x000fe40003f1c200 */
[----:B------:R-:W-:-:S04]  /*65d0*/  FSETP.GTU.FTZ.AND P1, PT, |R15|, +INF , PT ;  /* 0x7f8000000f00780b */ /* 0x000fc80003f3c200 */
[----:B------:R-:W-:-:S13]  /*65e0*/  PLOP3.LUT P0, PT, P0, P1, PT, 0xf8, 0x8f ;  /* 0x00000000008f781c */ /* 0x000fda0000703f70 */
[----:B------:R-:W-:Y:S05]  /*65f0*/  @P0 BRA `(.L_x_90) ;  /* 0x00000004004c0947 */ /* 0x000fea0003800000 */
[----:B------:R-:W-:-:S13]  /*6600*/  LOP3.LUT P0, RZ, R15, 0x7fffffff, R0, 0xc8, !PT ;  /* 0x7fffffff0fff7812 */ /* 0x000fda000780c800 */
[----:B------:R-:W-:Y:S05]  /*6610*/  @!P0 BRA `(.L_x_91) ;  /* 0x00000004003c8947 */ /* 0x000fea0003800000 */
[C---:B------:R-:W-:Y:S02]  /*6620*/  FSETP.NEU.FTZ.AND P1, PT, |R0|.reuse, +INF , PT ;  /* 0x7f8000000000780b */ /* 0x040fe40003f3d200 */
[----:B------:R-:W-:Y:S02]  /*6630*/  FSETP.NEU.FTZ.AND P2, PT, |R15|, +INF , PT ;  /* 0x7f8000000f00780b */ /* 0x000fe40003f5d200 */
[----:B------:R-:W-:-:S11]  /*6640*/  FSETP.NEU.FTZ.AND P0, PT, |R0|, +INF , PT ;  /* 0x7f8000000000780b */ /* 0x000fd60003f1d200 */
[----:B------:R-:W-:Y:S05]  /*6650*/  @!P2 BRA !P1, `(.L_x_91) ;  /* 0x00000004002ca947 */ /* 0x000fea0004800000 */
[----:B------:R-:W-:-:S04]  /*6660*/  LOP3.LUT P1, RZ, R0, 0x7fffffff, RZ, 0xc0, !PT ;  /* 0x7fffffff00ff7812 */ /* 0x000fc8000782c0ff */
[----:B------:R-:W-:-:S13]  /*6670*/  PLOP3.LUT P1, PT, P2, P1, PT, 0x2f, 0xf2 ;  /* 0x0000000000f2781c */ /* 0x000fda0001722577 */
[----:B------:R-:W-:Y:S05]  /*6680*/  @P1 BRA `(.L_x_92) ;  /* 0x0000000400181947 */ /* 0x000fea0003800000 */
[----:B------:R-:W-:-:S04]  /*6690*/  LOP3.LUT P1, RZ, R15, 0x7fffffff, RZ, 0xc0, !PT ;  /* 0x7fffffff0fff7812 */ /* 0x000fc8000782c0ff */
[----:B------:R-:W-:-:S13]  /*66a0*/  PLOP3.LUT P0, PT, P0, P1, PT, 0x2f, 0xf2 ;  /* 0x0000000000f2781c */ /* 0x000fda0000702577 */
[----:B------:R-:W-:Y:S05]  /*66b0*/  @P0 BRA `(.L_x_93) ;  /* 0x0000000400000947 */ /* 0x000fea0003800000 */
[----:B------:R-:W-:Y:S02]  /*66c0*/  ISETP.GE.AND P0, PT, R19, RZ, PT ;  /* 0x000000ff1300720c */ /* 0x000fe40003f06270 */
[----:B------:R-:W-:-:S11]  /*66d0*/  ISETP.GE.AND P1, PT, R20, RZ, PT ;  /* 0x000000ff1400720c */ /* 0x000fd60003f26270 */
[----:B------:R-:W-:Y:S01]  /*66e0*/  @P0 MOV R17, RZ ;  /* 0x000000ff00110202 */ /* 0x000fe20000000f00 */
[----:B------:R-:W-:Y:S01]  /*66f0*/  @!P0 FFMA R0, R0, 1.84467440737095516160e+19, RZ ;  /* 0x5f80000000008823 */ /* 0x000fe200000000ff */
[----:B------:R-:W-:Y:S01]  /*6700*/  @!P0 MOV R17, 0xffffffc0 ;  /* 0xffffffc000118802 */ /* 0x000fe20000000f00 */
[----:B------:R-:W-:-:S03]  /*6710*/  @!P1 FFMA R15, R15, 1.84467440737095516160e+19, RZ ;  /* 0x5f8000000f0f9823 */ /* 0x000fc600000000ff */
[----:B------:R-:W-:-:S07]  /*6720*/  @!P1 IADD3 R17, PT, PT, R17, 0x40, RZ ;  /* 0x0000004011119810 */ /* 0x000fce0007ffe0ff */
.L_x_89:
[----:B------:R-:W-:Y:S01]  /*6730*/  LEA R20, R16, 0xc0800000, 0x17 ;  /* 0xc080000010147811 */ /* 0x000fe200078eb8ff */
[----:B------:R-:W-:Y:S03]  /*6740*/  BSSY.RECONVERGENT B3, `(.L_x_94) ;  /* 0x0000036000037945 */ /* 0x000fe60003800200 */
[----:B------:R-:W-:Y:S02]  /*6750*/  IADD3 R20, PT, PT, -R20, R15, RZ ;  /* 0x0000000f14147210 */ /* 0x000fe40007ffe1ff */
[----:B------:R-:W-:Y:S02]  /*6760*/  IADD3 R15, PT, PT, R18, -0x7f, RZ ;  /* 0xffffff81120f7810 */ /* 0x000fe40007ffe0ff */
[----:B------:R-:W0:Y:S01]  /*6770*/  MUFU.RCP R22, R20 ;  /* 0x0000001400167308 */ /* 0x000e220000001000 */
[----:B------:R-:W-:Y:S01]  /*6780*/  FADD.FTZ R19, -R20, -RZ ;  /* 0x800000ff14137221 */ /* 0x000fe20000010100 */
[C---:B------:R-:W-:Y:S01]  /*6790*/  IADD3 R16, PT, PT, R15.reuse, 0x7f, -R16 ;  /* 0x0000007f0f107810 */ /* 0x040fe20007ffe810 */
[----:B------:R-:W-:-:S03]  /*67a0*/  IMAD R0, R15, -0x800000, R0 ;  /* 0xff8000000f007824 */ /* 0x000fc600078e0200 */
[----:B------:R-:W-:Y:S01]  /*67b0*/  IADD3 R16, PT, PT, R16, R17, RZ ;  /* 0x0000001110107210 */ /* 0x000fe20007ffe0ff */
[----:B0-----:R-:W-:-:S04]  /*67c0*/  FFMA R21, R22, R19, 1 ;  /* 0x3f80000016157423 */ /* 0x001fc80000000013 */
[----:B------:R-:W-:-:S04]  /*67d0*/  FFMA R21, R22, R21, R22 ;  /* 0x0000001516157223 */ /* 0x000fc80000000016 */
[----:B------:R-:W-:-:S04]  /*67e0*/  FFMA R18, R0, R21, RZ ;  /* 0x0000001500127223 */ /* 0x000fc800000000ff */
[----:B------:R-:W-:-:S04]  /*67f0*/  FFMA R22, R19, R18, R0 ;  /* 0x0000001213167223 */ /* 0x000fc80000000000 */
[----:B------:R-:W-:-:S04]  /*6800*/  FFMA R18, R21, R22, R18 ;  /* 0x0000001615127223 */ /* 0x000fc80000000012 */
[----:B------:R-:W-:-:S04]  /*6810*/  FFMA R19, R19, R18, R0 ;  /* 0x0000001213137223 */ /* 0x000fc80000000000 */
[----:B------:R-:W-:-:S05]  /*6820*/  FFMA R0, R21, R19, R18 ;  /* 0x0000001315007223 */ /* 0x000fca0000000012 */
[----:B------:R-:W-:-:S04]  /*6830*/  SHF.R.U32.HI R15, RZ, 0x17, R0 ;  /* 0x00000017ff0f7819 */ /* 0x000fc80000011600 */
[----:B------:R-:W-:-:S04]  /*6840*/  LOP3.LUT R15, R15, 0xff, RZ, 0xc0, !PT ;  /* 0x000000ff0f0f7812 */ /* 0x000fc800078ec0ff */
[----:B------:R-:W-:-:S04]  /*6850*/  IADD3 R15, PT, PT, R15, R16, RZ ;  /* 0x000000100f0f7210 */ /* 0x000fc80007ffe0ff */
[----:B------:R-:W-:-:S04]  /*6860*/  IADD3 R17, PT, PT, R15, -0x1, RZ ;  /* 0xffffffff0f117810 */ /* 0x000fc80007ffe0ff */
[----:B------:R-:W-:-:S13]  /*6870*/  ISETP.GE.U32.AND P0, PT, R17, 0xfe, PT ;  /* 0x000000fe1100780c */ /* 0x000fda0003f06070 */
[----:B------:R-:W-:Y:S05]  /*6880*/  @!P0 BRA `(.L_x_95) ;  /* 0x0000000000808947 */ /* 0x000fea0003800000 */
[----:B------:R-:W-:-:S13]  /*6890*/  ISETP.GT.AND P0, PT, R15, 0xfe, PT ;  /* 0x000000fe0f00780c */ /* 0x000fda0003f04270 */
[----:B------:R-:W-:Y:S05]  /*68a0*/  @P0 BRA `(.L_x_96) ;  /* 0x00000000006c0947 */ /* 0x000fea0003800000 */
[----:B------:R-:W-:-:S13]  /*68b0*/  ISETP.GE.AND P0, PT, R15, 0x1, PT ;  /* 0x000000010f00780c */ /* 0x000fda0003f06270 */
[----:B------:R-:W-:Y:S05]  /*68c0*/  @P0 BRA `(.L_x_97) ;  /* 0x0000000000740947 */ /* 0x000fea0003800000 */
[----:B------:R-:W-:Y:S02]  /*68d0*/  ISETP.GE.AND P0, PT, R15, -0x18, PT ;  /* 0xffffffe80f00780c */ /* 0x000fe40003f06270 */
[----:B------:R-:W-:-:S11]  /*68e0*/  LOP3.LUT R0, R0, 0x80000000, RZ, 0xc0, !PT ;  /* 0x8000000000007812 */ /* 0x000fd600078ec0ff */
[----:B------:R-:W-:Y:S05]  /*68f0*/  @!P0 BRA `(.L_x_97) ;  /* 0x0000000000688947 */ /* 0x000fea0003800000 */
[-CC-:B------:R-:W-:Y:S01]  /*6900*/  FFMA.RZ R16, R21, R19.reuse, R18.reuse ;  /* 0x0000001315107223 */ /* 0x180fe2000000c012 */
[C---:B------:R-:W-:Y:S02]  /*6910*/  ISETP.NE.AND P2, PT, R15.reuse, RZ, PT ;  /* 0x000000ff0f00720c */ /* 0x040fe40003f45270 */
[----:B------:R-:W-:Y:S02]  /*6920*/  ISETP.NE.AND P1, PT, R15, RZ, PT ;  /* 0x000000ff0f00720c */ /* 0x000fe40003f25270 */
[----:B------:R-:W-:Y:S01]  /*6930*/  LOP3.LUT R17, R16, 0x7fffff, RZ, 0xc0, !PT ;  /* 0x007fffff10117812 */ /* 0x000fe200078ec0ff */
[CCC-:B------:R-:W-:Y:S01]  /*6940*/  FFMA.RP R16, R21.reuse, R19.reuse, R18.reuse ;  /* 0x0000001315107223 */ /* 0x1c0fe20000008012 */
[----:B------:R-:W-:Y:S01]  /*6950*/  FFMA.RM R19, R21, R19, R18 ;  /* 0x0000001315137223 */ /* 0x000fe20000004012 */
[----:B------:R-:W-:Y:S02]  /*6960*/  IADD3 R18, PT, PT, R15, 0x20, RZ ;  /* 0x000000200f127810 */ /* 0x000fe40007ffe0ff */
[----:B------:R-:W-:-:S02]  /*6970*/  LOP3.LUT R17, R17, 0x800000, RZ, 0xfc, !PT ;  /* 0x0080000011117812 */ /* 0x000fc400078efcff */
[----:B------:R-:W-:Y:S02]  /*6980*/  IADD3 R15, PT, PT, -R15, RZ, RZ ;  /* 0x000000ff0f0f7210 */ /* 0x000fe40007ffe1ff */
[----:B------:R-:W-:Y:S02]  /*6990*/  SHF.L.U32 R18, R17, R18, RZ ;  /* 0x0000001211127219 */ /* 0x000fe400000006ff */
[----:B------:R-:W-:Y:S02]  /*69a0*/  FSETP.NEU.FTZ.AND P0, PT, R16, R19, PT ;  /* 0x000000131000720b */ /* 0x000fe40003f1d000 */
[----:B------:R-:W-:Y:S02]  /*69b0*/  SEL R16, R15, RZ, P2 ;  /* 0x000000ff0f107207 */ /* 0x000fe40001000000 */
[----:B------:R-:W-:Y:S02]  /*69c0*/  ISETP.NE.AND P1, PT, R18, RZ, P1 ;  /* 0x000000ff1200720c */ /* 0x000fe40000f25270 */
[----:B------:R-:W-:-:S02]  /*69d0*/  SHF.R.U32.HI R16, RZ, R16, R17 ;  /* 0x00000010ff107219 */ /* 0x000fc40000011611 */
[----:B------:R-:W-:Y:S02]  /*69e0*/  PLOP3.LUT P0, PT, P0, P1, PT, 0xf8, 0x8f ;  /* 0x00000000008f781c */ /* 0x000fe40000703f70 */
[----:B------:R-:W-:Y:S02]  /*69f0*/  SHF.R.U32.HI R18, RZ, 0x1, R16 ;  /* 0x00000001ff127819 */ /* 0x000fe40000011610 */
[----:B------:R-:W-:-:S04]  /*6a00*/  SEL R15, RZ, 0x1, !P0 ;  /* 0x00000001ff0f7807 */ /* 0x000fc80004000000 */
[----:B------:R-:W-:-:S04]  /*6a10*/  LOP3.LUT R15, R15, 0x1, R18, 0xf8, !PT ;  /* 0x000000010f0f7812 */ /* 0x000fc800078ef812 */
[----:B------:R-:W-:-:S04]  /*6a20*/  LOP3.LUT R15, R15, R16, RZ, 0xc0, !PT ;  /* 0x000000100f0f7212 */ /* 0x000fc800078ec0ff */
[----:B------:R-:W-:-:S04]  /*6a30*/  IADD3 R15, PT, PT, R18, R15, RZ ;  /* 0x0000000f120f7210 */ /* 0x000fc80007ffe0ff */
[----:B------:R-:W-:Y:S01]  /*6a40*/  LOP3.LUT R0, R15, R0, RZ, 0xfc, !PT ;  /* 0x000000000f007212 */ /* 0x000fe200078efcff */
[----:B------:R-:W-:Y:S06]  /*6a50*/  BRA `(.L_x_97) ;  /* 0x0000000000107947 */ /* 0x000fec0003800000 */
.L_x_96:
[----:B------:R-:W-:-:S04]  /*6a60*/  LOP3.LUT R0, R0, 0x80000000, RZ, 0xc0, !PT ;  /* 0x8000000000007812 */ /* 0x000fc800078ec0ff */
[----:B------:R-:W-:Y:S01]  /*6a70*/  LOP3.LUT R0, R0, 0x7f800000, RZ, 0xfc, !PT ;  /* 0x7f80000000007812 */ /* 0x000fe200078efcff */
[----:B------:R-:W-:Y:S06]  /*6a80*/  BRA `(.L_x_97) ;  /* 0x0000000000047947 */ /* 0x000fec0003800000 */
.L_x_95:
[----:B------:R-:W-:-:S07]  /*6a90*/  LEA R0, R16, R0, 0x17 ;  /* 0x0000000010007211 */ /* 0x000fce00078eb8ff */
.L_x_97:
[----:B------:R-:W-:Y:S05]  /*6aa0*/  BSYNC.RECONVERGENT B3 ;  /* 0x0000000000037941 */ /* 0x000fea0003800200 */
.L_x_94:
[----:B------:R-:W-:Y:S05]  /*6ab0*/  BRA `(.L_x_98) ;  /* 0x0000000000207947 */ /* 0x000fea0003800000 */
.L_x_93:
[----:B------:R-:W-:-:S04]  /*6ac0*/  LOP3.LUT R0, R15, 0x80000000, R0, 0x48, !PT ;  /* 0x800000000f007812 */ /* 0x000fc800078e4800 */
[----:B------:R-:W-:Y:S01]  /*6ad0*/  LOP3.LUT R0, R0, 0x7f800000, RZ, 0xfc, !PT ;  /* 0x7f80000000007812 */ /* 0x000fe200078efcff */
[----:B------:R-:W-:Y:S06]  /*6ae0*/  BRA `(.L_x_98) ;  /* 0x0000000000147947 */ /* 0x000fec0003800000 */
.L_x_92:
[----:B------:R-:W-:Y:S01]  /*6af0*/  LOP3.LUT R0, R15, 0x80000000, R0, 0x48, !PT ;  /* 0x800000000f007812 */ /* 0x000fe200078e4800 */
[----:B------:R-:W-:Y:S06]  /*6b00*/  BRA `(.L_x_98) ;  /* 0x00000000000c7947 */ /* 0x000fec0003800000 */
.L_x_91:
[----:B------:R-:W0:Y:S01]  /*6b10*/  MUFU.RSQ R0, -QNAN ;  /* 0xffc0000000007908 */ /* 0x000e220000001400 */
[----:B------:R-:W-:Y:S05]  /*6b20*/  BRA `(.L_x_98) ;  /* 0x0000000000047947 */ /* 0x000fea0003800000 */
.L_x_90:
[----:B------:R-:W-:-:S07]  /*6b30*/  FADD.FTZ R0, R0, R15 ;  /* 0x0000000f00007221 */ /* 0x000fce0000010000 */
.L_x_98:
[----:B------:R-:W-:Y:S05]  /*6b40*/  BSYNC.RECONVERGENT B2 ;  /* 0x0000000000027941 */ /* 0x000fea0003800200 */
.L_x_88:
[----:B------:R-:W-:-:S04]  /*6b50*/  HFMA2 R15, -RZ, RZ, 0, 0 ;  /* 0x00000000ff0f7431 */ /* 0x000fc800000001ff */
[----:B0-----:R-:W-:Y:S05]  /*6b60*/  RET.REL.NODEC R14 `(_Z11f11_lpmnormPfS_S_S_S_iiiimiS_) ;  /* 0xffffff940e247950 */ /* 0x001fea0003c3ffff */
.L_x_99:
        /* <DEDUP_REMOVED lines=9> */
.L_x_414:


//--------------------- .text._Z11f10_F_N_invPfS_S_iii --------------------------
	.section	.text._Z11f10_F_N_invPfS_S_iii,"ax",@progbits
	.align	128
        .global         _Z11f10_F_N_invPfS_S_iii
        .type           _Z11f10_F_N_invPfS_S_iii,@function
        .size           _Z11f10_F_N_invPfS_S_iii,(.L_x_415 - _Z11f10_F_N_invPfS_S_iii)
        .other          _Z11f10_F_N_invPfS_S_iii,@"STO_CUDA_ENTRY STV_DEFAULT"
_Z11f10_F_N_invPfS_S_iii:
.text._Z11f10_F_N_invPfS_S_iii:
[----:B------:R-:W-:Y:S01]  /*0000*/  LDC R1, c[0x0][0x37c] ;  /* 0x0000df00ff017b82 */ /* 0x000fe20000000800 */
[----:B------:R-:W0:Y:S07]  /*0010*/  S2R R7, SR_TID.X ;  /* 0x0000000000077919 */ /* 0x000e2e0000002100 */
[----:B------:R-:W1:Y:S01]  /*0020*/  LDC.64 R2, c[0x0][0x398] ;  /* 0x0000e600ff027b82 */ /* 0x000e620000000a00 */
[----:B------:R-:W2:Y:S07]  /*0030*/  LDCU UR5, c[0x0][0x3a0] ;  /* 0x00007400ff0577ac */ /* 0x000eae0008000800 */
[----:B------:R-:W0:Y:S08]  /*0040*/  S2UR UR4, SR_CTAID.X ;  /* 0x00000000000479c3 */ /* 0x000e300000002500 */
[----:B------:R-:W0:Y:S01]  /*0050*/  LDC R4, c[0x0][0x360] ;  /* 0x0000d800ff047b82 */ /* 0x000e220000000800 */
[----:B-1----:R-:W-:-:S02]  /*0060*/  IMAD R5, R3, R2, RZ ;  /* 0x0000000203057224 */ /* 0x002fc400078e02ff */
[----:B0-----:R-:W-:Y:S02]  /*0070*/  IMAD R4, R4, UR4, R7 ;  /* 0x0000000404047c24 */ /* 0x001fe4000f8e0207 */
[----:B--2---:R-:W-:-:S05]  /*0080*/  IMAD R7, R5, UR5, RZ ;  /* 0x0000000505077c24 */ /* 0x004fca000f8e02ff */
[----:B------:R-:W-:-:S13]  /*0090*/  ISETP.GE.AND P0, PT, R4, R7, PT ;  /* 0x000000070400720c */ /* 0x000fda0003f06270 */
[----:B------:R-:W-:Y:S05]  /*00a0*/  @P0 EXIT ;  /* 0x000000000000094d */ /* 0x000fea0003800000 */
[----:B------:R-:W0:Y:S01]  /*00b0*/  LDC.64 R6, c[0x0][0x380] ;  /* 0x0000e000ff067b82 */ /* 0x000e220000000a00 */
[----:B------:R-:W1:Y:S01]  /*00c0*/  LDCU.64 UR4, c[0x0][0x358] ;  /* 0x00006b00ff0477ac */ /* 0x000e620008000a00 */
[----:B0-----:R-:W-:-:S05]  /*00d0*/  IMAD.WIDE R6, R4, 0x4, R6 ;  /* 0x0000000404067825 */ /* 0x001fca00078e0206 */
[----:B-1----:R0:W2:Y:S01]  /*00e0*/  LDG.E R0, desc[UR4][R6.64] ;  /* 0x0000000406007981 */ /* 0x0020a2000c1e1900 */
[----:B------:R-:W-:-:S04]  /*00f0*/  IABS R11, R5 ;  /* 0x00000005000b7213 */ /* 0x000fc80000000000 */
[----:B------:R-:W1:Y:S01]  /*0100*/  I2F.RP R10, R11 ;  /* 0x0000000b000a7306 */ /* 0x000e620000209400 */
[----:B0-----:R-:W-:Y:S02]  /*0110*/  IABS R6, R5 ;  /* 0x0000000500067213 */ /* 0x001fe40000000000 */
[----:B------:R-:W-:-:S05]  /*0120*/  IABS R7, R2 ;  /* 0x0000000200077213 */ /* 0x000fca0000000000 */
[----:B-1----:R-:W0:Y:S02]  /*0130*/  MUFU.RCP R10, R10 ;  /* 0x0000000a000a7308 */ /* 0x002e240000001000 */
[----:B0-----:R-:W-:Y:S02]  /*0140*/  IADD3 R8, PT, PT, R10, 0xffffffe, RZ ;  /* 0x0ffffffe0a087810 */ /* 0x001fe40007ffe0ff */
[----:B------:R-:W-:-:S04]  /*0150*/  IABS R10, R4 ;  /* 0x00000004000a7213 */ /* 0x000fc80000000000 */
[----:B------:R0:W1:Y:S02]  /*0160*/  F2I.FTZ.U32.TRUNC.NTZ R9, R8 ;  /* 0x0000000800097305 */ /* 0x000064000021f000 */
[----:B0-----:R-:W-:Y:S01]  /*0170*/  HFMA2 R8, -RZ, RZ, 0, 0 ;  /* 0x00000000ff087431 */ /* 0x001fe200000001ff */
[----:B-1----:R-:W-:-:S05]  /*0180*/  IADD3 R12, PT, PT, RZ, -R9, RZ ;  /* 0x80000009ff0c7210 */ /* 0x002fca0007ffe0ff */
[----:B------:R-:W-:-:S04]  /*0190*/  IMAD R13, R12, R11, RZ ;  /* 0x0000000b0c0d7224 */ /* 0x000fc800078e02ff */
[----:B------:R-:W-:Y:S01]  /*01a0*/  IMAD.HI.U32 R9, R9, R13, R8 ;  /* 0x0000000d09097227 */ /* 0x000fe200078e0008 */
[----:B------:R-:W-:Y:S02]  /*01b0*/  IADD3 R8, PT, PT, RZ, -R6, RZ ;  /* 0x80000006ff087210 */ /* 0x000fe40007ffe0ff */
[----:B------:R-:W-:Y:S02]  /*01c0*/  MOV R6, R7 ;  /* 0x0000000700067202 */ /* 0x000fe40000000f00 */
[----:B------:R-:W-:Y:S01]  /*01d0*/  IADD3 R13, PT, PT, -R5, RZ, RZ ;  /* 0x000000ff050d7210 */ /* 0x000fe20007ffe1ff */
[----:B------:R-:W-:Y:S02]  /*01e0*/  IMAD.HI.U32 R7, R9, R10, RZ ;  /* 0x0000000a09077227 */ /* 0x000fe400078e00ff */
[----:B------:R-:W0:Y:S02]  /*01f0*/  I2F.RP R9, R6 ;  /* 0x0000000600097306 */ /* 0x000e240000209400 */
[----:B------:R-:W-:-:S05]  /*0200*/  IMAD R8, R7, R8, R10 ;  /* 0x0000000807087224 */ /* 0x000fca00078e020a */
[----:B------:R-:W-:Y:S01]  /*0210*/  ISETP.GT.U32.AND P2, PT, R11, R8, PT ;  /* 0x000000080b00720c */ /* 0x000fe20003f44070 */
[----:B0-----:R-:W0:-:S12]  /*0220*/  MUFU.RCP R9, R9 ;  /* 0x0000000900097308 */ /* 0x001e180000001000 */
[-C--:B------:R-:W-:Y:S02]  /*0230*/  @!P2 IADD3 R8, PT, PT, R8, -R11.reuse, RZ ;  /* 0x8000000b0808a210 */ /* 0x080fe40007ffe0ff */
[----:B------:R-:W-:Y:S02]  /*0240*/  @!P2 IADD3 R7, PT, PT, R7, 0x1, RZ ;  /* 0x000000010707a810 */ /* 0x000fe40007ffe0ff */
[----:B------:R-:W-:Y:S02]  /*0250*/  ISETP.GE.U32.AND P0, PT, R8, R11, PT ;  /* 0x0000000b0800720c */ /* 0x000fe40003f06070 */
[----:B------:R-:W-:Y:S02]  /*0260*/  LOP3.LUT R8, R4, R5, RZ, 0x3c, !PT ;  /* 0x0000000504087212 */ /* 0x000fe400078e3cff */
[----:B------:R-:W-:Y:S02]  /*0270*/  ISETP.NE.AND P2, PT, R5, RZ, PT ;  /* 0x000000ff0500720c */ /* 0x000fe40003f45270 */
[----:B------:R-:W-:Y:S01]  /*0280*/  ISETP.GE.AND P1, PT, R8, RZ, PT ;  /* 0x000000ff0800720c */ /* 0x000fe20003f26270 */
[----:B0-----:R-:W-:-:S02]  /*0290*/  VIADD R10, R9, 0xffffffe ;  /* 0x0ffffffe090a7836 */ /* 0x001fc40000000000 */
[----:B------:R-:W0:Y:S02]  /*02a0*/  LDC.64 R8, c[0x0][0x390] ;  /* 0x0000e400ff087b82 */ /* 0x000e240000000a00 */
[----:B------:R1:W3:Y:S02]  /*02b0*/  F2I.FTZ.U32.TRUNC.NTZ R11, R10 ;  /* 0x0000000a000b7305 */ /* 0x0002e4000021f000 */
[----:B------:R-:W-:-:S06]  /*02c0*/  @P0 IADD3 R7, PT, PT, R7, 0x1, RZ ;  /* 0x0000000107070810 */ /* 0x000fcc0007ffe0ff */
[----:B------:R-:W-:Y:S02]  /*02d0*/  @!P1 IADD3 R7, PT, PT, -R7, RZ, RZ ;  /* 0x000000ff07079210 */ /* 0x000fe40007ffe1ff */
[----:B------:R-:W-:Y:S01]  /*02e0*/  @!P2 LOP3.LUT R7, RZ, R5, RZ, 0x33, !PT ;  /* 0x00000005ff07a212 */ /* 0x000fe200078e33ff */
[----:B-1----:R-:W-:-:S04]  /*02f0*/  IMAD.MOV.U32 R10, RZ, RZ, RZ ;  /* 0x000000ffff0a7224 */ /* 0x002fc800078e00ff */
[----:B------:R-:W-:Y:S01]  /*0300*/  IMAD R13, R7, R13, R4 ;  /* 0x0000000d070d7224 */ /* 0x000fe200078e0204 */
[----:B---3--:R-:W-:-:S04]  /*0310*/  IADD3 R5, PT, PT, RZ, -R11, RZ ;  /* 0x8000000bff057210 */ /* 0x008fc80007ffe0ff */
[----:B------:R-:W-:Y:S01]  /*0320*/  IABS R12, R13 ;  /* 0x0000000d000c7213 */ /* 0x000fe20000000000 */
[----:B------:R-:W-:-:S04]  /*0330*/  IMAD R5, R5, R6, RZ ;  /* 0x0000000605057224 */ /* 0x000fc800078e02ff */
[----:B------:R-:W-:Y:S01]  /*0340*/  IMAD.HI.U32 R10, R11, R5, R10 ;  /* 0x000000050b0a7227 */ /* 0x000fe200078e000a */
[----:B------:R-:W-:-:S03]  /*0350*/  MOV R11, R12 ;  /* 0x0000000c000b7202 */ /* 0x000fc60000000f00 */
[----:B0-----:R-:W-:-:S04]  /*0360*/  IMAD.WIDE R4, R4, 0x4, R8 ;  /* 0x0000000404047825 */ /* 0x001fc800078e0208 */
[----:B------:R-:W-:-:S05]  /*0370*/  IMAD.HI.U32 R10, R10, R11, RZ ;  /* 0x0000000b0a0a7227 */ /* 0x000fca00078e00ff */
[----:B------:R-:W-:-:S05]  /*0380*/  IADD3 R9, PT, PT, -R10, RZ, RZ ;  /* 0x000000ff0a097210 */ /* 0x000fca0007ffe1ff */
[----:B------:R-:W-:Y:S01]  /*0390*/  IMAD R9, R6, R9, R11 ;  /* 0x0000000906097224 */ /* 0x000fe200078e020b */
[----:B--2---:R-:W-:-:S13]  /*03a0*/  FSETP.GTU.AND P0, PT, R0, RZ, PT ;  /* 0x000000ff0000720b */ /* 0x004fda0003f0c000 */
[----:B------:R-:W-:-:S05]  /*03b0*/  @!P0 MOV R15, 0xff7fffff ;  /* 0xff7fffff000f8802 */ /* 0x000fca0000000f00 */
[----:B------:R0:W-:Y:S01]  /*03c0*/  @!P0 STG.E desc[UR4][R4.64], R15 ;  /* 0x0000000f04008986 */ /* 0x0001e2000c101904 */
[----:B------:R-:W-:Y:S05]  /*03d0*/  @!P0 EXIT ;  /* 0x000000000000894d */ /* 0x000fea0003800000 */
[----:B------:R-:W-:Y:S02]  /*03e0*/  FSETP.GE.AND P0, PT, R0, 1, PT ;  /* 0x3f8000000000780b */ /* 0x000fe40003f06000 */
[----:B------:R-:W-:Y:S02]  /*03f0*/  ISETP.GT.U32.AND P2, PT, R6, R9, PT ;  /* 0x000000090600720c */ /* 0x000fe40003f44070 */
[----:B------:R-:W-:-:S09]  /*0400*/  LOP3.LUT R13, R13, R2, RZ, 0x3c, !PT ;  /* 0x000000020d0d7212 */ /* 0x000fd200078e3cff */
[----:B------:R-:W-:Y:S02]  /*0410*/  @P0 MOV R11, 0x7f7fffff ;  /* 0x7f7fffff000b0802 */ /* 0x000fe40000000f00 */
[----:B------:R-:W-:-:S03]  /*0420*/  @!P2 IADD3 R9, PT, PT, R9, -R6, RZ ;  /* 0x800000060909a210 */ /* 0x000fc60007ffe0ff */
[----:B------:R1:W-:Y:S01]  /*0430*/  @P0 STG.E desc[UR4][R4.64], R11 ;  /* 0x0000000b04000986 */ /* 0x0003e2000c101904 */
[----:B------:R-:W-:Y:S01]  /*0440*/  ISETP.GE.U32.AND P1, PT, R9, R6, PT ;  /* 0x000000060900720c */ /* 0x000fe20003f26070 */
[----:B------:R-:W-:-:S12]  /*0450*/  @P0 EXIT ;  /* 0x000000000000094d */ /* 0x000fd80003800000 */
[----:B------:R-:W2:Y:S01]  /*0460*/  LDC.64 R8, c[0x0][0x388] ;  /* 0x0000e200ff087b82 */ /* 0x000ea20000000a00 */
[----:B------:R-:W-:Y:S01]  /*0470*/  ISETP.GE.AND P0, PT, R13, RZ, PT ;  /* 0x000000ff0d00720c */ /* 0x000fe20003f06270 */
[----:B------:R-:W-:Y:S01]  /*0480*/  @!P2 VIADD R10, R10, 0x1 ;  /* 0x000000010a0aa836 */ /* 0x000fe20000000000 */
[----:B------:R-:W-:-:S04]  /*0490*/  ISETP.NE.AND P2, PT, R2, RZ, PT ;  /* 0x000000ff0200720c */ /* 0x000fc80003f45270 */
[----:B------:R-:W-:-:S07]  /*04a0*/  @P1 IADD3 R10, PT, PT, R10, 0x1, RZ ;  /* 0x000000010a0a1810 */ /* 0x000fce0007ffe0ff */
[----:B------:R-:W-:Y:S02]  /*04b0*/  @!P0 IADD3 R10, PT, PT, -R10, RZ, RZ ;  /* 0x000000ff0a0a8210 */ /* 0x000fe40007ffe1ff */
[----:B------:R-:W-:-:S05]  /*04c0*/  @!P2 LOP3.LUT R10, RZ, R2, RZ, 0x33, !PT ;  /* 0x00000002ff0aa212 */ /* 0x000fca00078e33ff */
[----:B------:R-:W-:-:S04]  /*04d0*/  IMAD R3, R7, R3, R10 ;  /* 0x0000000307037224 */ /* 0x000fc800078e020a */
[----:B--2---:R-:W-:-:S06]  /*04e0*/  IMAD.WIDE R2, R3, 0x4, R8 ;  /* 0x0000000403027825 */ /* 0x004fcc00078e0208 */
[----:B------:R2:W5:Y:S01]  /*04f0*/  LDG.E R2, desc[UR4][R2.64] ;  /* 0x0000000402027981 */ /* 0x000562000c1e1900 */
[----:B------:R-:W-:Y:S01]  /*0500*/  FADD R0, R0, R0 ;  /* 0x0000000000007221 */ /* 0x000fe20000000000 */
[----:B------:R-:W-:Y:S03]  /*0510*/  BSSY.RECONVERGENT B0, `(.L_x_100) ;  /* 0x0000028000007945 */ /* 0x000fe60003800200 */
[C---:B------:R-:W-:Y:S01]  /*0520*/  FADD R7, -R0.reuse, 2 ;  /* 0x4000000000077421 */ /* 0x040fe20000000100 */
[----:B------:R-:W-:-:S04]  /*0530*/  FSETP.GTU.AND P0, PT, R0, 1.996600031852722168, PT ;  /* 0x3fff90970000780b */ /* 0x000fc80003f0c000 */
[----:B------:R-:W-:-:S13]  /*0540*/  FSETP.LTU.OR P0, PT, R0, 0.0034000000450760126114, P0 ;  /* 0x3b5ed2890000780b */ /* 0x000fda0000709400 */
[----:B--2---:R-:W-:Y:S05]  /*0550*/  @P0 BRA `(.L_x_101) ;  /* 0x0000000000380947 */ /* 0x004fea0003800000 */
[----:B------:R-:W-:Y:S01]  /*0560*/  FMUL R7, R0, R7 ;  /* 0x0000000700077220 */ /* 0x000fe20000400000 */
[----:B------:R-:W-:-:S05]  /*0570*/  HFMA2 R6, -RZ, RZ, 0.1177978515625, 952 ;  /* 0x2f8a6370ff067431 */ /* 0x000fca00000001ff */
[----:B------:R-:W2:Y:S02]  /*0580*/  MUFU.LG2 R7, R7 ;  /* 0x0000000700077308 */ /* 0x000ea40000000c00 */
[----:B--2---:R-:W-:-:S04]  /*0590*/  FFMA R6, R7, R6, 9.4274286155382469587e-09 ;  /* 0x3221f64507067423 */ /* 0x004fc80000000006 */
        /* <DEDUP_REMOVED lines=8> */
[----:B------:R-:W-:Y:S01]  /*0620*/  FFMA R0, -R0, R3, R3 ;  /* 0x0000000300007223 */ /* 0x000fe20000000103 */
[----:B------:R-:W-:Y:S06]  /*0630*/  BRA `(.L_x_102) ;  /* 0x0000000000547947 */ /* 0x000fec0003800000 */
.L_x_101:
[----:B------:R-:W-:-:S04]  /*0640*/  FSETP.GT.AND P0, PT, R0, 1, PT ;  /* 0x3f8000000000780b */ /* 0x000fc80003f04000 */
[----:B------:R-:W-:Y:S02]  /*0650*/  FSEL R0, R7, R0, P0 ;  /* 0x0000000007007208 */ /* 0x000fe40000000000 */
[----:B------:R-:W-:Y:S02]  /*0660*/  MOV R7, 0x427c73f1 ;  /* 0x427c73f100077802 */ /* 0x000fe40000000f00 */
[----:B------:R-:W-:-:S13]  /*0670*/  FSETP.GEU.AND P1, PT, |R0|, 1.175494350822287508e-38, PT ;  /* 0x008000000000780b */ /* 0x000fda0003f2e200 */
[----:B------:R-:W-:-:S04]  /*0680*/  @!P1 FMUL R0, R0, 16777216 ;  /* 0x4b80000000009820 */ /* 0x000fc80000400000 */
[----:B------:R-:W2:Y:S02]  /*0690*/  MUFU.LG2 R3, R0 ;  /* 0x0000000000037308 */ /* 0x000ea40000000c00 */
[----:B--2---:R-:W-:-:S06]  /*06a0*/  @!P1 FADD R3, R3, -24 ;  /* 0xc1c0000003039421 */ /* 0x004fcc0000000000 */
[----:B------:R-:W2:Y:S01]  /*06b0*/  MUFU.RSQ R6, -R3 ;  /* 0x8000000300067308 */ /* 0x000ea20000001400 */
[C---:B------:R-:W-:Y:S01]  /*06c0*/  FSETP.NEU.AND P1, PT, R3.reuse, -INF , PT ;  /* 0xff8000000300780b */ /* 0x040fe20003f2d000 */
[----:B--2---:R-:W-:Y:S01]  /*06d0*/  FFMA R7, R6, -R7, 127.48468780517578125 ;  /* 0x42fef82906077423 */ /* 0x004fe20000000807 */
        /* <DEDUP_REMOVED lines=10> */
[----:B------:R-:W-:-:S07]  /*0780*/  FMUL R0, R7, R0 ;  /* 0x0000000007007220 */ /* 0x000fce0000400000 */
.L_x_102:
[----:B------:R-:W-:Y:S05]  /*0790*/  BSYNC.RECONVERGENT B0 ;  /* 0x0000000000007941 */ /* 0x000fea0003800200 */
.L_x_100:
[----:B-----5:R-:W-:Y:S01]  /*07a0*/  IADD3 R3, PT, PT, R2, -0xd000000, RZ ;  /* 0xf300000002037810 */ /* 0x020fe20007ffe0ff */
[----:B------:R2:W3:Y:S01]  /*07b0*/  MUFU.RSQ R7, R2 ;  /* 0x0000000200077308 */ /* 0x0004e20000001400 */
[----:B------:R-:W-:Y:S01]  /*07c0*/  BSSY.RECONVERGENT B0, `(.L_x_103) ;  /* 0x000000b000007945 */ /* 0x000fe20003800200 */
[----:B-1----:R-:W-:Y:S01]  /*07d0*/  FFMA R11, R0, -1.4142135381698608398, RZ ;  /* 0xbfb504f3000b7823 */ /* 0x002fe200000000ff */
[----:B------:R-:W-:-:S13]  /*07e0*/  ISETP.GT.U32.AND P0, PT, R3, 0x727fffff, PT ;  /* 0x727fffff0300780c */ /* 0x000fda0003f04070 */
[----:B--2---:R-:W-:Y:S05]  /*07f0*/  @!P0 BRA `(.L_x_104) ;  /* 0x00000000000c8947 */ /* 0x004fea0003800000 */
[----:B------:R-:W-:-:S07]  /*0800*/  MOV R9, 0x820 ;  /* 0x0000082000097802 */ /* 0x000fce0000000f00 */
[----:B0--3--:R-:W-:Y:S05]  /*0810*/  CALL.REL.NOINC `($__internal_3_$__cuda_sm20_sqrt_rn_f32_slowpath) ;  /* 0x0000000000247944 */ /* 0x009fea0003c00000 */
[----:B------:R-:W-:Y:S05]  /*0820*/  BRA `(.L_x_105) ;  /* 0x0000000000107947 */ /* 0x000fea0003800000 */
.L_x_104:
[----:B---3--:R-:W-:Y:S01]  /*0830*/  FMUL.FTZ R3, R2, R7 ;  /* 0x0000000702037220 */ /* 0x008fe20000410000 */
[----:B------:R-:W-:-:S03]  /*0840*/  FMUL.FTZ R6, R7, 0.5 ;  /* 0x3f00000007067820 */ /* 0x000fc60000410000 */
[----:B------:R-:W-:-:S04]  /*0850*/  FFMA R0, -R3, R3, R2 ;  /* 0x0000000303007223 */ /* 0x000fc80000000102 */
[----:B------:R-:W-:-:S07]  /*0860*/  FFMA R0, R0, R6, R3 ;  /* 0x0000000600007223 */ /* 0x000fce0000000003 */
.L_x_105:
[----:B------:R-:W-:Y:S05]  /*0870*/  BSYNC.RECONVERGENT B0 ;  /* 0x0000000000007941 */ /* 0x000fea0003800200 */
.L_x_103:
[----:B------:R-:W-:-:S05]  /*0880*/  FMUL R3, R11, R0 ;  /* 0x000000000b037220 */ /* 0x000fca0000400000 */
[----:B------:R-:W-:Y:S01]  /*0890*/  STG.E desc[UR4][R4.64], R3 ;  /* 0x0000000304007986 */ /* 0x000fe2000c101904 */
[----:B------:R-:W-:Y:S05]  /*08a0*/  EXIT ;  /* 0x000000000000794d */ /* 0x000fea0003800000 */
        .weak           $__internal_3_$__cuda_sm20_sqrt_rn_f32_slowpath
        .type           $__internal_3_$__cuda_sm20_sqrt_rn_f32_slowpath,@function
        .size           $__internal_3_$__cuda_sm20_sqrt_rn_f32_slowpath,(.L_x_415 - $__internal_3_$__cuda_sm20_sqrt_rn_f32_slowpath)
$__internal_3_$__cuda_sm20_sqrt_rn_f32_slowpath:
[----:B------:R-:W-:-:S13]  /*08b0*/  LOP3.LUT P0, RZ, R2, 0x7fffffff, RZ, 0xc0, !PT ;  /* 0x7fffffff02ff7812 */ /* 0x000fda000780c0ff */
[----:B------:R-:W-:Y:S05]  /*08c0*/  @!P0 BRA `(.L_x_106) ;  /* 0x0000000000448947 */ /* 0x000fea0003800000 */
[----:B------:R-:W-:Y:S01]  /*08d0*/  FSETP.GEU.FTZ.AND P0, PT, R2, RZ, PT ;  /* 0x000000ff0200720b */ /* 0x000fe20003f1e000 */
[----:B------:R-:W-:-:S12]  /*08e0*/  IMAD.MOV.U32 R0, RZ, RZ, R2 ;  /* 0x000000ffff007224 */ /* 0x000fd800078e0002 */
[----:B------:R-:W-:Y:S01]  /*08f0*/  @!P0 MOV R2, 0x7fffffff ;  /* 0x7fffffff00028802 */ /* 0x000fe20000000f00 */
[----:B------:R-:W-:Y:S06]  /*0900*/  @!P0 BRA `(.L_x_106) ;  /* 0x0000000000348947 */ /* 0x000fec0003800000 */
[----:B------:R-:W-:-:S13]  /*0910*/  FSETP.GTU.FTZ.AND P0, PT, |R0|, +INF , PT ;  /* 0x7f8000000000780b */ /* 0x000fda0003f1c200 */
[----:B------:R-:W-:Y:S01]  /*0920*/  @P0 FADD.FTZ R2, R0, 1 ;  /* 0x3f80000000020421 */ /* 0x000fe20000010000 */
[----:B------:R-:W-:Y:S06]  /*0930*/  @P0 BRA `(.L_x_106) ;  /* 0x0000000000280947 */ /* 0x000fec0003800000 */
[----:B------:R-:W-:-:S13]  /*0940*/  FSETP.NEU.FTZ.AND P0, PT, |R0|, +INF , PT ;  /* 0x7f8000000000780b */ /* 0x000fda0003f1d200 */
[----:B------:R-:W-:-:S04]  /*0950*/  @P0 FFMA R3, R0, 1.84467440737095516160e+19, RZ ;  /* 0x5f80000000030823 */ /* 0x000fc800000000ff */
[----:B------:R-:W0:Y:S02]  /*0960*/  @P0 MUFU.RSQ R2, R3 ;  /* 0x0000000300020308 */ /* 0x000e240000001400 */
[----:B0-----:R-:W-:Y:S01]  /*0970*/  @P0 FMUL.FTZ R6, R3, R2 ;  /* 0x0000000203060220 */ /* 0x001fe20000410000 */
[----:B------:R-:W-:Y:S01]  /*0980*/  @P0 FMUL.FTZ R8, R2, 0.5 ;  /* 0x3f00000002080820 */ /* 0x000fe20000410000 */
[----:B------:R-:W-:Y:S02]  /*0990*/  @!P0 MOV R2, R0 ;  /* 0x0000000000028202 */ /* 0x000fe40000000f00 */
[----:B------:R-:W-:-:S04]  /*09a0*/  @P0 FADD.FTZ R7, -R6, -RZ ;  /* 0x800000ff06070221 */ /* 0x000fc80000010100 */
[----:B------:R-:W-:-:S04]  /*09b0*/  @P0 FFMA R7, R6, R7, R3 ;  /* 0x0000000706070223 */ /* 0x000fc80000000003 */
[----:B------:R-:W-:-:S04]  /*09c0*/  @P0 FFMA R7, R7, R8, R6 ;  /* 0x0000000807070223 */ /* 0x000fc80000000006 */
[----:B------:R-:W-:-:S07]  /*09d0*/  @P0 FMUL.FTZ R2, R7, 2.3283064365386962891e-10 ;  /* 0x2f80000007020820 */ /* 0x000fce0000410000 */
.L_x_106:
[----:B------:R-:W-:Y:S01]  /*09e0*/  HFMA2 R3, -RZ, RZ, 0, 0 ;  /* 0x00000000ff037431 */ /* 0x000fe200000001ff */
[----:B------:R-:W-:Y:S02]  /*09f0*/  MOV R0, R2 ;  /* 0x0000000200007202 */ /* 0x000fe40000000f00 */
[----:B------:R-:W-:-:S04]  /*0a00*/  MOV R2, R9 ;  /* 0x0000000900027202 */ /* 0x000fc80000000f00 */
[----:B------:R-:W-:Y:S05]  /*0a10*/  RET.REL.NODEC R2 `(_Z11f10_F_N_invPfS_S_iii) ;  /* 0xfffffff402787950 */ /* 0x000fea0003c3ffff */
.L_x_107:
        /* <DEDUP_REMOVED lines=14> */
.L_x_415:


//--------------------- .text._Z12f9_sum_lpdfsPfS_iii --------------------------
	.section	.text._Z12f9_sum_lpdfsPfS_iii,"ax",@progbits
	.align	128
        .global         _Z12f9_sum_lpdfsPfS_iii
        .type           _Z12f9_sum_lpdfsPfS_iii,@function
        .size           _Z12f9_sum_lpdfsPfS_iii,(.L_x_425 - _Z12f9_sum_lpdfsPfS_iii)
        .other          _Z12f9_sum_lpdfsPfS_iii,@"STO_CUDA_ENTRY STV_DEFAULT"
_Z12f9_sum_lpdfsPfS_iii:
.text._Z12f9_sum_lpdfsPfS_iii:
        /* <DEDUP_REMOVED lines=10> */
[----:B------:R-:W-:Y:S01]  /*00a0*/  IABS R6, R0 ;  /* 0x0000000000067213 */ /* 0x000fe20000000000 */
[----:B------:R-:W0:Y:S01]  /*00b0*/  LDCU.64 UR4, c[0x0][0x358] ;  /* 0x00006b00ff0477ac */ /* 0x000e220008000a00 */
[----:B------:R-:W-:Y:S02]  /*00c0*/  IABS R8, R7 ;  /* 0x0000000700087213 */ /* 0x000fe40000000000 */
[----:B------:R-:W1:Y:S08]  /*00d0*/  I2F.RP R4, R6 ;  /* 0x0000000600047306 */ /* 0x000e700000209400 */
[----:B-1----:R-:W1:Y:S02]  /*00e0*/  MUFU.RCP R4, R4 ;  /* 0x0000000400047308 */ /* 0x002e640000001000 */
[----:B-1----:R-:W-:-:S02]  /*00f0*/  IADD3 R2, PT, PT, R4, 0xffffffe, RZ ;  /* 0x0ffffffe04027810 */ /* 0x002fc40007ffe0ff */
[----:B------:R-:W1:Y:S04]  /*0100*/  LDC R4, c[0x0][0x394] ;  /* 0x0000e500ff047b82 */ /* 0x000e680000000800 */
[----:B------:R2:W3:Y:S02]  /*0110*/  F2I.FTZ.U32.TRUNC.NTZ R3, R2 ;  /* 0x0000000200037305 */ /* 0x0004e4000021f000 */
[----:B--2---:R-:W-:Y:S01]  /*0120*/  HFMA2 R2, -RZ, RZ, 0, 0 ;  /* 0x00000000ff027431 */ /* 0x004fe200000001ff */
[----:B---3--:R-:W-:-:S05]  /*0130*/  IADD3 R5, PT, PT, RZ, -R3, RZ ;  /* 0x80000003ff057210 */ /* 0x008fca0007ffe0ff */
[----:B------:R-:W-:Y:S01]  /*0140*/  IMAD R5, R5, R6, RZ ;  /* 0x0000000605057224 */ /* 0x000fe200078e02ff */
[----:B-1----:R-:W-:-:S03]  /*0150*/  ISETP.GE.AND P2, PT, R4, 0x1, PT ;  /* 0x000000010400780c */ /* 0x002fc60003f46270 */
[----:B------:R-:W-:Y:S01]  /*0160*/  IMAD.HI.U32 R3, R3, R5, R2 ;  /* 0x0000000503037227 */ /* 0x000fe200078e0002 */
[----:B------:R-:W-:-:S05]  /*0170*/  MOV R5, R8 ;  /* 0x0000000800057202 */ /* 0x000fca0000000f00 */
[----:B------:R-:W-:-:S05]  /*0180*/  IMAD.HI.U32 R3, R3, R5, RZ ;  /* 0x0000000503037227 */ /* 0x000fca00078e00ff */
[----:B------:R-:W-:-:S05]  /*0190*/  IADD3 R3, PT, PT, -R3, RZ, RZ ;  /* 0x000000ff03037210 */ /* 0x000fca0007ffe1ff */
[C---:B------:R-:W-:Y:S02]  /*01a0*/  IMAD R5, R6.reuse, R3, R5 ;  /* 0x0000000306057224 */ /* 0x040fe400078e0205 */
[----:B------:R-:W1:Y:S03]  /*01b0*/  LDC.64 R2, c[0x0][0x388] ;  /* 0x0000e200ff027b82 */ /* 0x000e660000000a00 */
[----:B------:R-:W-:-:S13]  /*01c0*/  ISETP.GT.U32.AND P0, PT, R6, R5, PT ;  /* 0x000000050600720c */ /* 0x000fda0003f04070 */
[----:B------:R-:W-:Y:S02]  /*01d0*/  @!P0 IADD3 R5, PT, PT, R5, -R6, RZ ;  /* 0x8000000605058210 */ /* 0x000fe40007ffe0ff */
[C---:B------:R-:W-:Y:S02]  /*01e0*/  ISETP.GE.AND P0, PT, R7.reuse, RZ, PT ;  /* 0x000000ff0700720c */ /* 0x040fe40003f06270 */
[----:B------:R-:W-:Y:S01]  /*01f0*/  ISETP.GT.U32.AND P1, PT, R6, R5, PT ;  /* 0x000000050600720c */ /* 0x000fe20003f24070 */
[----:B-1----:R-:W-:-:S05]  /*0200*/  IMAD.WIDE R2, R7, 0x4, R2 ;  /* 0x0000000407027825 */ /* 0x002fca00078e0202 */
[----:B0-----:R0:W-:Y:S07]  /*0210*/  STG.E desc[UR4][R2.64], RZ ;  /* 0x000000ff02007986 */ /* 0x0011ee000c101904 */
[----:B------:R-:W-:Y:S02]  /*0220*/  @!P1 IADD3 R5, PT, PT, R5, -R6, RZ ;  /* 0x8000000605059210 */ /* 0x000fe40007ffe0ff */
[----:B------:R-:W-:Y:S02]  /*0230*/  ISETP.NE.AND P1, PT, R0, RZ, PT ;  /* 0x000000ff0000720c */ /* 0x000fe40003f25270 */
[----:B------:R-:W-:Y:S01]  /*0240*/  @!P0 IADD3 R5, PT, PT, -R5, RZ, RZ ;  /* 0x000000ff05058210 */ /* 0x000fe20007ffe1ff */
[----:B------:R-:W-:Y:S10]  /*0250*/  @!P2 EXIT ;  /* 0x000000000000a94d */ /* 0x000ff40003800000 */
[C---:B------:R-:W-:Y:S02]  /*0260*/  ISETP.GE.U32.AND P0, PT, R4.reuse, 0x10, PT ;  /* 0x000000100400780c */ /* 0x040fe40003f06070 */
[----:B------:R-:W-:Y:S02]  /*0270*/  @!P1 LOP3.LUT R5, RZ, R0, RZ, 0x33, !PT ;  /* 0x00000000ff059212 */ /* 0x000fe400078e33ff */
[----:B------:R-:W-:Y:S02]  /*0280*/  LOP3.LUT R10, R4, 0xf, RZ, 0xc0, !PT ;  /* 0x0000000f040a7812 */ /* 0x000fe400078ec0ff */
[----:B------:R-:W-:Y:S02]  /*0290*/  IADD3 R7, PT, PT, R7, -R5, RZ ;  /* 0x8000000507077210 */ /* 0x000fe40007ffe0ff */
[----:B------:R-:W-:Y:S02]  /*02a0*/  ISETP.NE.AND P1, PT, R10, RZ, PT ;  /* 0x000000ff0a00720c */ /* 0x000fe40003f25270 */
[----:B------:R-:W-:Y:S01]  /*02b0*/  MOV R9, RZ ;  /* 0x000000ff00097202 */ /* 0x000fe20000000f00 */
[----:B------:R-:W-:Y:S01]  /*02c0*/  IMAD R8, R7, R4, R5 ;  /* 0x0000000407087224 */ /* 0x000fe200078e0205 */
[----:B------:R-:W-:Y:S01]  /*02d0*/  MOV R13, RZ ;  /* 0x000000ff000d7202 */ /* 0x000fe20000000f00 */
[----:B------:R-:W-:Y:S08]  /*02e0*/  @!P0 BRA `(.L_x_108) ;  /* 0x0000000400248947 */ /* 0x000ff00003800000 */
[----:B------:R-:W-:Y:S01]  /*02f0*/  LOP3.LUT R9, R4, 0x7ffffff0, RZ, 0xc0, !PT ;  /* 0x7ffffff004097812 */ /* 0x000fe200078ec0ff */
[----:B------:R-:W-:Y:S01]  /*0300*/  HFMA2 R13, -RZ, RZ, 0, 0 ;  /* 0x00000000ff0d7431 */ /* 0x000fe200000001ff */
[----:B------:R-:W-:Y:S02]  /*0310*/  MOV R11, R8 ;  /* 0x00000008000b7202 */ /* 0x000fe40000000f00 */
[----:B------:R-:W-:-:S07]  /*0320*/  IADD3 R6, PT, PT, -R9, RZ, RZ ;  /* 0x000000ff09067210 */ /* 0x000fce0007ffe1ff */
.L_x_109:
[----:B------:R-:W1:Y:S02]  /*0330*/  LDC.64 R14, c[0x0][0x380] ;  /* 0x0000e000ff0e7b82 */ /* 0x000e640000000a00 */
[----:B-1----:R-:W-:-:S05]  /*0340*/  IMAD.WIDE R14, R11, 0x4, R14 ;  /* 0x000000040b0e7825 */ /* 0x002fca00078e020e */
[----:B------:R-:W2:Y:S02]  /*0350*/  LDG.E R12, desc[UR4][R14.64] ;  /* 0x000000040e0c7981 */ /* 0x000ea4000c1e1900 */
[----:B--2---:R-:W-:Y:S01]  /*0360*/  FADD R21, R12, R13 ;  /* 0x0000000d0c157221 */ /* 0x004fe20000000000 */
[----:B----4-:R-:W-:-:S04]  /*0370*/  IMAD.WIDE R12, R0, 0x4, R14 ;  /* 0x00000004000c7825 */ /* 0x010fc800078e020e */
[----:B------:R1:W-:Y:S04]  /*0380*/  STG.E desc[UR4][R2.64], R21 ;  /* 0x0000001502007986 */ /* 0x0003e8000c101904 */
[----:B------:R-:W2:Y:S02]  /*0390*/  LDG.E R16, desc[UR4][R12.64] ;  /* 0x000000040c107981 */ /* 0x000ea4000c1e1900 */
[----:B--2---:R-:W-:Y:S01]  /*03a0*/  FADD R23, R21, R16 ;  /* 0x0000001015177221 */ /* 0x004fe20000000000 */
[----:B------:R-:W-:-:S04]  /*03b0*/  IMAD.WIDE R16, R0, 0x4, R12 ;  /* 0x0000000400107825 */ /* 0x000fc800078e020c */
[----:B------:R2:W-:Y:S04]  /*03c0*/  STG.E desc[UR4][R2.64], R23 ;  /* 0x0000001702007986 */ /* 0x0005e8000c101904 */
[----:B------:R-:W3:Y:S02]  /*03d0*/  LDG.E R18, desc[UR4][R16.64] ;  /* 0x0000000410127981 */ /* 0x000ee4000c1e1900 */
[----:B---3--:R-:W-:Y:S01]  /*03e0*/  FADD R25, R23, R18 ;  /* 0x0000001217197221 */ /* 0x008fe20000000000 */
[----:B------:R-:W-:-:S04]  /*03f0*/  IMAD.WIDE R18, R0, 0x4, R16 ;  /* 0x0000000400127825 */ /* 0x000fc800078e0210 */
[----:B------:R3:W-:Y:S04]  /*0400*/  STG.E desc[UR4][R2.64], R25 ;  /* 0x0000001902007986 */ /* 0x0007e8000c101904 */
[----:B------:R-:W4:Y:S02]  /*0410*/  LDG.E R14, desc[UR4][R18.64] ;  /* 0x00000004120e7981 */ /* 0x000f24000c1e1900 */
[----:B----4-:R-:W-:Y:S01]  /*0420*/  FADD R27, R25, R14 ;  /* 0x0000000e191b7221 */ /* 0x010fe20000000000 */
[----:B------:R-:W-:-:S04]  /*0430*/  IMAD.WIDE R14, R0, 0x4, R18 ;  /* 0x00000004000e7825 */ /* 0x000fc800078e0212 */
[----:B------:R4:W-:Y:S04]  /*0440*/  STG.E desc[UR4][R2.64], R27 ;  /* 0x0000001b02007986 */ /* 0x0009e8000c101904 */
[----:B------:R-:W1:Y:S02]  /*0450*/  LDG.E R12, desc[UR4][R14.64] ;  /* 0x000000040e0c7981 */ /* 0x000e64000c1e1900 */
[----:B-1----:R-:W-:Y:S01]  /*0460*/  FADD R21, R27, R12 ;  /* 0x0000000c1b157221 */ /* 0x002fe20000000000 */
[----:B------:R-:W-:-:S04]  /*0470*/  IMAD.WIDE R12, R0, 0x4, R14 ;  /* 0x00000004000c7825 */ /* 0x000fc800078e020e */
        /* <DEDUP_REMOVED lines=29> */
[----:B------:R-:W5:Y:S01]  /*0650*/  LDG.E R12, desc[UR4][R14.64] ;  /* 0x000000040e0c7981 */ /* 0x000f62000c1e1900 */
[----:B-1----:R-:W-:-:S04]  /*0660*/  IMAD.WIDE R20, R0, 0x4, R14 ;  /* 0x0000000400147825 */ /* 0x002fc800078e020e */
[----:B-----5:R-:W-:-:S05]  /*0670*/  FADD R29, R27, R12 ;  /* 0x0000000c1b1d7221 */ /* 0x020fca0000000000 */
[----:B------:R4:W-:Y:S04]  /*0680*/  STG.E desc[UR4][R2.64], R29 ;  /* 0x0000001d02007986 */ /* 0x0009e8000c101904 */
[----:B------:R-:W2:Y:S01]  /*0690*/  LDG.E R12, desc[UR4][R20.64] ;  /* 0x00000004140c7981 */ /* 0x000ea2000c1e1900 */
[----:B------:R-:W-:-:S04]  /*06a0*/  IMAD.WIDE R16, R0, 0x4, R20 ;  /* 0x0000000400107825 */ /* 0x000fc800078e0214 */
[----:B--2---:R-:W-:-:S05]  /*06b0*/  FADD R23, R29, R12 ;  /* 0x0000000c1d177221 */ /* 0x004fca0000000000 */
[----:B------:R4:W-:Y:S04]  /*06c0*/  STG.E desc[UR4][R2.64], R23 ;  /* 0x0000001702007986 */ /* 0x0009e8000c101904 */
[----:B------:R-:W3:Y:S01]  /*06d0*/  LDG.E R12, desc[UR4][R16.64] ;  /* 0x00000004100c7981 */ /* 0x000ee2000c1e1900 */
[----:B------:R-:W-:Y:S01]  /*06e0*/  IMAD.WIDE R18, R0, 0x4, R16 ;  /* 0x0000000400127825 */ /* 0x000fe200078e0210 */
[----:B------:R-:W-:-:S03]  /*06f0*/  IADD3 R6, PT, PT, R6, 0x10, RZ ;  /* 0x0000001006067810 */ /* 0x000fc60007ffe0ff */
[----:B---3--:R-:W-:-:S05]  /*0700*/  FADD R25, R23, R12 ;  /* 0x0000000c17197221 */ /* 0x008fca0000000000 */
[----:B------:R4:W-:Y:S04]  /*0710*/  STG.E desc[UR4][R2.64], R25 ;  /* 0x0000001902007986 */ /* 0x0009e8000c101904 */
[----:B------:R-:W2:Y:S01]  /*0720*/  LDG.E R18, desc[UR4][R18.64] ;  /* 0x0000000412127981 */ /* 0x000ea2000c1e1900 */
[----:B------:R-:W-:Y:S02]  /*0730*/  ISETP.NE.AND P0, PT, R6, RZ, PT ;  /* 0x000000ff0600720c */ /* 0x000fe40003f05270 */
[----:B------:R-:W-:Y:S01]  /*0740*/  LEA R11, R0, R11, 0x4 ;  /* 0x0000000b000b7211 */ /* 0x000fe200078e20ff */
[----:B--2---:R-:W-:-:S05]  /*0750*/  FADD R13, R25, R18 ;  /* 0x00000012190d7221 */ /* 0x004fca0000000000 */
[----:B------:R4:W-:Y:S05]  /*0760*/  STG.E desc[UR4][R2.64], R13 ;  /* 0x0000000d02007986 */ /* 0x0009ea000c101904 */
[----:B------:R-:W-:Y:S05]  /*0770*/  @P0 BRA `(.L_x_109) ;  /* 0xfffffff800ec0947 */ /* 0x000fea000383ffff */
.L_x_108:
[----:B------:R-:W-:Y:S05]  /*0780*/  @!P1 EXIT ;  /* 0x000000000000994d */ /* 0x000fea0003800000 */
[----:B------:R-:W-:Y:S02]  /*0790*/  ISETP.GE.U32.AND P0, PT, R10, 0x8, PT ;  /* 0x000000080a00780c */ /* 0x000fe40003f06070 */
[----:B------:R-:W-:-:S04]  /*07a0*/  LOP3.LUT R20, R4, 0x7, RZ, 0xc0, !PT ;  /* 0x0000000704147812 */ /* 0x000fc800078ec0ff */
[----:B------:R-:W-:-:S07]  /*07b0*/  ISETP.NE.AND P1, PT, R20, RZ, PT ;  /* 0x000000ff1400720c */ /* 0x000fce0003f25270 */
[----:B------:R-:W-:Y:S06]  /*07c0*/  @!P0 BRA `(.L_x_110) ;  /* 0x00000000008c8947 */ /* 0x000fec0003800000 */
[----:B------:R-:W1:Y:S01]  /*07d0*/  LDC.64 R10, c[0x0][0x380] ;  /* 0x0000e000ff0a7b82 */ /* 0x000e620000000a00 */
[----:B------:R-:W-:-:S04]  /*07e0*/  IMAD R15, R9, R0, R8 ;  /* 0x00000000090f7224 */ /* 0x000fc800078e0208 */
[----:B-1----:R-:W-:-:S05]  /*07f0*/  IMAD.WIDE R10, R15, 0x4, R10 ;  /* 0x000000040f0a7825 */ /* 0x002fca00078e020a */
[----:B------:R-:W2:Y:S02]  /*0800*/  LDG.E R6, desc[UR4][R10.64] ;  /* 0x000000040a067981 */ /* 0x000ea4000c1e1900 */
[----:B--2---:R-:W-:Y:S01]  /*0810*/  FADD R19, R13, R6 ;  /* 0x000000060d137221 */ /* 0x004fe20000000000 */
[----:B----4-:R-:W-:-:S04]  /*0820*/  IMAD.WIDE R12, R0, 0x4, R10 ;  /* 0x00000004000c7825 */ /* 0x010fc800078e020a */
[----:B------:R1:W-:Y:S04]  /*0830*/  STG.E desc[UR4][R2.64], R19 ;  /* 0x0000001302007986 */ /* 0x0003e8000c101904 */
[----:B------:R-:W2:Y:S01]  /*0840*/  LDG.E R6, desc[UR4][R12.64] ;  /* 0x000000040c067981 */ /* 0x000ea2000c1e1900 */
[----:B------:R-:W-:-:S04]  /*0850*/  IMAD.WIDE R14, R0, 0x4, R12 ;  /* 0x00000004000e7825 */ /* 0x000fc800078e020c */
[----:B--2---:R-:W-:-:S05]  /*0860*/  FADD R21, R19, R6 ;  /* 0x0000000613157221 */ /* 0x004fca0000000000 */
[----:B------:R2:W-:Y:S04]  /*0870*/  STG.E desc[UR4][R2.64], R21 ;  /* 0x0000001502007986 */ /* 0x0005e8000c101904 */
[----:B------:R-:W3:Y:S01]  /*0880*/  LDG.E R6, desc[UR4][R14.64] ;  /* 0x000000040e067981 */ /* 0x000ee2000c1e1900 */
[----:B------:R-:W-:-:S04]  /*0890*/  IMAD.WIDE R16, R0, 0x4, R14 ;  /* 0x0000000400107825 */ /* 0x000fc800078e020e */
[----:B---3--:R-:W-:-:S05]  /*08a0*/  FADD R23, R21, R6 ;  /* 0x0000000615177221 */ /* 0x008fca0000000000 */
[----:B------:R3:W-:Y:S04]  /*08b0*/  STG.E desc[UR4][R2.64], R23 ;  /* 0x0000001702007986 */ /* 0x0007e8000c101904 */
[----:B------:R-:W4:Y:S01]  /*08c0*/  LDG.E R6, desc[UR4][R16.64] ;  /* 0x0000000410067981 */ /* 0x000f22000c1e1900 */
[----:B------:R-:W-:-:S04]  /*08d0*/  IMAD.WIDE R10, R0, 0x4, R16 ;  /* 0x00000004000a7825 */ /* 0x000fc800078e0210 */
[----:B----4-:R-:W-:-:S05]  /*08e0*/  FADD R25, R23, R6 ;  /* 0x0000000617197221 */ /* 0x010fca0000000000 */
        /* <DEDUP_REMOVED lines=13> */
[----:B------:R-:W2:Y:S01]  /*09c0*/  LDG.E R16, desc[UR4][R16.64] ;  /* 0x0000000410107981 */ /* 0x000ea2000c1e1900 */
[----:B------:R-:W-:Y:S01]  /*09d0*/  IADD3 R9, PT, PT, R9, 0x8, RZ ;  /* 0x0000000809097810 */ /* 0x000fe20007ffe0ff */
[----:B--2---:R-:W-:-:S05]  /*09e0*/  FADD R13, R23, R16 ;  /* 0x00000010170d7221 */ /* 0x004fca0000000000 */
[----:B------:R4:W-:Y:S02]  /*09f0*/  STG.E desc[UR4][R2.64], R13 ;  /* 0x0000000d02007986 */ /* 0x0009e4000c101904 */
.L_x_110:
        /* <DEDUP_REMOVED lines=8> */
[----:B------:R-:W4:Y:S01]  /*0a80*/  LDG.E R8, desc[UR4][R10.64] ;  /* 0x000000040a087981 */ /* 0x000f22000c1e1900 */
[----:B------:R-:W-:-:S04]  /*0a90*/  IMAD.WIDE R14, R0, 0x4, R10 ;  /* 0x00000004000e7825 */ /* 0x000fc800078e020a */
[----:B----4-:R-:W-:-:S05]  /*0aa0*/  FADD R21, R13, R8 ;  /* 0x000000080d157221 */ /* 0x010fca0000000000 */
[----:B------:R1:W-:Y:S04]  /*0ab0*/  STG.E desc[UR4][R2.64], R21 ;  /* 0x0000001502007986 */ /* 0x0003e8000c101904 */
[----:B------:R-:W2:Y:S01]  /*0ac0*/  LDG.E R8, desc[UR4][R14.64] ;  /* 0x000000040e087981 */ /* 0x000ea2000c1e1900 */
[----:B------:R-:W-:-:S04]  /*0ad0*/  IMAD.WIDE R16, R0, 0x4, R14 ;  /* 0x0000000400107825 */ /* 0x000fc800078e020e */
[----:B--2---:R-:W-:-:S05]  /*0ae0*/  FADD R23, R21, R8 ;  /* 0x0000000815177221 */ /* 0x004fca0000000000 */
[----:B------:R1:W-:Y:S04]  /*0af0*/  STG.E desc[UR4][R2.64], R23 ;  /* 0x0000001702007986 */ /* 0x0003e8000c101904 */
[----:B------:R-:W2:Y:S01]  /*0b00*/  LDG.E R8, desc[UR4][R16.64] ;  /* 0x0000000410087981 */ /* 0x000ea2000c1e1900 */
[----:B------:R-:W-:-:S04]  /*0b10*/  IMAD.WIDE R18, R0, 0x4, R16 ;  /* 0x0000000400127825 */ /* 0x000fc800078e0210 */
[----:B--2---:R-:W-:-:S05]  /*0b20*/  FADD R25, R23, R8 ;  /* 0x0000000817197221 */ /* 0x004fca0000000000 */
[----:B------:R1:W-:Y:S04]  /*0b30*/  STG.E desc[UR4][R2.64], R25 ;  /* 0x0000001902007986 */ /* 0x0003e8000c101904 */
[----:B------:R-:W2:Y:S01]  /*0b40*/  LDG.E R18, desc[UR4][R18.64] ;  /* 0x0000000412127981 */ /* 0x000ea2000c1e1900 */
[----:B------:R-:W-:Y:S01]  /*0b50*/  IADD3 R9, PT, PT, R9, 0x4, RZ ;  /* 0x0000000409097810 */ /* 0x000fe20007ffe0ff */
[----:B--2---:R-:W-:-:S05]  /*0b60*/  FADD R13, R25, R18 ;  /* 0x00000012190d7221 */ /* 0x004fca0000000000 */
[----:B------:R1:W-:Y:S02]  /*0b70*/  STG.E desc[UR4][R2.64], R13 ;  /* 0x0000000d02007986 */ /* 0x0003e4000c101904 */
.L_x_111:
[----:B------:R-:W-:Y:S05]  /*0b80*/  @!P1 EXIT ;  /* 0x000000000000994d */ /* 0x000fea0003800000 */
[----:B------:R-:W2:Y:S01]  /*0b90*/  LDC.64 R10, c[0x0][0x380] ;  /* 0x0000e000ff0a7b82 */ /* 0x000ea20000000a00 */
[----:B------:R-:W-:Y:S01]  /*0ba0*/  IMAD R5, R9, R0, R5 ;  /* 0x0000000009057224 */ /* 0x000fe200078e0205 */
[----:B------:R-:W-:-:S03]  /*0bb0*/  IADD3 R6, PT, PT, -R6, RZ, RZ ;  /* 0x000000ff06067210 */ /* 0x000fc60007ffe1ff */
[----:B------:R-:W-:-:S07]  /*0bc0*/  IMAD R7, R7, R4, R5 ;  /* 0x0000000407077224 */ /* 0x000fce00078e0205 */
.L_x_112:
[----:B--2---:R-:W-:-:S06]  /*0bd0*/  IMAD.WIDE R4, R7, 0x4, R10 ;  /* 0x0000000407047825 */ /* 0x004fcc00078e020a */
[----:B------:R-:W1:Y:S01]  /*0be0*/  LDG.E R4, desc[UR4][R4.64] ;  /* 0x0000000404047981 */ /* 0x000e62000c1e1900 */
[----:B------:R-:W-:Y:S02]  /*0bf0*/  IADD3 R6, PT, PT, R6, 0x1, RZ ;  /* 0x0000000106067810 */ /* 0x000fe40007ffe0ff */
[----:B------:R-:W-:Y:S02]  /*0c00*/  IADD3 R7, PT, PT, R7, R0, RZ ;  /* 0x0000000007077210 */ /* 0x000fe40007ffe0ff */
[----:B------:R-:W-:Y:S01]  /*0c10*/  ISETP.NE.AND P0, PT, R6, RZ, PT ;  /* 0x000000ff0600720c */ /* 0x000fe20003f05270 */
[----:B-1-34-:R-:W-:-:S05]  /*0c20*/  FADD R13, R4, R13 ;  /* 0x0000000d040d7221 */ /* 0x01afca0000000000 */
[----:B------:R3:W-:Y:S07]  /*0c30*/  STG.E desc[UR4][R2.64], R13 ;  /* 0x0000000d02007986 */ /* 0x0007ee000c101904 */
[----:B------:R-:W-:Y:S05]  /*0c40*/  @P0 BRA `(.L_x_112) ;  /* 0xfffffffc00e00947 */ /* 0x000fea000383ffff */
[----:B------:R-:W-:Y:S05]  /*0c50*/  EXIT ;  /* 0x000000000000794d */ /* 0x000fea0003800000 */
.L_x_113:
        /* <DEDUP_REMOVED lines=10> */
.L_x_425:


//--------------------- .text._Z10f8_inv_sigPfS_S_S_iiii --------------------------
	.section	.text._Z10f8_inv_sigPfS_S_S_iiii,"ax",@progbits
	.align	128
        .global         _Z10f8_inv_sigPfS_S_S_iiii
        .type           _Z10f8_inv_sigPfS_S_S_iiii,@function
        .size           _Z10f8_inv_sigPfS_S_S_iiii,(.L_x_426 - _Z10f8_inv_sigPfS_S_S_iiii)
        .other          _Z10f8_inv_sigPfS_S_S_iiii,@"STO_CUDA_ENTRY STV_DEFAULT"
_Z10f8_inv_sigPfS_S_S_iiii:
.text._Z10f8_inv_sigPfS_S_S_iiii:
[----:B------:R-:W-:Y:S01]  /*0000*/  LDC R1, c[0x0][0x37c] ;  /* 0x0000df00ff017b82 */ /* 0x000fe20000000800 */
[----:B------:R-:W0:Y:S07]  /*0010*/  S2R R0, SR_TID.X ;  /* 0x0000000000007919 */ /* 0x000e2e0000002100 */
[----:B------:R-:W1:Y:S01]  /*0020*/  LDC R2, c[0x0][0x3a0] ;  /* 0x0000e800ff027b82 */ /* 0x000e620000000800 */
        /* <DEDUP_REMOVED lines=8> */
[----:B------:R-:W-:Y:S01]  /*00b0*/  IABS R9, R3 ;  /* 0x0000000300097213 */ /* 0x000fe20000000000 */
[----:B------:R-:W0:Y:S01]  /*00c0*/  LDC.64 R12, c[0x0][0x398] ;  /* 0x0000e600ff0c7b82 */ /* 0x000e220000000a00 */
[----:B------:R-:W-:Y:S01]  /*00d0*/  IABS R8, R2 ;  /* 0x0000000200087213 */ /* 0x000fe20000000000 */
[----:B------:R-:W1:Y:S01]  /*00e0*/  LDCU.64 UR10, c[0x0][0x358] ;  /* 0x00006b00ff0a77ac */ /* 0x000e620008000a00 */
[----:B------:R-:W2:Y:S01]  /*00f0*/  I2F.RP R0, R9 ;  /* 0x0000000900007306 */ /* 0x000ea20000209400 */
[----:B------:R-:W-:Y:S01]  /*0100*/  IABS R10, R5 ;  /* 0x00000005000a7213 */ /* 0x000fe20000000000 */
[----:B------:R-:W-:Y:S01]  /*0110*/  HFMA2 R29, -RZ, RZ, 0, 0 ;  /* 0x00000000ff1d7431 */ /* 0x000fe200000001ff */
[----:B------:R-:W3:Y:S05]  /*0120*/  LDCU UR4, c[0x0][0x3a4] ;  /* 0x00007480ff0477ac */ /* 0x000eea0008000800 */
[----:B--2---:R-:W2:Y:S01]  /*0130*/  MUFU.RCP R0, R0 ;  /* 0x0000000000007308 */ /* 0x004ea20000001000 */
[----:B0-----:R-:W-:Y:S01]  /*0140*/  IMAD.WIDE R12, R5, 0x4, R12 ;  /* 0x00000004050c7825 */ /* 0x001fe200078e020c */
[----:B---3--:R-:W-:-:S04]  /*0150*/  UISETP.GE.AND UP0, UPT, UR4, 0x1, UPT ;  /* 0x000000010400788c */ /* 0x008fc8000bf06270 */
[----:B-1----:R0:W-:Y:S01]  /*0160*/  STG.E desc[UR10][R12.64], RZ ;  /* 0x000000ff0c007986 */ /* 0x0021e2000c10190a */
[----:B--2---:R-:W-:-:S04]  /*0170*/  IADD3 R6, PT, PT, R0, 0xffffffe, RZ ;  /* 0x0ffffffe00067810 */ /* 0x004fc80007ffe0ff */
[----:B------:R1:W2:Y:S02]  /*0180*/  F2I.FTZ.U32.TRUNC.NTZ R7, R6 ;  /* 0x0000000600077305 */ /* 0x0002a4000021f000 */
[----:B-1----:R-:W-:Y:S01]  /*0190*/  HFMA2 R6, -RZ, RZ, 0, 0 ;  /* 0x00000000ff067431 */ /* 0x002fe200000001ff */
[----:B--2---:R-:W-:-:S05]  /*01a0*/  IADD3 R4, PT, PT, RZ, -R7, RZ ;  /* 0x80000007ff047210 */ /* 0x004fca0007ffe0ff */
[----:B------:R-:W-:Y:S01]  /*01b0*/  IMAD R11, R4, R9, RZ ;  /* 0x00000009040b7224 */ /* 0x000fe200078e02ff */
[----:B------:R-:W-:-:S03]  /*01c0*/  IABS R4, R3 ;  /* 0x0000000300047213 */ /* 0x000fc60000000000 */
[----:B------:R-:W-:Y:S01]  /*01d0*/  IMAD.HI.U32 R7, R7, R11, R6 ;  /* 0x0000000b07077227 */ /* 0x000fe200078e0006 */
[----:B------:R-:W-:Y:S02]  /*01e0*/  IADD3 R11, PT, PT, RZ, -R4, RZ ;  /* 0x80000004ff0b7210 */ /* 0x000fe40007ffe0ff */
[----:B------:R-:W-:-:S03]  /*01f0*/  MOV R4, R8 ;  /* 0x0000000800047202 */ /* 0x000fc60000000f00 */
[----:B------:R-:W-:Y:S01]  /*0200*/  IMAD.HI.U32 R0, R7, R10, RZ ;  /* 0x0000000a07007227 */ /* 0x000fe200078e00ff */
[----:B------:R-:W1:Y:S03]  /*0210*/  I2F.RP R8, R4 ;  /* 0x0000000400087306 */ /* 0x000e660000209400 */
[----:B------:R-:W-:-:S05]  /*0220*/  IMAD R6, R0, R11, R10 ;  /* 0x0000000b00067224 */ /* 0x000fca00078e020a */
[----:B------:R-:W-:Y:S01]  /*0230*/  ISETP.GT.U32.AND P2, PT, R9, R6, PT ;  /* 0x000000060900720c */ /* 0x000fe20003f44070 */
[----:B-1----:R-:W1:-:S12]  /*0240*/  MUFU.RCP R8, R8 ;  /* 0x0000000800087308 */ /* 0x002e580000001000 */
[-C--:B------:R-:W-:Y:S02]  /*0250*/  @!P2 IADD3 R6, PT, PT, R6, -R9.reuse, RZ ;  /* 0x800000090606a210 */ /* 0x080fe40007ffe0ff */
[----:B------:R-:W-:Y:S02]  /*0260*/  @!P2 IADD3 R0, PT, PT, R0, 0x1, RZ ;  /* 0x000000010000a810 */ /* 0x000fe40007ffe0ff */
[----:B------:R-:W-:Y:S02]  /*0270*/  ISETP.GE.U32.AND P0, PT, R6, R9, PT ;  /* 0x000000090600720c */ /* 0x000fe40003f06070 */
[----:B------:R-:W-:Y:S02]  /*0280*/  LOP3.LUT R6, R5, R3, RZ, 0x3c, !PT ;  /* 0x0000000305067212 */ /* 0x000fe400078e3cff */
[----:B------:R-:W-:Y:S02]  /*0290*/  ISETP.NE.AND P2, PT, R3, RZ, PT ;  /* 0x000000ff0300720c */ /* 0x000fe40003f45270 */
[----:B------:R-:W-:-:S02]  /*02a0*/  ISETP.GE.AND P1, PT, R6, RZ, PT ;  /* 0x000000ff0600720c */ /* 0x000fc40003f26270 */
[----:B-1----:R-:W-:-:S04]  /*02b0*/  IADD3 R6, PT, PT, R8, 0xffffffe, RZ ;  /* 0x0ffffffe08067810 */ /* 0x002fc80007ffe0ff */
[----:B------:R1:W2:Y:S01]  /*02c0*/  F2I.FTZ.U32.TRUNC.NTZ R7, R6 ;  /* 0x0000000600077305 */ /* 0x0002a2000021f000 */
[----:B------:R-:W-:-:S06]  /*02d0*/  @P0 IADD3 R0, PT, PT, R0, 0x1, RZ ;  /* 0x0000000100000810 */ /* 0x000fcc0007ffe0ff */
[----:B------:R-:W-:Y:S02]  /*02e0*/  @!P1 IADD3 R0, PT, PT, -R0, RZ, RZ ;  /* 0x000000ff00009210 */ /* 0x000fe40007ffe1ff */
[----:B------:R-:W-:Y:S01]  /*02f0*/  @!P2 LOP3.LUT R0, RZ, R3, RZ, 0x33, !PT ;  /* 0x00000003ff00a212 */ /* 0x000fe200078e33ff */
[----:B-1----:R-:W-:-:S04]  /*0300*/  HFMA2 R6, -RZ, RZ, 0, 0 ;  /* 0x00000000ff067431 */ /* 0x002fc800000001ff */
[----:B------:R-:W-:Y:S01]  /*0310*/  IMAD R10, R3, R0, RZ ;  /* 0x00000000030a7224 */ /* 0x000fe200078e02ff */
[----:B--2---:R-:W-:-:S04]  /*0320*/  IADD3 R9, PT, PT, RZ, -R7, RZ ;  /* 0x80000007ff097210 */ /* 0x004fc80007ffe0ff */
[----:B------:R-:W-:Y:S01]  /*0330*/  IADD3 R3, PT, PT, R5, -R10, RZ ;  /* 0x8000000a05037210 */ /* 0x000fe20007ffe0ff */
[----:B------:R-:W-:-:S03]  /*0340*/  IMAD R9, R9, R4, RZ ;  /* 0x0000000409097224 */ /* 0x000fc600078e02ff */
[----:B------:R-:W-:Y:S01]  /*0350*/  IABS R8, R3 ;  /* 0x0000000300087213 */ /* 0x000fe20000000000 */
[----:B------:R-:W-:Y:S01]  /*0360*/  IMAD.HI.U32 R6, R7, R9, R6 ;  /* 0x0000000907067227 */ /* 0x000fe200078e0006 */
[----:B------:R-:W-:Y:S02]  /*0370*/  LOP3.LUT R3, R3, R2, RZ, 0x3c, !PT ;  /* 0x0000000203037212 */ /* 0x000fe400078e3cff */
[----:B------:R-:W-:Y:S02]  /*0380*/  MOV R7, R8 ;  /* 0x0000000800077202 */ /* 0x000fe40000000f00 */
[----:B------:R-:W-:-:S03]  /*0390*/  ISETP.GE.AND P1, PT, R3, RZ, PT ;  /* 0x000000ff0300720c */ /* 0x000fc60003f26270 */
[----:B------:R-:W-:-:S05]  /*03a0*/  IMAD.HI.U32 R6, R6, R7, RZ ;  /* 0x0000000706067227 */ /* 0x000fca00078e00ff */
[----:B------:R-:W-:-:S05]  /*03b0*/  IADD3 R8, PT, PT, -R6, RZ, RZ ;  /* 0x000000ff06087210 */ /* 0x000fca0007ffe1ff */
[----:B------:R-:W-:-:S05]  /*03c0*/  IMAD R7, R4, R8, R7 ;  /* 0x0000000804077224 */ /* 0x000fca00078e0207 */
[----:B------:R-:W-:-:S13]  /*03d0*/  ISETP.GT.U32.AND P2, PT, R4, R7, PT ;  /* 0x000000070400720c */ /* 0x000fda0003f44070 */
[-C--:B------:R-:W-:Y:S02]  /*03e0*/  @!P2 IADD3 R7, PT, PT, R7, -R4.reuse, RZ ;  /* 0x800000040707a210 */ /* 0x080fe40007ffe0ff */
[----:B------:R-:W-:Y:S02]  /*03f0*/  @!P2 IADD3 R6, PT, PT, R6, 0x1, RZ ;  /* 0x000000010606a810 */ /* 0x000fe40007ffe0ff */
[----:B------:R-:W-:Y:S02]  /*0400*/  ISETP.GE.U32.AND P0, PT, R7, R4, PT ;  /* 0x000000040700720c */ /* 0x000fe40003f06070 */
[----:B------:R-:W-:-:S11]  /*0410*/  ISETP.NE.AND P2, PT, R2, RZ, PT ;  /* 0x000000ff0200720c */ /* 0x000fd60003f45270 */
[----:B------:R-:W-:-:S04]  /*0420*/  @P0 IADD3 R6, PT, PT, R6, 0x1, RZ ;  /* 0x0000000106060810 */ /* 0x000fc80007ffe0ff */
[----:B------:R-:W-:-:S04]  /*0430*/  MOV R3, R6 ;  /* 0x0000000600037202 */ /* 0x000fc80000000f00 */
[----:B------:R-:W-:Y:S02]  /*0440*/  @!P1 IADD3 R3, PT, PT, -R3, RZ, RZ ;  /* 0x000000ff03039210 */ /* 0x000fe40007ffe1ff */
[----:B------:R-:W-:-:S05]  /*0450*/  @!P2 LOP3.LUT R3, RZ, R2, RZ, 0x33, !PT ;  /* 0x00000002ff03a212 */ /* 0x000fca00078e33ff */
[----:B------:R-:W-:-:S05]  /*0460*/  IMAD R10, R3, R2, R10 ;  /* 0x00000002030a7224 */ /* 0x000fca00078e020a */
[----:B------:R-:W-:Y:S01]  /*0470*/  IADD3 R7, PT, PT, R5, -R10, RZ ;  /* 0x8000000a05077210 */ /* 0x000fe20007ffe0ff */
[----:B0-----:R-:W-:Y:S06]  /*0480*/  BRA.U !UP0, `(.L_x_114) ;  /* 0x0000000908cc7547 */ /* 0x001fec000b800000 */
[----:B------:R-:W0:Y:S01]  /*0490*/  LDCU UR5, c[0x0][0x3ac] ;  /* 0x00007580ff0577ac */ /* 0x000e220008000800 */
[----:B------:R-:W-:Y:S01]  /*04a0*/  MOV R29, RZ ;  /* 0x000000ff001d7202 */ /* 0x000fe20000000f00 */
[----:B------:R-:W-:Y:S02]  /*04b0*/  ULOP3.LUT UR6, UR4, 0x7ffffff8, URZ, 0xc0, !UPT ;  /* 0x7ffffff804067892 */ /* 0x000fe4000f8ec0ff */
[----:B------:R-:W-:Y:S02]  /*04c0*/  ULOP3.LUT UR8, UR4, 0x7, URZ, 0xc0, !UPT ;  /* 0x0000000704087892 */ /* 0x000fe4000f8ec0ff */
[----:B------:R-:W-:Y:S02]  /*04d0*/  UIMAD UR4, UR4, UR4, URZ ;  /* 0x00000004040472a4 */ /* 0x000fe4000f8e02ff */
[----:B------:R-:W-:-:S04]  /*04e0*/  UIADD3 UR7, UPT, UPT, -UR6, URZ, URZ ;  /* 0x000000ff06077290 */ /* 0x000fc8000fffe1ff */
[C---:B------:R-:W-:Y:S01]  /*04f0*/  IMAD R4, R0.reuse, UR4, RZ ;  /* 0x0000000400047c24 */ /* 0x040fe2000f8e02ff */
[----:B------:R-:W-:Y:S01]  /*0500*/  UMOV UR4, URZ ;  /* 0x000000ff00047c82 */ /* 0x000fe20008000000 */
[C---:B0-----:R-:W-:Y:S02]  /*0510*/  IMAD R2, R0.reuse, UR5, R5 ;  /* 0x0000000500027c24 */ /* 0x041fe4000f8e0205 */
[C---:B------:R-:W-:Y:S02]  /*0520*/  IMAD R9, R0.reuse, UR5, R7 ;  /* 0x0000000500097c24 */ /* 0x040fe4000f8e0207 */
[----:B------:R-:W-:Y:S01]  /*0530*/  IMAD R11, R0, UR5, R3 ;  /* 0x00000005000b7c24 */ /* 0x000fe2000f8e0203 */
[----:B------:R-:W-:-:S07]  /*0540*/  IADD3 R2, PT, PT, -R10, R2, RZ ;  /* 0x000000020a027210 */ /* 0x000fce0007ffe1ff */
.L_x_120:
[----:B0-----:R-:W0:Y:S01]  /*0550*/  LDC.64 R14, c[0x0][0x3a0] ;  /* 0x0000e800ff0e7b82 */ /* 0x001e220000000a00 */
[----:B------:R-:W-:-:S07]  /*0560*/  UMOV UR5, URZ ;  /* 0x000000ff00057c82 */ /* 0x000fce0008000000 */
[----:B-1----:R-:W1:Y:S01]  /*0570*/  LDC.64 R16, c[0x0][0x388] ;  /* 0x0000e200ff107b82 */ /* 0x002e620000000a00 */
[----:B0-----:R-:W-:Y:S01]  /*0580*/  IADD3 R5, PT, PT, R15, -0x1, RZ ;  /* 0xffffffff0f057810 */ /* 0x001fe20007ffe0ff */
[----:B------:R-:W-:-:S03]  /*0590*/  IMAD R19, R14, UR4, R11 ;  /* 0x000000040e137c24 */ /* 0x000fc6000f8e020b */
[----:B------:R-:W-:Y:S01]  /*05a0*/  ISETP.GE.U32.AND P0, PT, R5, 0x7, PT ;  /* 0x000000070500780c */ /* 0x000fe20003f06070 */
[----:B-1----:R-:W-:-:S12]  /*05b0*/  IMAD.WIDE R18, R19, 0x4, R16 ;  /* 0x0000000413127825 */ /* 0x002fd800078e0210 */
[----:B--2---:R-:W-:Y:S05]  /*05c0*/  @!P0 BRA `(.L_x_115) ;  /* 0x0000000400288947 */ /* 0x004fea0003800000 */
[----:B------:R-:W-:Y:S01]  /*05d0*/  IADD3 R6, PT, PT, R4, UR4, RZ ;  /* 0x0000000404067c10 */ /* 0x000fe2000fffe0ff */
[----:B------:R-:W-:Y:S01]  /*05e0*/  UMOV UR5, UR7 ;  /* 0x0000000700057c82 */ /* 0x000fe20008000000 */
[----:B------:R-:W-:-:S07]  /*05f0*/  MOV R5, R2 ;  /* 0x0000000200057202 */ /* 0x000fce0000000f00 */
.L_x_116:
[----:B0-----:R-:W0:Y:S01]  /*0600*/  LDC.64 R20, c[0x0][0x380] ;  /* 0x0000e000ff147b82 */ /* 0x001e220000000a00 */
[----:B------:R-:W-:Y:S01]  /*0610*/  IMAD.WIDE R24, R5, 0x4, R16 ;  /* 0x0000000405187825 */ /* 0x000fe200078e0210 */
[----:B------:R-:W2:Y:S04]  /*0620*/  LDG.E R10, desc[UR10][R18.64] ;  /* 0x0000000a120a7981 */ /* 0x000ea8000c1e1900 */
[----:B------:R-:W3:Y:S01]  /*0630*/  LDG.E R8, desc[UR10][R24.64] ;  /* 0x0000000a18087981 */ /* 0x000ee2000c1e1900 */
[----:B0-----:R-:W-:-:S05]  /*0640*/  IMAD.WIDE R20, R6, 0x4, R20 ;  /* 0x0000000406147825 */ /* 0x001fca00078e0214 */
[----:B------:R-:W3:Y:S01]  /*0650*/  LDG.E R23, desc[UR10][R20.64] ;  /* 0x0000000a14177981 */ /* 0x000ee2000c1e1900 */
[----:B------:R-:W-:-:S04]  /*0660*/  IMAD.WIDE.U32 R26, R15, 0x4, R20 ;  /* 0x000000040f1a7825 */ /* 0x000fc800078e0014 */
[----:B---3--:R-:W-:Y:S01]  /*0670*/  FMUL R8, R8, R23 ;  /* 0x0000001708087220 */ /* 0x008fe20000400000 */
[----:B------:R-:W-:-:S04]  /*0680*/  IMAD.WIDE R22, R14, 0x4, R24 ;  /* 0x000000040e167825 */ /* 0x000fc800078e0218 */
[----:B--2---:R-:W-:-:S05]  /*0690*/  FFMA R29, R8, R10, R29 ;  /* 0x0000000a081d7223 */ /* 0x004fca000000001d */
[----:B------:R0:W-:Y:S04]  /*06a0*/  STG.E desc[UR10][R12.64], R29 ;  /* 0x0000001d0c007986 */ /* 0x0001e8000c10190a */
[----:B------:R-:W2:Y:S04]  /*06b0*/  LDG.E R8, desc[UR10][R22.64] ;  /* 0x0000000a16087981 */ /* 0x000ea8000c1e1900 */
[----:B------:R-:W2:Y:S04]  /*06c0*/  LDG.E R10, desc[UR10][R26.64] ;  /* 0x0000000a1a0a7981 */ /* 0x000ea8000c1e1900 */
[----:B------:R-:W3:Y:S01]  /*06d0*/  LDG.E R28, desc[UR10][R18.64] ;  /* 0x0000000a121c7981 */ /* 0x000ee2000c1e1900 */
[----:B------:R-:W-:-:S04]  /*06e0*/  IMAD.WIDE R20, R14, 0x4, R22 ;  /* 0x000000040e147825 */ /* 0x000fc800078e0216 */
[----:B------:R-:W-:-:S04]  /*06f0*/  IMAD.WIDE.U32 R24, R15, 0x4, R26 ;  /* 0x000000040f187825 */ /* 0x000fc800078e001a */
[----:B--2---:R-:W-:-:S04]  /*0700*/  FMUL R8, R8, R10 ;  /* 0x0000000a08087220 */ /* 0x004fc80000400000 */
[----:B---3--:R-:W-:-:S05]  /*0710*/  FFMA R8, R8, R28, R29 ;  /* 0x0000001c08087223 */ /* 0x008fca000000001d */
[----:B------:R1:W-:Y:S04]  /*0720*/  STG.E desc[UR10][R12.64], R8 ;  /* 0x000000080c007986 */ /* 0x0003e8000c10190a */
[----:B------:R-:W0:Y:S04]  /*0730*/  LDG.E R10, desc[UR10][R20.64] ;  /* 0x0000000a140a7981 */ /* 0x000e28000c1e1900 */
[----:B------:R-:W0:Y:S04]  /*0740*/  LDG.E R28, desc[UR10][R24.64] ;  /* 0x0000000a181c7981 */ /* 0x000e28000c1e1900 */
[----:B------:R-:W2:Y:S01]  /*0750*/  LDG.E R22, desc[UR10][R18.64] ;  /* 0x0000000a12167981 */ /* 0x000ea2000c1e1900 */
[----:B------:R-:W-:-:S04]  /*0760*/  IMAD.WIDE.U32 R26, R15, 0x4, R24 ;  /* 0x000000040f1a7825 */ /* 0x000fc800078e0018 */
[----:B0-----:R-:W-:-:S04]  /*0770*/  FMUL R29, R10, R28 ;  /* 0x0000001c0a1d7220 */ /* 0x001fc80000400000 */
[----:B--2---:R-:W-:Y:S01]  /*0780*/  FFMA R29, R29, R22, R8 ;  /* 0x000000161d1d7223 */ /* 0x004fe20000000008 */
[----:B------:R-:W-:-:S04]  /*0790*/  IMAD.WIDE R22, R14, 0x4, R20 ;  /* 0x000000040e167825 */ /* 0x000fc800078e0214 */
[----:B------:R0:W-:Y:S04]  /*07a0*/  STG.E desc[UR10][R12.64], R29 ;  /* 0x0000001d0c007986 */ /* 0x0001e8000c10190a */
[----:B------:R-:W1:Y:S04]  /*07b0*/  LDG.E R10, desc[UR10][R22.64] ;  /* 0x0000000a160a7981 */ /* 0x000e68000c1e1900 */
[----:B------:R-:W1:Y:S04]  /*07c0*/  LDG.E R28, desc[UR10][R26.64] ;  /* 0x0000000a1a1c7981 */ /* 0x000e68000c1e1900 */
[----:B------:R-:W2:Y:S01]  /*07d0*/  LDG.E R20, desc[UR10][R18.64] ;  /* 0x0000000a12147981 */ /* 0x000ea2000c1e1900 */
[----:B------:R-:W-:-:S04]  /*07e0*/  IMAD.WIDE.U32 R24, R15, 0x4, R26 ;  /* 0x000000040f187825 */ /* 0x000fc800078e001a */
[----:B-1----:R-:W-:-:S04]  /*07f0*/  FMUL R8, R10, R28 ;  /* 0x0000001c0a087220 */ /* 0x002fc80000400000 */
[----:B--2---:R-:W-:Y:S01]  /*0800*/  FFMA R8, R8, R20, R29 ;  /* 0x0000001408087223 */ /* 0x004fe2000000001d */
[----:B------:R-:W-:-:S04]  /*0810*/  IMAD.WIDE R20, R14, 0x4, R22 ;  /* 0x000000040e147825 */ /* 0x000fc800078e0216 */
        /* <DEDUP_REMOVED lines=17> */
[----:B------:R-:W2:Y:S04]  /*0930*/  LDG.E R10, desc[UR10][R20.64] ;  /* 0x0000000a140a7981 */ /* 0x000ea8000c1e1900 */
[----:B------:R-:W2:Y:S04]  /*0940*/  LDG.E R28, desc[UR10][R24.64] ;  /* 0x0000000a181c7981 */ /* 0x000ea8000c1e1900 */
[----:B0-----:R-:W3:Y:S01]  /*0950*/  LDG.E R29, desc[UR10][R18.64] ;  /* 0x0000000a121d7981 */ /* 0x001ee2000c1e1900 */
[----:B------:R-:W-:-:S04]  /*0960*/  IMAD.WIDE.U32 R26, R15, 0x4, R24 ;  /* 0x000000040f1a7825 */ /* 0x000fc800078e0018 */
[----:B--2---:R-:W-:-:S04]  /*0970*/  FMUL R23, R10, R28 ;  /* 0x0000001c0a177220 */ /* 0x004fc80000400000 */
[----:B---3--:R-:W-:Y:S01]  /*0980*/  FFMA R10, R23, R29, R8 ;  /* 0x0000001d170a7223 */ /* 0x008fe20000000008 */
[----:B------:R-:W-:-:S04]  /*0990*/  IMAD.WIDE R22, R14, 0x4, R20 ;  /* 0x000000040e167825 */ /* 0x000fc800078e0214 */
[----:B------:R0:W-:Y:S04]  /*09a0*/  STG.E desc[UR10][R12.64], R10 ;  /* 0x0000000a0c007986 */ /* 0x0001e8000c10190a */
[----:B------:R-:W2:Y:S04]  /*09b0*/  LDG.E R22, desc[UR10][R22.64] ;  /* 0x0000000a16167981 */ /* 0x000ea8000c1e1900 */
[----:B------:R-:W2:Y:S04]  /*09c0*/  LDG.E R27, desc[UR10][R26.64] ;  /* 0x0000000a1a1b7981 */ /* 0x000ea8000c1e1900 */
[----:B-1----:R-:W3:Y:S01]  /*09d0*/  LDG.E R8, desc[UR10][R18.64] ;  /* 0x0000000a12087981 */ /* 0x002ee2000c1e1900 */
[----:B------:R-:W-:-:S04]  /*09e0*/  UIADD3 UR5, UPT, UPT, UR5, 0x8, URZ ;  /* 0x0000000805057890 */ /* 0x000fc8000fffe0ff */
[----:B------:R-:W-:Y:S01]  /*09f0*/  UISETP.NE.AND UP0, UPT, UR5, URZ, UPT ;  /* 0x000000ff0500728c */ /* 0x000fe2000bf05270 */
[----:B------:R-:W-:Y:S02]  /*0a00*/  LEA R5, R14, R5, 0x3 ;  /* 0x000000050e057211 */ /* 0x000fe400078e18ff */
[----:B------:R-:W-:Y:S01]  /*0a10*/  LEA R6, R15, R6, 0x3 ;  /* 0x000000060f067211 */ /* 0x000fe200078e18ff */
[----:B--2---:R-:W-:-:S04]  /*0a20*/  FMUL R29, R22, R27 ;  /* 0x0000001b161d7220 */ /* 0x004fc80000400000 */
[----:B---3--:R-:W-:-:S05]  /*0a30*/  FFMA R29, R29, R8, R10 ;  /* 0x000000081d1d7223 */ /* 0x008fca000000000a */
[----:B------:R0:W-:Y:S01]  /*0a40*/  STG.E desc[UR10][R12.64], R29 ;  /* 0x0000001d0c007986 */ /* 0x0001e2000c10190a */
[----:B------:R-:W-:Y:S05]  /*0a50*/  BRA.U UP0, `(.L_x_116) ;  /* 0xfffffff900e87547 */ /* 0x000fea000b83ffff */
[----:B------:R-:W-:-:S05]  /*0a60*/  UMOV UR5, UR6 ;  /* 0x0000000600057c82 */ /* 0x000fca0008000000 */
.L_x_115:
[----:B------:R-:W-:-:S09]  /*0a70*/  UISETP.NE.AND UP0, UPT, UR8, URZ, UPT ;  /* 0x000000ff0800728c */ /* 0x000fd2000bf05270 */
[----:B------:R-:W-:Y:S05]  /*0a80*/  BRA.U !UP0, `(.L_x_117) ;  /* 0x0000000508407547 */ /* 0x000fea000b800000 */
[----:B------:R-:W-:-:S04]  /*0a90*/  UIADD3 UR9, UPT, UPT, UR8, -0x1, URZ ;  /* 0xffffffff08097890 */ /* 0x000fc8000fffe0ff */
[----:B------:R-:W-:-:S09]  /*0aa0*/  UISETP.GE.U32.AND UP0, UPT, UR9, 0x3, UPT ;  /* 0x000000030900788c */ /* 0x000fd2000bf06070 */
[----:B------:R-:W-:Y:S05]  /*0ab0*/  BRA.U !UP0, `(.L_x_118) ;  /* 0x0000000108947547 */ /* 0x000fea000b800000 */
[----:B------:R-:W1:Y:S01]  /*0ac0*/  LDC.64 R22, c[0x0][0x380] ;  /* 0x0000e000ff167b82 */ /* 0x000e620000000a00 */
[-C--:B------:R-:W-:Y:S01]  /*0ad0*/  IMAD R6, R0, R15.reuse, UR5 ;  /* 0x0000000500067e24 */ /* 0x080fe2000f8e020f */
[----:B------:R-:W0:Y:S01]  /*0ae0*/  LDG.E R8, desc[UR10][R18.64] ;  /* 0x0000000a12087981 */ /* 0x000e22000c1e1900 */
[----:B------:R-:W-:Y:S02]  /*0af0*/  IMAD R21, R14, UR5, R9 ;  /* 0x000000050e157c24 */ /* 0x000fe4000f8e0209 */
[----:B------:R-:W-:Y:S02]  /*0b00*/  IMAD R5, R6, R15, UR4 ;  /* 0x0000000406057e24 */ /* 0x000fe4000f8e020f */
[----:B------:R-:W-:-:S04]  /*0b10*/  IMAD.WIDE R20, R21, 0x4, R16 ;  /* 0x0000000415147825 */ /* 0x000fc800078e0210 */
[----:B-1----:R-:W-:Y:S02]  /*0b20*/  IMAD.WIDE R22, R5, 0x4, R22 ;  /* 0x0000000405167825 */ /* 0x002fe400078e0216 */
[----:B------:R-:W2:Y:S04]  /*0b30*/  LDG.E R5, desc[UR10][R20.64] ;  /* 0x0000000a14057981 */ /* 0x000ea8000c1e1900 */
[----:B------:R-:W2:Y:S01]  /*0b40*/  LDG.E R6, desc[UR10][R22.64] ;  /* 0x0000000a16067981 */ /* 0x000ea2000c1e1900 */
[----:B------:R-:W-:-:S04]  /*0b50*/  IMAD.WIDE R24, R14, 0x4, R20 ;  /* 0x000000040e187825 */ /* 0x000fc800078e0214 */
[----:B------:R-:W-:-:S04]  /*0b60*/  IMAD.WIDE.U32 R26, R15, 0x4, R22 ;  /* 0x000000040f1a7825 */ /* 0x000fc800078e0016 */
[----:B--2---:R-:W-:-:S04]  /*0b70*/  FMUL R6, R5, R6 ;  /* 0x0000000605067220 */ /* 0x004fc80000400000 */
[----:B0-----:R-:W-:-:S05]  /*0b80*/  FFMA R29, R6, R8, R29 ;  /* 0x00000008061d7223 */ /* 0x001fca000000001d */
[----:B------:R-:W-:Y:S04]  /*0b90*/  STG.E desc[UR10][R12.64], R29 ;  /* 0x0000001d0c007986 */ /* 0x000fe8000c10190a */
        /* <DEDUP_REMOVED lines=18> */
[----:B0-----:R-:W3:Y:S01]  /*0cc0*/  LDG.E R5, desc[UR10][R18.64] ;  /* 0x0000000a12057981 */ /* 0x001ee2000c1e1900 */
[----:B------:R-:W-:Y:S01]  /*0cd0*/  UIADD3 UR5, UPT, UPT, UR5, 0x4, URZ ;  /* 0x0000000405057890 */ /* 0x000fe2000fffe0ff */
[----:B--2---:R-:W-:-:S04]  /*0ce0*/  FMUL R29, R24, R27 ;  /* 0x0000001b181d7220 */ /* 0x004fc80000400000 */
[----:B---3--:R-:W-:-:S05]  /*0cf0*/  FFMA R29, R29, R5, R6 ;  /* 0x000000051d1d7223 */ /* 0x008fca0000000006 */
[----:B------:R1:W-:Y:S02]  /*0d00*/  STG.E desc[UR10][R12.64], R29 ;  /* 0x0000001d0c007986 */ /* 0x0003e4000c10190a */
.L_x_118:
[----:B------:R-:W-:-:S13]  /*0d10*/  LOP3.LUT P0, R5, R15, 0x3, RZ, 0xc0, !PT ;  /* 0x000000030f057812 */ /* 0x000fda000780c0ff */
[----:B------:R-:W-:Y:S05]  /*0d20*/  @!P0 BRA `(.L_x_117) ;  /* 0x0000000000988947 */ /* 0x000fea0003800000 */
[----:B------:R-:W-:Y:S02]  /*0d30*/  ISETP.NE.AND P0, PT, R5, 0x1, PT ;  /* 0x000000010500780c */ /* 0x000fe40003f05270 */
[----:B-1----:R-:W-:-:S04]  /*0d40*/  LOP3.LUT R6, R15, 0x1, RZ, 0xc0, !PT ;  /* 0x000000010f067812 */ /* 0x002fc800078ec0ff */
[----:B------:R-:W-:-:S07]  /*0d50*/  ISETP.NE.U32.AND P1, PT, R6, 0x1, PT ;  /* 0x000000010600780c */ /* 0x000fce0003f25070 */
[----:B------:R-:W-:Y:S06]  /*0d60*/  @!P0 BRA `(.L_x_119) ;  /* 0x0000000000548947 */ /* 0x000fec0003800000 */
[----:B------:R-:W1:Y:S01]  /*0d70*/  LDC.64 R20, c[0x0][0x380] ;  /* 0x0000e000ff147b82 */ /* 0x000e620000000a00 */
[-C--:B------:R-:W-:Y:S01]  /*0d80*/  IMAD R6, R0, R15.reuse, UR5 ;  /* 0x0000000500067e24 */ /* 0x080fe2000f8e020f */
[----:B------:R-:W2:Y:S01]  /*0d90*/  LDG.E R8, desc[UR10][R18.64] ;  /* 0x0000000a12087981 */ /* 0x000ea2000c1e1900 */
[----:B------:R-:W-:Y:S02]  /*0da0*/  IMAD R23, R14, UR5, R9 ;  /* 0x000000050e177c24 */ /* 0x000fe4000f8e0209 */
[----:B------:R-:W-:Y:S02]  /*0db0*/  IMAD R5, R6, R15, UR4 ;  /* 0x0000000406057e24 */ /* 0x000fe4000f8e020f */
[----:B------:R-:W-:-:S04]  /*0dc0*/  IMAD.WIDE R22, R23, 0x4, R16 ;  /* 0x0000000417167825 */ /* 0x000fc800078e0210 */
[----:B-1----:R-:W-:Y:S02]  /*0dd0*/  IMAD.WIDE R20, R5, 0x4, R20 ;  /* 0x0000000405147825 */ /* 0x002fe400078e0214 */
[----:B------:R-:W3:Y:S04]  /*0de0*/  LDG.E R5, desc[UR10][R22.64] ;  /* 0x0000000a16057981 */ /* 0x000ee8000c1e1900 */
[----:B------:R-:W3:Y:S01]  /*0df0*/  LDG.E R6, desc[UR10][R20.64] ;  /* 0x0000000a14067981 */ /* 0x000ee2000c1e1900 */
[----:B------:R-:W-:-:S04]  /*0e00*/  IMAD.WIDE R24, R14, 0x4, R22 ;  /* 0x000000040e187825 */ /* 0x000fc800078e0216 */
[----:B------:R-:W-:-:S04]  /*0e10*/  IMAD.WIDE.U32 R26, R15, 0x4, R20 ;  /* 0x000000040f1a7825 */ /* 0x000fc800078e0014 */
[----:B---3--:R-:W-:-:S04]  /*0e20*/  FMUL R6, R5, R6 ;  /* 0x0000000605067220 */ /* 0x008fc80000400000 */
[----:B--2---:R-:W-:-:S05]  /*0e30*/  FFMA R5, R6, R8, R29 ;  /* 0x0000000806057223 */ /* 0x004fca000000001d */
        /* <DEDUP_REMOVED lines=8> */
.L_x_119:
[----:B------:R-:W-:Y:S05]  /*0ec0*/  @P1 BRA `(.L_x_117) ;  /* 0x0000000000301947 */ /* 0x000fea0003800000 */
[----:B------:R-:W2:Y:S01]  /*0ed0*/  LDC.64 R20, c[0x0][0x380] ;  /* 0x0000e000ff147b82 */ /* 0x000ea20000000a00 */
[-C--:B------:R-:W-:Y:S01]  /*0ee0*/  IMAD R6, R0, R15.reuse, UR5 ;  /* 0x0000000500067e24 */ /* 0x080fe2000f8e020f */
[----:B------:R-:W0:Y:S01]  /*0ef0*/  LDG.E R18, desc[UR10][R18.64] ;  /* 0x0000000a12127981 */ /* 0x000e22000c1e1900 */
[----:B-1----:R-:W-:Y:S02]  /*0f00*/  IMAD R5, R14, UR5, R9 ;  /* 0x000000050e057c24 */ /* 0x002fe4000f8e0209 */
[----:B------:R-:W-:Y:S02]  /*0f10*/  IMAD R23, R6, R15, UR4 ;  /* 0x0000000406177e24 */ /* 0x000fe4000f8e020f */
[----:B------:R-:W-:-:S06]  /*0f20*/  IMAD.WIDE R16, R5, 0x4, R16 ;  /* 0x0000000405107825 */ /* 0x000fcc00078e0210 */
[----:B------:R-:W3:Y:S01]  /*0f30*/  LDG.E R16, desc[UR10][R16.64] ;  /* 0x0000000a10107981 */ /* 0x000ee2000c1e1900 */
[----:B--2---:R-:W-:-:S06]  /*0f40*/  IMAD.WIDE R20, R23, 0x4, R20 ;  /* 0x0000000417147825 */ /* 0x004fcc00078e0214 */
[----:B------:R-:W3:Y:S02]  /*0f50*/  LDG.E R21, desc[UR10][R20.64] ;  /* 0x0000000a14157981 */ /* 0x000ee4000c1e1900 */
[----:B---3--:R-:W-:-:S04]  /*0f60*/  FMUL R6, R16, R21 ;  /* 0x0000001510067220 */ /* 0x008fc80000400000 */
[----:B0-----:R-:W-:-:S05]  /*0f70*/  FFMA R29, R6, R18, R29 ;  /* 0x00000012061d7223 */ /* 0x001fca000000001d */
[----:B------:R2:W-:Y:S02]  /*0f80*/  STG.E desc[UR10][R12.64], R29 ;  /* 0x0000001d0c007986 */ /* 0x0005e4000c10190a */
.L_x_117:
[----:B------:R-:W-:-:S06]  /*0f90*/  UIADD3 UR4, UPT, UPT, UR4, 0x1, URZ ;  /* 0x0000000104047890 */ /* 0x000fcc000fffe0ff */
[----:B------:R-:W-:-:S13]  /*0fa0*/  ISETP.NE.AND P0, PT, R15, UR4, PT ;  /* 0x000000040f007c0c */ /* 0x000fda000bf05270 */
[----:B------:R-:W-:Y:S05]  /*0fb0*/  @P0 BRA `(.L_x_120) ;  /* 0xfffffff400640947 */ /* 0x000fea000383ffff */
.L_x_114:
[----:B-1----:R-:W1:Y:S01]  /*0fc0*/  LDC.64 R4, c[0x0][0x390] ;  /* 0x0000e400ff047b82 */ /* 0x002e620000000a00 */
[----:B------:R-:W3:Y:S02]  /*0fd0*/  LDCU UR4, c[0x0][0x3ac] ;  /* 0x00007580ff0477ac */ /* 0x000ee40008000800 */
[C---:B---3--:R-:W-:Y:S02]  /*0fe0*/  IMAD R9, R0.reuse, UR4, R7 ;  /* 0x0000000400097c24 */ /* 0x048fe4000f8e0207 */
[----:B------:R-:W-:Y:S02]  /*0ff0*/  IMAD R11, R0, UR4, R3 ;  /* 0x00000004000b7c24 */ /* 0x000fe4000f8e0203 */
[----:B-1----:R-:W-:-:S04]  /*1000*/  IMAD.WIDE R8, R9, 0x4, R4 ;  /* 0x0000000409087825 */ /* 0x002fc800078e0204 */
[----:B------:R-:W-:Y:S02]  /*1010*/  IMAD.WIDE R4, R11, 0x4, R4 ;  /* 0x000000040b047825 */ /* 0x000fe400078e0204 */
[----:B------:R-:W3:Y:S04]  /*1020*/  LDG.E R8, desc[UR10][R8.64] ;  /* 0x0000000a08087981 */ /* 0x000ee8000c1e1900 */
[----:B------:R-:W3:Y:S01]  /*1030*/  LDG.E R11, desc[UR10][R4.64] ;  /* 0x0000000a040b7981 */ /* 0x000ee2000c1e1900 */
[----:B------:R-:W-:Y:S01]  /*1040*/  MOV R6, 0x3bbb989d ;  /* 0x3bbb989d00067802 */ /* 0x000fe20000000f00 */
[----:B------:R-:W-:Y:S01]  /*1050*/  BSSY.RECONVERGENT B0, `(.L_x_121) ;  /* 0x000001a000007945 */ /* 0x000fe20003800200 */
[----:B------:R-:W-:Y:S02]  /*1060*/  MOV R15, 0x437c0000 ;  /* 0x437c0000000f7802 */ /* 0x000fe40000000f00 */
[----:B------:R-:W-:Y:S01]  /*1070*/  ISETP.NE.AND P0, PT, R7, R3, PT ;  /* 0x000000030700720c */ /* 0x000fe20003f05270 */
[----:B---3--:R-:W-:-:S04]  /*1080*/  FADD R11, -R8, -R11 ;  /* 0x8000000b080b7221 */ /* 0x008fc80000000100 */
[----:B------:R-:W-:-:S04]  /*1090*/  FFMA.SAT R0, R11, R6, 0.5 ;  /* 0x3f0000000b007423 */ /* 0x000fc80000002006 */
[----:B------:R-:W-:-:S04]  /*10a0*/  FFMA.RM R0, R0, R15, 12582913 ;  /* 0x4b40000100007423 */ /* 0x000fc8000000400f */
[C---:B------:R-:W-:Y:S01]  /*10b0*/  FADD R2, R0.reuse, -12583039 ;  /* 0xcb40007f00027421 */ /* 0x040fe20000000000 */
[----:B------:R-:W-:-:S03]  /*10c0*/  SHF.L.U32 R0, R0, 0x17, RZ ;  /* 0x0000001700007819 */ /* 0x000fc600000006ff */
[----:B------:R-:W-:-:S04]  /*10d0*/  FFMA R2, R11, 1.4426950216293334961, -R2 ;  /* 0x3fb8aa3b0b027823 */ /* 0x000fc80000000802 */
[----:B------:R-:W-:-:S04]  /*10e0*/  FFMA R2, R11, 1.925963033500011079e-08, R2 ;  /* 0x32a570600b027823 */ /* 0x000fc80000000002 */
[----:B------:R-:W1:Y:S02]  /*10f0*/  MUFU.EX2 R11, R2 ;  /* 0x00000002000b7308 */ /* 0x000e640000000800 */
[----:B-1----:R-:W-:-:S04]  /*1100*/  FMUL R0, R0, R11 ;  /* 0x0000000b00007220 */ /* 0x002fc80000400000 */
[----:B0-2---:R-:W-:-:S05]  /*1110*/  FMUL R29, R0, R29 ;  /* 0x0000001d001d7220 */ /* 0x005fca0000400000 */
[----:B------:R0:W-:Y:S01]  /*1120*/  STG.E desc[UR10][R12.64], R29 ;  /* 0x0000001d0c007986 */ /* 0x0001e2000c10190a */
[----:B------:R-:W-:Y:S05]  /*1130*/  @P0 BRA `(.L_x_122) ;  /* 0x0000000000280947 */ /* 0x000fea0003800000 */
[----:B------:R-:W2:Y:S02]  /*1140*/  LDG.E R4, desc[UR10][R4.64] ;  /* 0x0000000a04047981 */ /* 0x000ea4000c1e1900 */
[----:B--2---:R-:W-:-:S04]  /*1150*/  FFMA.SAT R0, R4, -R6, 0.5 ;  /* 0x3f00000004007423 */ /* 0x004fc80000002806 */
[----:B------:R-:W-:-:S04]  /*1160*/  FFMA.RM R0, R0, R15, 12582913 ;  /* 0x4b40000100007423 */ /* 0x000fc8000000400f */
[C---:B------:R-:W-:Y:S01]  /*1170*/  FADD R3, R0.reuse, -12583039 ;  /* 0xcb40007f00037421 */ /* 0x040fe20000000000 */
[----:B------:R-:W-:-:S03]  /*1180*/  SHF.L.U32 R0, R0, 0x17, RZ ;  /* 0x0000001700007819 */ /* 0x000fc600000006ff */
[----:B------:R-:W-:-:S04]  /*1190*/  FFMA R3, R4, -1.4426950216293334961, -R3 ;  /* 0xbfb8aa3b04037823 */ /* 0x000fc80000000803 */
[----:B------:R-:W-:-:S06]  /*11a0*/  FFMA R3, R4, -1.925963033500011079e-08, R3 ;  /* 0xb2a5706004037823 */ /* 0x000fcc0000000003 */
[----:B------:R-:W1:Y:S02]  /*11b0*/  MUFU.EX2 R3, R3 ;  /* 0x0000000300037308 */ /* 0x000e640000000800 */
[----:B-1----:R-:W-:Y:S01]  /*11c0*/  FFMA R7, R0, R3, -R29 ;  /* 0x0000000300077223 */ /* 0x002fe2000000081d */
[----:B------:R-:W-:Y:S06]  /*11d0*/  BRA `(.L_x_123) ;  /* 0x0000000000047947 */ /* 0x000fec0003800000 */
.L_x_122:
[----:B------:R-:W-:-:S07]  /*11e0*/  FADD R7, -R29, -RZ ;  /* 0x800000ff1d077221 */ /* 0x000fce0000000100 */
.L_x_123:
[----:B------:R-:W-:Y:S05]  /*11f0*/  BSYNC.RECONVERGENT B0 ;  /* 0x0000000000007941 */ /* 0x000fea0003800200 */
.L_x_121:
[----:B------:R-:W-:Y:S01]  /*1200*/  STG.E desc[UR10][R12.64], R7 ;  /* 0x000000070c007986 */ /* 0x000fe2000c10190a */
[----:B------:R-:W-:Y:S05]  /*1210*/  EXIT ;  /* 0x000000000000794d */ /* 0x000fea0003800000 */
.L_x_124:
        /* <DEDUP_REMOVED lines=14> */
.L_x_426:


//--------------------- .text._Z16f7_lmarginal_pdfPfS_S_iii --------------------------
	.section	.text._Z16f7_lmarginal_pdfPfS_S_iii,"ax",@progbits
	.align	128
        .global         _Z16f7_lmarginal_pdfPfS_S_iii
        .type           _Z16f7_lmarginal_pdfPfS_S_iii,@function
        .size           _Z16f7_lmarginal_pdfPfS_S_iii,(.L_x_427 - _Z16f7_lmarginal_pdfPfS_S_iii)
        .other          _Z16f7_lmarginal_pdfPfS_S_iii,@"STO_CUDA_ENTRY STV_DEFAULT"
_Z16f7_lmarginal_pdfPfS_S_iii:
.text._Z16f7_lmarginal_pdfPfS_S_iii:
[----:B------:R-:W-:Y:S01]  /*0000*/  LDC R1, c[0x0][0x37c] ;  /* 0x0000df00ff017b82 */ /* 0x000fe20000000800 */
[----:B------:R-:W0:Y:S07]  /*0010*/  S2R R3, SR_TID.X ;  /* 0x0000000000037919 */ /* 0x000e2e0000002100 */
[----:B------:R-:W0:Y:S01]  /*0020*/  S2UR UR7, SR_CTAID.X ;  /* 0x00000000000779c3 */ /* 0x000e220000002500 */
[----:B------:R-:W1:Y:S01]  /*0030*/  LDCU.64 UR4, c[0x0][0x398] ;  /* 0x00007300ff0477ac */ /* 0x000e620008000a00 */
[----:B------:R-:W2:Y:S06]  /*0040*/  LDCU UR6, c[0x0][0x3a0] ;  /* 0x00007400ff0677ac */ /* 0x000eac0008000800 */
[----:B------:R-:W0:Y:S01]  /*0050*/  LDC R0, c[0x0][0x360] ;  /* 0x0000d800ff007b82 */ /* 0x000e220000000800 */
[----:B-1----:R-:W-:-:S04]  /*0060*/  UIMAD UR4, UR5, UR4, URZ ;  /* 0x00000004050472a4 */ /* 0x002fc8000f8e02ff */
[----:B--2---:R-:W-:Y:S01]  /*0070*/  UIMAD UR4, UR4, UR6, URZ ;  /* 0x00000006040472a4 */ /* 0x004fe2000f8e02ff */
[----:B0-----:R-:W-:-:S05]  /*0080*/  IMAD R0, R0, UR7, R3 ;  /* 0x0000000700007c24 */ /* 0x001fca000f8e0203 */
[----:B------:R-:W-:-:S13]  /*0090*/  ISETP.GE.AND P0, PT, R0, UR4, PT ;  /* 0x0000000400007c0c */ /* 0x000fda000bf06270 */
[----:B------:R-:W-:Y:S05]  /*00a0*/  @P0 EXIT ;  /* 0x000000000000094d */ /* 0x000fea0003800000 */
[----:B------:R-:W0:Y:S01]  /*00b0*/  LDC.64 R2, c[0x0][0x388] ;  /* 0x0000e200ff027b82 */ /* 0x000e220000000a00 */
[----:B------:R-:W1:Y:S07]  /*00c0*/  LDCU.64 UR4, c[0x0][0x358] ;  /* 0x00006b00ff0477ac */ /* 0x000e6e0008000a00 */
[----:B------:R-:W2:Y:S01]  /*00d0*/  LDC.64 R4, c[0x0][0x380] ;  /* 0x0000e000ff047b82 */ /* 0x000ea20000000a00 */
[----:B0-----:R-:W-:-:S06]  /*00e0*/  IMAD.WIDE R2, R0, 0x4, R2 ;  /* 0x0000000400027825 */ /* 0x001fcc00078e0202 */
[----:B-1----:R-:W3:Y:S01]  /*00f0*/  LDG.E R2, desc[UR4][R2.64] ;  /* 0x0000000402027981 */ /* 0x002ee2000c1e1900 */
[----:B--2---:R-:W-:-:S06]  /*0100*/  IMAD.WIDE R4, R0, 0x4, R4 ;  /* 0x0000000400047825 */ /* 0x004fcc00078e0204 */
[----:B------:R-:W3:Y:S01]  /*0110*/  LDG.E R5, desc[UR4][R4.64] ;  /* 0x0000000404057981 */ /* 0x000ee2000c1e1900 */
[----:B------:R-:W-:Y:S02]  /*0120*/  HFMA2 R9, -RZ, RZ, 1.5048828125, 33.21875 ;  /* 0x3e055027ff097431 */ /* 0x000fe400000001ff */
[----:B---3--:R-:W-:-:S05]  /*0130*/  FADD R6, R2, -R5 ;  /* 0x8000000502067221 */ /* 0x008fca0000000000 */
[----:B------:R-:W-:-:S04]  /*0140*/  FSETP.GTU.AND P0, PT, |R6|, RZ, PT ;  /* 0x000000ff0600720b */ /* 0x000fc80003f0c200 */
[----:B------:R-:W-:-:S04]  /*0150*/  FSEL R6, |R6|, 1.084202172485504434e-19, P0 ;  /* 0x2000000006067808 */ /* 0x000fc80000000200 */
[----:B------:R-:W-:-:S13]  /*0160*/  FSETP.GEU.AND P0, PT, R6, 1.175494350822287508e-38, PT ;  /* 0x008000000600780b */ /* 0x000fda0003f0e000 */
[----:B------:R-:W-:-:S05]  /*0170*/  @!P0 FMUL R6, R6, 8388608 ;  /* 0x4b00000006068820 */ /* 0x000fca0000400000 */
[----:B------:R-:W-:-:S04]  /*0180*/  IADD3 R7, PT, PT, R6, -0x3f2aaaab, RZ ;  /* 0xc0d5555506077810 */ /* 0x000fc80007ffe0ff */
[----:B------:R-:W-:-:S04]  /*0190*/  LOP3.LUT R7, R7, 0xff800000, RZ, 0xc0, !PT ;  /* 0xff80000007077812 */ /* 0x000fc800078ec0ff */
[----:B------:R-:W-:-:S05]  /*01a0*/  IADD3 R8, PT, PT, R6, -R7, RZ ;  /* 0x8000000706087210 */ /* 0x000fca0007ffe0ff */
[----:B------:R-:W-:-:S04]  /*01b0*/  FADD R8, R8, -1 ;  /* 0xbf80000008087421 */ /* 0x000fc80000000000 */
[----:B------:R-:W-:-:S04]  /*01c0*/  FFMA R3, R8, -R9, 0.14084610342979431152 ;  /* 0x3e1039f608037423 */ /* 0x000fc80000000809 */
[----:B------:R-:W-:-:S04]  /*01d0*/  FFMA R3, R8, R3, -0.12148627638816833496 ;  /* 0xbdf8cdcc08037423 */ /* 0x000fc80000000003 */
[----:B------:R-:W-:-:S04]  /*01e0*/  FFMA R3, R8, R3, 0.13980610668659210205 ;  /* 0x3e0f295508037423 */ /* 0x000fc80000000003 */
[----:B------:R-:W-:-:S04]  /*01f0*/  FFMA R3, R8, R3, -0.16684235632419586182 ;  /* 0xbe2ad8b908037423 */ /* 0x000fc80000000003 */
[----:B------:R-:W-:-:S04]  /*0200*/  FFMA R3, R8, R3, 0.20012299716472625732 ;  /* 0x3e4ced0b08037423 */ /* 0x000fc80000000003 */
[C---:B------:R-:W-:Y:S02]  /*0210*/  FFMA R5, R8.reuse, R3, -0.24999669194221496582 ;  /* 0xbe7fff2208057423 */ /* 0x040fe40000000003 */
[----:B------:R-:W0:Y:S02]  /*0220*/  LDC.64 R2, c[0x0][0x390] ;  /* 0x0000e400ff027b82 */ /* 0x000e240000000a00 */
[----:B------:R-:W-:Y:S01]  /*0230*/  FFMA R5, R8, R5, 0.33333182334899902344 ;  /* 0x3eaaaa7808057423 */ /* 0x000fe20000000005 */
[----:B------:R-:W-:Y:S02]  /*0240*/  FSEL R4, RZ, -23, P0 ;  /* 0xc1b80000ff047808 */ /* 0x000fe40000000000 */
[----:B------:R-:W-:Y:S01]  /*0250*/  ISETP.GT.U32.AND P0, PT, R6, 0x7f7fffff, PT ;  /* 0x7f7fffff0600780c */ /* 0x000fe20003f04070 */
        /* <DEDUP_REMOVED lines=8> */
[----:B------:R-:W-:Y:S01]  /*02e0*/  FSETP.NEU.AND P0, PT, R6, RZ, PT ;  /* 0x000000ff0600720b */ /* 0x000fe20003f0d000 */
[----:B0-----:R-:W-:-:S03]  /*02f0*/  IMAD.WIDE R2, R0, 0x4, R2 ;  /* 0x0000000400027825 */ /* 0x001fc600078e0202 */
[----:B------:R-:W-:-:S05]  /*0300*/  FSEL R5, R4, -INF , P0 ;  /* 0xff80000004057808 */ /* 0x000fca0000000000 */
[----:B------:R-:W-:Y:S01]  /*0310*/  STG.E desc[UR4][R2.64], R5 ;  /* 0x0000000502007986 */ /* 0x000fe2000c101904 */
[----:B------:R-:W-:Y:S05]  /*0320*/  EXIT ;  /* 0x000000000000794d */ /* 0x000fea0003800000 */
.L_x_125:
        /* <DEDUP_REMOVED lines=13> */
.L_x_427:


//--------------------- .text._Z16f6_inv_inner_sigPfS_iiS_PS_ --------------------------
	.section	.text._Z16f6_inv_inner_sigPfS_iiS_PS_,"ax",@progbits
	.align	128
        .global         _Z16f6_inv_inner_sigPfS_iiS_PS_
        .type           _Z16f6_inv_inner_sigPfS_iiS_PS_,@function
        .size           _Z16f6_inv_inner_sigPfS_iiS_PS_,(.L_x_418 - _Z16f6_inv_inner_sigPfS_iiS_PS_)
        .other          _Z16f6_inv_inner_sigPfS_iiS_PS_,@"STO_CUDA_ENTRY STV_DEFAULT"
_Z16f6_inv_inner_sigPfS_iiS_PS_:
.text._Z16f6_inv_inner_sigPfS_iiS_PS_:
        /* <DEDUP_REMOVED lines=8> */
[----:B------:R-:W0:Y:S01]  /*0080*/  LDCU UR6, c[0x0][0x390] ;  /* 0x00007200ff0677ac */ /* 0x000e220008000800 */
[----:B------:R-:W1:Y:S01]  /*0090*/  LDCU.64 UR4, c[0x0][0x388] ;  /* 0x00007100ff0477ac */ /* 0x000e620008000a00 */
[----:B------:R-:W2:Y:S01]  /*00a0*/  LDCU.64 UR12, c[0x0][0x358] ;  /* 0x00006b00ff0c77ac */ /* 0x000ea20008000a00 */
[----:B0-----:R-:W-:Y:S01]  /*00b0*/  IMAD R0, R13, UR6, RZ ;  /* 0x000000060d007c24 */ /* 0x001fe2000f8e02ff */
[----:B------:R-:W-:-:S03]  /*00c0*/  UISETP.NE.AND UP0, UPT, UR6, 0x1, UPT ;  /* 0x000000010600788c */ /* 0x000fc6000bf05270 */
[----:B------:R-:W-:-:S04]  /*00d0*/  IMAD R0, R0, UR6, RZ ;  /* 0x0000000600007c24 */ /* 0x000fc8000f8e02ff */
[----:B------:R-:W-:-:S03]  /*00e0*/  IMAD.WIDE R8, R0, 0x4, RZ ;  /* 0x0000000400087825 */ /* 0x000fc600078e02ff */
[----:B-1----:R-:W-:-:S04]  /*00f0*/  IADD3 R10, P0, PT, R8, UR4, RZ ;  /* 0x00000004080a7c10 */ /* 0x002fc8000ff1e0ff */
[----:B------:R-:W-:Y:S01]  /*0100*/  IADD3.X R11, PT, PT, R9, UR5, RZ, P0, !PT ;  /* 0x00000005090b7c10 */ /* 0x000fe200087fe4ff */
[----:B------:R-:W-:-:S04]  /*0110*/  IMAD.MOV.U32 R4, RZ, RZ, R10 ;  /* 0x000000ffff047224 */ /* 0x000fc800078e000a */
[----:B------:R-:W-:Y:S01]  /*0120*/  IMAD.MOV.U32 R5, RZ, RZ, R11 ;  /* 0x000000ffff057224 */ /* 0x000fe200078e000b */
[----:B--2---:R-:W-:Y:S06]  /*0130*/  BRA.U UP0, `(.L_x_126) ;  /* 0x0000000100447547 */ /* 0x004fec000b800000 */
[----:B------:R-:W2:Y:S01]  /*0140*/  LDG.E R2, desc[UR12][R4.64] ;  /* 0x0000000c04027981 */ /* 0x000ea2000c1e1900 */
[----:B------:R-:W-:Y:S01]  /*0150*/  BSSY.RECONVERGENT B0, `(.L_x_127) ;  /* 0x000000d000007945 */ /* 0x000fe20003800200 */
[----:B--2---:R-:W-:-:S04]  /*0160*/  IADD3 R0, PT, PT, R2, 0x1800000, RZ ;  /* 0x0180000002007810 */ /* 0x004fc80007ffe0ff */
[----:B------:R-:W-:-:S04]  /*0170*/  LOP3.LUT R0, R0, 0x7f800000, RZ, 0xc0, !PT ;  /* 0x7f80000000007812 */ /* 0x000fc800078ec0ff */
[----:B------:R-:W-:-:S13]  /*0180*/  ISETP.GT.U32.AND P0, PT, R0, 0x1ffffff, PT ;  /* 0x01ffffff0000780c */ /* 0x000fda0003f04070 */
[----:B------:R-:W-:Y:S05]  /*0190*/  @P0 BRA `(.L_x_128) ;  /* 0x0000000000100947 */ /* 0x000fea0003800000 */
[----:B------:R-:W-:-:S07]  /*01a0*/  MOV R21, 0x1c0 ;  /* 0x000001c000157802 */ /* 0x000fce0000000f00 */
[----:B------:R-:W-:Y:S05]  /*01b0*/  CALL.REL.NOINC `($__internal_4_$__cuda_sm20_rcp_rn_f32_slowpath) ;  /* 0x0000008400c87944 */ /* 0x000fea0003c00000 */
[----:B------:R-:W-:Y:S01]  /*01c0*/  IMAD.MOV.U32 R3, RZ, RZ, R0 ;  /* 0x000000ffff037224 */ /* 0x000fe200078e0000 */
[----:B------:R-:W-:Y:S06]  /*01d0*/  BRA `(.L_x_129) ;  /* 0x0000000000107947 */ /* 0x000fec0003800000 */
.L_x_128:
[----:B------:R-:W0:Y:S02]  /*01e0*/  MUFU.RCP R3, R2 ;  /* 0x0000000200037308 */ /* 0x000e240000001000 */
[----:B0-----:R-:W-:-:S04]  /*01f0*/  FFMA R0, R2, R3, -1 ;  /* 0xbf80000002007423 */ /* 0x001fc80000000003 */
[----:B------:R-:W-:-:S04]  /*0200*/  FADD.FTZ R0, -R0, -RZ ;  /* 0x800000ff00007221 */ /* 0x000fc80000010100 */
[----:B------:R-:W-:-:S07]  /*0210*/  FFMA R3, R3, R0, R3 ;  /* 0x0000000003037223 */ /* 0x000fce0000000003 */
.L_x_129:
[----:B------:R-:W-:Y:S05]  /*0220*/  BSYNC.RECONVERGENT B0 ;  /* 0x0000000000007941 */ /* 0x000fea0003800200 */
.L_x_127:
[----:B------:R-:W-:Y:S01]  /*0230*/  STG.E desc[UR12][R4.64], R3 ;  /* 0x0000000304007986 */ /* 0x000fe2000c10190c */
[----:B------:R-:W-:Y:S05]  /*0240*/  EXIT ;  /* 0x000000000000794d */ /* 0x000fea0003800000 */
.L_x_126:
[----:B------:R-:W-:Y:S01]  /*0250*/  UIMAD UR14, UR6, UR6, URZ ;  /* 0x00000006060e72a4 */ /* 0x000fe2000f8e02ff */
[----:B------:R-:W0:Y:S01]  /*0260*/  LDC.64 R32, c[0x0][0x3a0] ;  /* 0x0000e800ff207b82 */ /* 0x000e220000000a00 */
[----:B------:R-:W1:Y:S04]  /*0270*/  LDCU.64 UR8, c[0x0][0x398] ;  /* 0x00007300ff0877ac */ /* 0x000e680008000a00 */
[----:B------:R-:W-:Y:S01]  /*0280*/  IMAD R0, R13, UR14, RZ ;  /* 0x0000000e0d007c24 */ /* 0x000fe2000f8e02ff */
[----:B------:R-:W-:Y:S02]  /*0290*/  USHF.L.U32 UR7, UR14, 0x1, URZ ;  /* 0x000000010e077899 */ /* 0x000fe400080006ff */
[----:B------:R-:W-:Y:S01]  /*02a0*/  IMAD.U32 R31, RZ, RZ, UR14 ;  /* 0x0000000eff1f7e24 */ /* 0x000fe2000f8e00ff */
[----:B------:R-:W-:Y:S01]  /*02b0*/  UISETP.NE.AND UP0, UPT, UR6, URZ, UPT ;  /* 0x000000ff0600728c */ /* 0x000fe2000bf05270 */
[----:B------:R-:W-:-:S02]  /*02c0*/  IMAD.SHL.U32 R0, R0, 0x4, RZ ;  /* 0x0000000400007824 */ /* 0x000fc400078e00ff */
[----:B------:R-:W-:Y:S01]  /*02d0*/  IMAD.WIDE.U32 R30, R31, 0x4, R4 ;  /* 0x000000041f1e7825 */ /* 0x000fe200078e0004 */
[----:B------:R-:W-:Y:S02]  /*02e0*/  MOV R6, UR7 ;  /* 0x0000000700067c02 */ /* 0x000fe40008000f00 */
[----:B------:R-:W-:Y:S02]  /*02f0*/  SHF.R.S32.HI R3, RZ, 0x1f, R0 ;  /* 0x0000001fff037819 */ /* 0x000fe40000011400 */
[----:B------:R-:W-:-:S04]  /*0300*/  IADD3 R2, P0, PT, R0, UR7, RZ ;  /* 0x0000000700027c10 */ /* 0x000fc8000ff1e0ff */
[----:B------:R-:W-:Y:S02]  /*0310*/  LEA.HI.X.SX32 R7, R6, R3, 0x1, P0 ;  /* 0x0000000306077211 */ /* 0x000fe400000f0eff */
[----:B-1----:R-:W-:Y:S01]  /*0320*/  LEA R6, P0, R2, UR8, 0x2 ;  /* 0x0000000802067c11 */ /* 0x002fe2000f8010ff */
[----:B0-----:R-:W-:-:S03]  /*0330*/  IMAD.WIDE R32, R13, 0x8, R32 ;  /* 0x000000080d207825 */ /* 0x001fc600078e0220 */
[----:B------:R-:W-:-:S05]  /*0340*/  LEA.HI.X R7, R2, UR9, R7, 0x2, P0 ;  /* 0x0000000902077c11 */ /* 0x000fca00080f1407 */
[----:B------:R0:W-:Y:S01]  /*0350*/  STG.E.64 desc[UR12][R32.64], R6 ;  /* 0x0000000620007986 */ /* 0x0001e2000c101b0c */
[----:B------:R-:W-:Y:S05]  /*0360*/  BRA.U !UP0, `(.L_x_130) ;  /* 0x0000000908cc7547 */ /* 0x000fea000b800000 */
[----:B0-----:R-:W-:Y:S01]  /*0370*/  IMAD.U32 R7, RZ, RZ, UR14 ;  /* 0x0000000eff077e24 */ /* 0x001fe2000f8e00ff */
[----:B------:R-:W-:Y:S01]  /*0380*/  IADD3 R21, P0, PT, R10, 0x4, RZ ;  /* 0x000000040a157810 */ /* 0x000fe20007f1e0ff */
[----:B------:R-:W-:Y:S01]  /*0390*/  ULOP3.LUT UR4, URZ, UR4, URZ, 0x33, !UPT ;  /* 0x00000004ff047292 */ /* 0x000fe2000f8e33ff */
[----:B------:R-:W-:Y:S01]  /*03a0*/  BSSY.RECONVERGENT B0, `(.L_x_131) ;  /* 0x000002f000007945 */ /* 0x000fe20003800200 */
[----:B------:R-:W-:Y:S01]  /*03b0*/  IMAD.WIDE.U32 R6, R7, 0x4, R10 ;  /* 0x0000000407067825 */ /* 0x000fe200078e000a */
[----:B------:R-:W-:Y:S01]  /*03c0*/  IADD3.X R11, PT, PT, RZ, R11, RZ, P0, !PT ;  /* 0x0000000bff0b7210 */ /* 0x000fe200007fe4ff */
[----:B------:R-:W0:Y:S02]  /*03d0*/  LDCU.64 UR10, c[0x0][0x380] ;  /* 0x00007000ff0a77ac */ /* 0x000e240008000a00 */
[----:B------:R-:W-:Y:S01]  /*03e0*/  IMAD.MOV.U32 R13, RZ, RZ, R4 ;  /* 0x000000ffff0d7224 */ /* 0x000fe200078e0004 */
[----:B------:R-:W-:Y:S01]  /*03f0*/  ISETP.GT.U32.AND P0, PT, R6, R21, PT ;  /* 0x000000150600720c */ /* 0x000fe20003f04070 */
[----:B------:R-:W-:-:S03]  /*0400*/  IMAD.MOV.U32 R15, RZ, RZ, R5 ;  /* 0x000000ffff0f7224 */ /* 0x000fc600078e0005 */
[----:B------:R-:W-:-:S04]  /*0410*/  ISETP.GT.U32.AND.EX P0, PT, R7, R11, PT, P0 ;  /* 0x0000000b0700720c */ /* 0x000fc80003f04100 */
[----:B------:R-:W-:Y:S02]  /*0420*/  SEL R21, R6, R21, P0 ;  /* 0x0000001506157207 */ /* 0x000fe40000000000 */
[----:B------:R-:W-:Y:S02]  /*0430*/  SEL R7, R7, R11, P0 ;  /* 0x0000000b07077207 */ /* 0x000fe40000000000 */
[----:B------:R-:W-:Y:S01]  /*0440*/  IADD3 R21, P1, P2, -R8, UR4, R21 ;  /* 0x0000000408157c10 */ /* 0x000fe2000fa3e115 */
[----:B------:R-:W-:-:S03]  /*0450*/  ULOP3.LUT UR4, URZ, UR5, URZ, 0x33, !UPT ;  /* 0x00000005ff047292 */ /* 0x000fc6000f8e33ff */
[C---:B------:R-:W-:Y:S02]  /*0460*/  LOP3.LUT R6, R21.reuse, 0xc, RZ, 0xc0, !PT ;  /* 0x0000000c15067812 */ /* 0x040fe400078ec0ff */
[----:B------:R-:W-:Y:S02]  /*0470*/  ISETP.GE.U32.AND P0, PT, R21, 0xc, PT ;  /* 0x0000000c1500780c */ /* 0x000fe40003f06070 */
[----:B------:R-:W-:Y:S01]  /*0480*/  IADD3.X R2, PT, PT, ~R9, UR4, R7, P1, P2 ;  /* 0x0000000409027c10 */ /* 0x000fe20008fe4507 */
[----:B------:R-:W-:Y:S01]  /*0490*/  IMAD.MOV.U32 R7, RZ, RZ, R5 ;  /* 0x000000ffff077224 */ /* 0x000fe200078e0005 */
[----:B------:R-:W-:Y:S02]  /*04a0*/  ISETP.NE.U32.AND P1, PT, R6, 0xc, PT ;  /* 0x0000000c0600780c */ /* 0x000fe40003f25070 */
[----:B0-----:R-:W-:Y:S02]  /*04b0*/  IADD3 R10, P2, PT, R8, UR10, RZ ;  /* 0x0000000a080a7c10 */ /* 0x001fe4000ff5e0ff */
[----:B------:R-:W-:-:S02]  /*04c0*/  ISETP.NE.AND.EX P1, PT, RZ, RZ, PT, P1 ;  /* 0x000000ffff00720c */ /* 0x000fc40003f25310 */
[----:B------:R-:W-:Y:S02]  /*04d0*/  IADD3.X R11, PT, PT, R9, UR11, RZ, P2, !PT ;  /* 0x0000000b090b7c10 */ /* 0x000fe400097fe4ff */
[----:B------:R-:W-:Y:S02]  /*04e0*/  ISETP.GE.U32.AND.EX P0, PT, R2, RZ, PT, P0 ;  /* 0x000000ff0200720c */ /* 0x000fe40003f06100 */
[----:B------:R-:W-:-:S07]  /*04f0*/  MOV R6, R4 ;  /* 0x0000000400067202 */ /* 0x000fce0000000f00 */
[----:B------:R-:W-:Y:S05]  /*0500*/  @!P1 BRA `(.L_x_132) ;  /* 0x0000000000609947 */ /* 0x000fea0003800000 */
[----:B------:R-:W-:Y:S01]  /*0510*/  SHF.R.U64 R21, R21, 0x2, R2 ;  /* 0x0000000215157819 */ /* 0x000fe20000001202 */
[----:B------:R-:W-:Y:S02]  /*0520*/  HFMA2 R14, -RZ, RZ, 0, 0 ;  /* 0x00000000ff0e7431 */ /* 0x000fe400000001ff */
[--C-:B------:R-:W-:Y:S01]  /*0530*/  IMAD.MOV.U32 R6, RZ, RZ, R4.reuse ;  /* 0x000000ffff067224 */ /* 0x100fe200078e0004 */
[----:B------:R-:W-:Y:S01]  /*0540*/  MOV R7, R5 ;  /* 0x0000000500077202 */ /* 0x000fe20000000f00 */
[----:B------:R-:W-:Y:S02]  /*0550*/  IMAD.MOV.U32 R12, RZ, RZ, RZ ;  /* 0x000000ffff0c7224 */ /* 0x000fe400078e00ff */
[----:B------:R-:W-:Y:S02]  /*0560*/  VIADD R21, R21, 0x1 ;  /* 0x0000000115157836 */ /* 0x000fe40000000000 */
[----:B------:R-:W-:Y:S02]  /*0570*/  IMAD.MOV.U32 R13, RZ, RZ, R4 ;  /* 0x000000ffff0d7224 */ /* 0x000fe400078e0004 */
[----:B------:R-:W-:Y:S01]  /*0580*/  IMAD.MOV.U32 R15, RZ, RZ, R5 ;  /* 0x000000ffff0f7224 */ /* 0x000fe200078e0005 */
[----:B------:R-:W-:-:S07]  /*0590*/  LOP3.LUT R21, R21, 0x3, RZ, 0xc0, !PT ;  /* 0x0000000315157812 */ /* 0x000fce00078ec0ff */
.L_x_133:
[----:B------:R0:W2:Y:S01]  /*05a0*/  LDG.E R17, desc[UR12][R10.64] ;  /* 0x0000000c0a117981 */ /* 0x0000a2000c1e1900 */
[----:B------:R-:W-:Y:S02]  /*05b0*/  IADD3 R12, P1, PT, R12, 0x1, RZ ;  /* 0x000000010c0c7810 */ /* 0x000fe40007f3e0ff */
[----:B------:R-:W-:Y:S02]  /*05c0*/  IADD3 R2, P3, PT, R6, 0x4, RZ ;  /* 0x0000000406027810 */ /* 0x000fe40007f7e0ff */
[----:B------:R-:W-:Y:S02]  /*05d0*/  IADD3.X R14, PT, PT, RZ, R14, RZ, P1, !PT ;  /* 0x0000000eff0e7210 */ /* 0x000fe40000ffe4ff */
[----:B------:R-:W-:Y:S01]  /*05e0*/  ISETP.NE.U32.AND P1, PT, R12, R21, PT ;  /* 0x000000150c00720c */ /* 0x000fe20003f25070 */
[----:B------:R-:W-:Y:S01]  /*05f0*/  IMAD.X R19, RZ, RZ, R7, P3 ;  /* 0x000000ffff137224 */ /* 0x000fe200018e0607 */
[----:B------:R-:W-:Y:S02]  /*0600*/  IADD3 R13, P2, PT, R13, 0x4, RZ ;  /* 0x000000040d0d7810 */ /* 0x000fe40007f5e0ff */
[----:B------:R-:W-:-:S02]  /*0610*/  ISETP.NE.AND.EX P1, PT, R14, RZ, PT, P1 ;  /* 0x000000ff0e00720c */ /* 0x000fc40003f25310 */
[----:B0-----:R-:W-:Y:S02]  /*0620*/  IADD3 R10, P4, PT, R10, 0x4, RZ ;  /* 0x000000040a0a7810 */ /* 0x001fe40007f9e0ff */
[----:B------:R-:W-:-:S03]  /*0630*/  IADD3.X R15, PT, PT, RZ, R15, RZ, P2, !PT ;  /* 0x0000000fff0f7210 */ /* 0x000fc600017fe4ff */
[----:B------:R-:W-:Y:S01]  /*0640*/  IMAD.X R11, RZ, RZ, R11, P4 ;  /* 0x000000ffff0b7224 */ /* 0x000fe200020e060b */
[----:B--2---:R0:W-:Y:S02]  /*0650*/  STG.E desc[UR12][R6.64], R17 ;  /* 0x0000001106007986 */ /* 0x0041e4000c10190c */
[----:B0-----:R-:W-:Y:S02]  /*0660*/  IMAD.MOV.U32 R6, RZ, RZ, R2 ;  /* 0x000000ffff067224 */ /* 0x001fe400078e0002 */
[----:B------:R-:W-:Y:S01]  /*0670*/  IMAD.MOV.U32 R7, RZ, RZ, R19 ;  /* 0x000000ffff077224 */ /* 0x000fe200078e0013 */
[----:B------:R-:W-:Y:S06]  /*0680*/  @P1 BRA `(.L_x_133) ;  /* 0xfffffffc00c41947 */ /* 0x000fec000383ffff */
.L_x_132:
[----:B------:R-:W-:Y:S05]  /*0690*/  BSYNC.RECONVERGENT B0 ;  /* 0x0000000000007941 */ /* 0x000fea0003800200 */
.L_x_131:
[----:B------:R-:W-:Y:S04]  /*06a0*/  BSSY.RECONVERGENT B0, `(.L_x_130) ;  /* 0x000007f000007945 */ /* 0x000fe80003800200 */
[----:B------:R-:W-:Y:S05]  /*06b0*/  @!P0 BRA `(.L_x_134) ;  /* 0x0000000400f48947 */ /* 0x000fea0003800000 */
[----:B------:R-:W-:-:S04]  /*06c0*/  ISETP.GE.U32.AND P0, PT, R13, R30, PT ;  /* 0x0000001e0d00720c */ /* 0x000fc80003f06070 */
[----:B------:R-:W-:-:S13]  /*06d0*/  ISETP.GE.U32.AND.EX P0, PT, R15, R31, PT, P0 ;  /* 0x0000001f0f00720c */ /* 0x000fda0003f06100 */
[----:B------:R-:W2:Y:S04]  /*06e0*/  @P0 LDG.E R17, desc[UR12][R10.64] ;  /* 0x0000000c0a110981 */ /* 0x000ea8000c1e1900 */
[----:B--2---:R0:W-:Y:S04]  /*06f0*/  @P0 STG.E desc[UR12][R6.64], R17 ;  /* 0x0000001106000986 */ /* 0x0041e8000c10190c */
[----:B------:R-:W2:Y:S04]  /*0700*/  @P0 LDG.E R19, desc[UR12][R10.64+0x4] ;  /* 0x0000040c0a130981 */ /* 0x000ea8000c1e1900 */
[----:B--2---:R1:W-:Y:S04]  /*0710*/  @P0 STG.E desc[UR12][R6.64+0x4], R19 ;  /* 0x0000041306000986 */ /* 0x0043e8000c10190c */
[----:B------:R-:W2:Y:S01]  /*0720*/  @P0 LDG.E R21, desc[UR12][R10.64+0x8] ;  /* 0x0000080c0a150981 */ /* 0x000ea2000c1e1900 */
[----:B------:R-:W-:-:S04]  /*0730*/  @P0 IADD3 R13, P1, PT, R13, 0x10, RZ ;  /* 0x000000100d0d0810 */ /* 0x000fc80007f3e0ff */
[----:B------:R-:W-:Y:S02]  /*0740*/  @P0 IADD3.X R15, PT, PT, RZ, R15, RZ, P1, !PT ;  /* 0x0000000fff0f0210 */ /* 0x000fe40000ffe4ff */
[CC--:B------:R-:W-:Y:S02]  /*0750*/  IADD3 R2, P3, PT, R30.reuse, -R13.reuse, RZ ;  /* 0x8000000d1e027210 */ /* 0x0c0fe40007f7e0ff */
[----:B------:R-:W-:Y:S02]  /*0760*/  ISETP.GT.U32.AND P2, PT, R30, R13, PT ;  /* 0x0000000d1e00720c */ /* 0x000fe40003f44070 */
[----:B------:R-:W-:Y:S01]  /*0770*/  ISETP.LE.U32.AND P1, PT, R2, 0x30, PT ;  /* 0x000000300200780c */ /* 0x000fe20003f23070 */
[C---:B------:R-:W-:Y:S01]  /*0780*/  IMAD.X R14, R31.reuse, 0x1, ~R15, P3 ;  /* 0x000000011f0e7824 */ /* 0x040fe200018e0e0f */
[----:B------:R-:W-:Y:S01]  /*0790*/  ISETP.GT.U32.AND.EX P2, PT, R31, R15, PT, P2 ;  /* 0x0000000f1f00720c */ /* 0x000fe20003f44120 */
[----:B--2---:R-:W-:Y:S04]  /*07a0*/  @P0 STG.E desc[UR12][R6.64+0x8], R21 ;  /* 0x0000081506000986 */ /* 0x004fe8000c10190c */
[----:B------:R2:W3:Y:S01]  /*07b0*/  @P0 LDG.E R23, desc[UR12][R10.64+0xc] ;  /* 0x00000c0c0a170981 */ /* 0x0004e2000c1e1900 */
[----:B------:R-:W-:Y:S01]  /*07c0*/  ISETP.LE.U32.OR.EX P1, PT, R14, RZ, !P2, P1 ;  /* 0x000000ff0e00720c */ /* 0x000fe20005723510 */
[----:B------:R-:W-:Y:S01]  /*07d0*/  BSSY.RECONVERGENT B1, `(.L_x_135) ;  /* 0x000003c000017945 */ /* 0x000fe20003800200 */
[----:B------:R-:W-:-:S02]  /*07e0*/  @P0 IADD3 R2, P4, PT, R10, 0x10, RZ ;  /* 0x000000100a020810 */ /* 0x000fc40007f9e0ff */
[----:B------:R-:W-:-:S03]  /*07f0*/  @P0 IADD3 R12, P3, PT, R6, 0x10, RZ ;  /* 0x00000010060c0810 */ /* 0x000fc60007f7e0ff */
[----:B0-----:R-:W-:Y:S01]  /*0800*/  @P0 IMAD.X R17, RZ, RZ, R11, P4 ;  /* 0x000000ffff110224 */ /* 0x001fe200020e060b */
[----:B-1----:R-:W-:Y:S01]  /*0810*/  @P0 IADD3.X R19, PT, PT, RZ, R7, RZ, P3, !PT ;  /* 0x00000007ff130210 */ /* 0x002fe20001ffe4ff */
[----:B--2---:R-:W-:Y:S02]  /*0820*/  @P0 IMAD.MOV.U32 R10, RZ, RZ, R2 ;  /* 0x000000ffff0a0224 */ /* 0x004fe400078e0002 */
[----:B------:R-:W-:Y:S01]  /*0830*/  @P0 IMAD.MOV.U32 R11, RZ, RZ, R17 ;  /* 0x000000ffff0b0224 */ /* 0x000fe200078e0011 */
[----:B---3--:R0:W-:Y:S02]  /*0840*/  @P0 STG.E desc[UR12][R6.64+0xc], R23 ;  /* 0x00000c1706000986 */ /* 0x0081e4000c10190c */
[----:B0-----:R-:W-:Y:S01]  /*0850*/  @P0 MOV R6, R12 ;  /* 0x0000000c00060202 */ /* 0x001fe20000000f00 */
[----:B------:R-:W-:Y:S01]  /*0860*/  @P0 IMAD.MOV.U32 R7, RZ, RZ, R19 ;  /* 0x000000ffff070224 */ /* 0x000fe200078e0013 */
[----:B------:R-:W-:Y:S01]  /*0870*/  PLOP3.LUT P0, PT, P0, PT, PT, 0x8, 0x80 ;  /* 0x000000000080781c */ /* 0x000fe2000070e170 */
[----:B------:R-:W-:-:S12]  /*0880*/  @P1 BRA `(.L_x_136) ;  /* 0x0000000000c01947 */ /* 0x000fd80003800000 */
[----:B------:R-:W-:Y:S02]  /*0890*/  IADD3 R14, P1, PT, R30, -0x30, RZ ;  /* 0xffffffd01e0e7810 */ /* 0x000fe40007f3e0ff */
[----:B------:R-:W-:Y:S02]  /*08a0*/  PLOP3.LUT P0, PT, PT, PT, PT, 0x8, 0x80 ;  /* 0x000000000080781c */ /* 0x000fe40003f0e170 */
[----:B------:R-:W-:-:S11]  /*08b0*/  IADD3.X R16, PT, PT, R31, -0x1, RZ, P1, !PT ;  /* 0xffffffff1f107810 */ /* 0x000fd60000ffe4ff */
.L_x_137:
[----:B------:R-:W2:Y:S04]  /*08c0*/  LDG.E R17, desc[UR12][R10.64] ;  /* 0x0000000c0a117981 */ /* 0x000ea8000c1e1900 */
[----:B--2---:R0:W-:Y:S04]  /*08d0*/  STG.E desc[UR12][R6.64], R17 ;  /* 0x0000001106007986 */ /* 0x0041e8000c10190c */
[----:B------:R-:W2:Y:S04]  /*08e0*/  LDG.E R19, desc[UR12][R10.64+0x4] ;  /* 0x0000040c0a137981 */ /* 0x000ea8000c1e1900 */
[----:B--2---:R1:W-:Y:S04]  /*08f0*/  STG.E desc[UR12][R6.64+0x4], R19 ;  /* 0x0000041306007986 */ /* 0x0043e8000c10190c */
[----:B------:R-:W2:Y:S04]  /*0900*/  LDG.E R21, desc[UR12][R10.64+0x8] ;  /* 0x0000080c0a157981 */ /* 0x000ea8000c1e1900 */
[----:B--2---:R2:W-:Y:S04]  /*0910*/  STG.E desc[UR12][R6.64+0x8], R21 ;  /* 0x0000081506007986 */ /* 0x0045e8000c10190c */
[----:B------:R-:W3:Y:S04]  /*0920*/  LDG.E R23, desc[UR12][R10.64+0xc] ;  /* 0x00000c0c0a177981 */ /* 0x000ee8000c1e1900 */
[----:B---3--:R3:W-:Y:S04]  /*0930*/  STG.E desc[UR12][R6.64+0xc], R23 ;  /* 0x00000c1706007986 */ /* 0x0087e8000c10190c */
[----:B------:R-:W4:Y:S04]  /*0940*/  LDG.E R25, desc[UR12][R10.64+0x10] ;  /* 0x0000100c0a197981 */ /* 0x000f28000c1e1900 */
[----:B----4-:R4:W-:Y:S04]  /*0950*/  STG.E desc[UR12][R6.64+0x10], R25 ;  /* 0x0000101906007986 */ /* 0x0109e8000c10190c */
[----:B------:R-:W5:Y:S04]  /*0960*/  LDG.E R27, desc[UR12][R10.64+0x14] ;  /* 0x0000140c0a1b7981 */ /* 0x000f68000c1e1900 */
[----:B-----5:R5:W-:Y:S04]  /*0970*/  STG.E desc[UR12][R6.64+0x14], R27 ;  /* 0x0000141b06007986 */ /* 0x020be8000c10190c */
[----:B0-----:R-:W2:Y:S04]  /*0980*/  LDG.E R17, desc[UR12][R10.64+0x18] ;  /* 0x0000180c0a117981 */ /* 0x001ea8000c1e1900 */
[----:B--2---:R0:W-:Y:S04]  /*0990*/  STG.E desc[UR12][R6.64+0x18], R17 ;  /* 0x0000181106007986 */ /* 0x0041e8000c10190c */
[----:B-1----:R-:W2:Y:S04]  /*09a0*/  LDG.E R19, desc[UR12][R10.64+0x1c] ;  /* 0x00001c0c0a137981 */ /* 0x002ea8000c1e1900 */
[----:B--2---:R1:W-:Y:S04]  /*09b0*/  STG.E desc[UR12][R6.64+0x1c], R19 ;  /* 0x00001c1306007986 */ /* 0x0043e8000c10190c */
[----:B------:R-:W2:Y:S04]  /*09c0*/  LDG.E R21, desc[UR12][R10.64+0x20] ;  /* 0x0000200c0a157981 */ /* 0x000ea8000c1e1900 */
[----:B--2---:R2:W-:Y:S04]  /*09d0*/  STG.E desc[UR12][R6.64+0x20], R21 ;  /* 0x0000201506007986 */ /* 0x0045e8000c10190c */
[----:B---3--:R-:W3:Y:S04]  /*09e0*/  LDG.E R23, desc[UR12][R10.64+0x24] ;  /* 0x0000240c0a177981 */ /* 0x008ee8000c1e1900 */
[----:B---3--:R3:W-:Y:S04]  /*09f0*/  STG.E desc[UR12][R6.64+0x24], R23 ;  /* 0x0000241706007986 */ /* 0x0087e8000c10190c */
[----:B----4-:R-:W4:Y:S04]  /*0a00*/  LDG.E R25, desc[UR12][R10.64+0x28] ;  /* 0x0000280c0a197981 */ /* 0x010f28000c1e1900 */
[----:B----4-:R-:W-:Y:S04]  /*0a10*/  STG.E desc[UR12][R6.64+0x28], R25 ;  /* 0x0000281906007986 */ /* 0x010fe8000c10190c */
[----:B-----5:R-:W4:Y:S04]  /*0a20*/  LDG.E R27, desc[UR12][R10.64+0x2c] ;  /* 0x00002c0c0a1b7981 */ /* 0x020f28000c1e1900 */
[----:B----4-:R-:W-:Y:S04]  /*0a30*/  STG.E desc[UR12][R6.64+0x2c], R27 ;  /* 0x00002c1b06007986 */ /* 0x010fe8000c10190c */
[----:B0-----:R-:W4:Y:S04]  /*0a40*/  LDG.E R17, desc[UR12][R10.64+0x30] ;  /* 0x0000300c0a117981 */ /* 0x001f28000c1e1900 */
[----:B----4-:R-:W-:Y:S04]  /*0a50*/  STG.E desc[UR12][R6.64+0x30], R17 ;  /* 0x0000301106007986 */ /* 0x010fe8000c10190c */
[----:B-1----:R-:W4:Y:S04]  /*0a60*/  LDG.E R19, desc[UR12][R10.64+0x34] ;  /* 0x0000340c0a137981 */ /* 0x002f28000c1e1900 */
[----:B----4-:R0:W-:Y:S04]  /*0a70*/  STG.E desc[UR12][R6.64+0x34], R19 ;  /* 0x0000341306007986 */ /* 0x0101e8000c10190c */
[----:B--2---:R-:W2:Y:S01]  /*0a80*/  LDG.E R21, desc[UR12][R10.64+0x38] ;  /* 0x0000380c0a157981 */ /* 0x004ea2000c1e1900 */
[----:B------:R-:W-:-:S05]  /*0a90*/  IADD3 R13, P1, PT, R13, 0x40, RZ ;  /* 0x000000400d0d7810 */ /* 0x000fca0007f3e0ff */
[----:B------:R-:W-:Y:S01]  /*0aa0*/  IMAD.X R15, RZ, RZ, R15, P1 ;  /* 0x000000ffff0f7224 */ /* 0x000fe200008e060f */
[----:B------:R-:W-:-:S04]  /*0ab0*/  ISETP.GE.U32.AND P1, PT, R13, R14, PT ;  /* 0x0000000e0d00720c */ /* 0x000fc80003f26070 */
[----:B------:R-:W-:Y:S01]  /*0ac0*/  ISETP.GE.U32.AND.EX P1, PT, R15, R16, PT, P1 ;  /* 0x000000100f00720c */ /* 0x000fe20003f26110 */
[----:B--2---:R-:W-:Y:S04]  /*0ad0*/  STG.E desc[UR12][R6.64+0x38], R21 ;  /* 0x0000381506007986 */ /* 0x004fe8000c10190c */
[----:B---3--:R1:W2:Y:S01]  /*0ae0*/  LDG.E R23, desc[UR12][R10.64+0x3c] ;  /* 0x00003c0c0a177981 */ /* 0x0082a2000c1e1900 */
[----:B------:R-:W-:Y:S02]  /*0af0*/  IADD3 R12, P2, PT, R6, 0x40, RZ ;  /* 0x00000040060c7810 */ /* 0x000fe40007f5e0ff */
[----:B------:R-:W-:-:S03]  /*0b00*/  IADD3 R2, P3, PT, R10, 0x40, RZ ;  /* 0x000000400a027810 */ /* 0x000fc60007f7e0ff */
[----:B0-----:R-:W-:Y:S01]  /*0b10*/  IMAD.X R19, RZ, RZ, R7, P2 ;  /* 0x000000ffff137224 */ /* 0x001fe200010e0607 */
[----:B------:R-:W-:Y:S01]  /*0b20*/  IADD3.X R17, PT, PT, RZ, R11, RZ, P3, !PT ;  /* 0x0000000bff117210 */ /* 0x000fe20001ffe4ff */
[----:B-1----:R-:W-:-:S03]  /*0b30*/  IMAD.MOV.U32 R10, RZ, RZ, R2 ;  /* 0x000000ffff0a7224 */ /* 0x002fc600078e0002 */
[----:B------:R-:W-:Y:S01]  /*0b40*/  MOV R11, R17 ;  /* 0x00000011000b7202 */ /* 0x000fe20000000f00 */
[----:B--2---:R0:W-:Y:S02]  /*0b50*/  STG.E desc[UR12][R6.64+0x3c], R23 ;  /* 0x00003c1706007986 */ /* 0x0041e4000c10190c */
[----:B0-----:R-:W-:Y:S02]  /*0b60*/  IMAD.MOV.U32 R6, RZ, RZ, R12 ;  /* 0x000000ffff067224 */ /* 0x001fe400078e000c */
[----:B------:R-:W-:Y:S01]  /*0b70*/  IMAD.MOV.U32 R7, RZ, RZ, R19 ;  /* 0x000000ffff077224 */ /* 0x000fe200078e0013 */
[----:B------:R-:W-:Y:S06]  /*0b80*/  @!P1 BRA `(.L_x_137) ;  /* 0xfffffffc004c9947 */ /* 0x000fec000383ffff */
.L_x_136:
[----:B------:R-:W-:Y:S05]  /*0b90*/  BSYNC.RECONVERGENT B1 ;  /* 0x0000000000017941 */ /* 0x000fea0003800200 */
.L_x_135:
[CC--:B------:R-:W-:Y:S01]  /*0ba0*/  IADD3 R2, P3, PT, R30.reuse, -R13.reuse, RZ ;  /* 0x8000000d1e027210 */ /* 0x0c0fe20007f7e0ff */
[----:B------:R-:W-:Y:S01]  /*0bb0*/  BSSY.RECONVERGENT B1, `(.L_x_138) ;  /* 0x0000022000017945 */ /* 0x000fe20003800200 */
[----:B------:R-:W-:Y:S02]  /*0bc0*/  ISETP.GT.U32.AND P2, PT, R30, R13, PT ;  /* 0x0000000d1e00720c */ /* 0x000fe40003f44070 */
[----:B------:R-:W-:Y:S02]  /*0bd0*/  ISETP.LE.U32.AND P1, PT, R2, 0x10, PT ;  /* 0x000000100200780c */ /* 0x000fe40003f23070 */
[CC--:B------:R-:W-:Y:S02]  /*0be0*/  ISETP.GT.U32.AND.EX P2, PT, R31.reuse, R15.reuse, PT, P2 ;  /* 0x0000000f1f00720c */ /* 0x0c0fe40003f44120 */
[----:B------:R-:W-:-:S04]  /*0bf0*/  IADD3.X R2, PT, PT, R31, ~R15, RZ, P3, !PT ;  /* 0x8000000f1f027210 */ /* 0x000fc80001ffe4ff */
[----:B------:R-:W-:-:S13]  /*0c00*/  ISETP.LE.U32.OR.EX P1, PT, R2, RZ, !P2, P1 ;  /* 0x000000ff0200720c */ /* 0x000fda0005723510 */
[----:B------:R-:W-:Y:S05]  /*0c10*/  @P1 BRA `(.L_x_139) ;  /* 0x00000000006c1947 */ /* 0x000fea0003800000 */
[----:B------:R-:W2:Y:S04]  /*0c20*/  LDG.E R17, desc[UR12][R10.64] ;  /* 0x0000000c0a117981 */ /* 0x000ea8000c1e1900 */
[----:B--2---:R0:W-:Y:S04]  /*0c30*/  STG.E desc[UR12][R6.64], R17 ;  /* 0x0000001106007986 */ /* 0x0041e8000c10190c */
[----:B------:R-:W2:Y:S04]  /*0c40*/  LDG.E R19, desc[UR12][R10.64+0x4] ;  /* 0x0000040c0a137981 */ /* 0x000ea8000c1e1900 */
[----:B--2---:R1:W-:Y:S04]  /*0c50*/  STG.E desc[UR12][R6.64+0x4], R19 ;  /* 0x0000041306007986 */ /* 0x0043e8000c10190c */
[----:B------:R-:W2:Y:S04]  /*0c60*/  LDG.E R21, desc[UR12][R10.64+0x8] ;  /* 0x0000080c0a157981 */ /* 0x000ea8000c1e1900 */
[----:B--2---:R-:W-:Y:S04]  /*0c70*/  STG.E desc[UR12][R6.64+0x8], R21 ;  /* 0x0000081506007986 */ /* 0x004fe8000c10190c */
[----:B------:R-:W2:Y:S04]  /*0c80*/  LDG.E R23, desc[UR12][R10.64+0xc] ;  /* 0x00000c0c0a177981 */ /* 0x000ea8000c1e1900 */
[----:B--2---:R2:W-:Y:S04]  /*0c90*/  STG.E desc[UR12][R6.64+0xc], R23 ;  /* 0x00000c1706007986 */ /* 0x0045e8000c10190c */
[----:B------:R-:W3:Y:S04]  /*0ca0*/  LDG.E R25, desc[UR12][R10.64+0x10] ;  /* 0x0000100c0a197981 */ /* 0x000ee8000c1e1900 */
[----:B---3--:R-:W-:Y:S04]  /*0cb0*/  STG.E desc[UR12][R6.64+0x10], R25 ;  /* 0x0000101906007986 */ /* 0x008fe8000c10190c */
[----:B------:R-:W3:Y:S04]  /*0cc0*/  LDG.E R27, desc[UR12][R10.64+0x14] ;  /* 0x0000140c0a1b7981 */ /* 0x000ee8000c1e1900 */
[----:B---3--:R-:W-:Y:S04]  /*0cd0*/  STG.E desc[UR12][R6.64+0x14], R27 ;  /* 0x0000141b06007986 */ /* 0x008fe8000c10190c */
[----:B0-----:R-:W3:Y:S01]  /*0ce0*/  LDG.E R17, desc[UR12][R10.64+0x18] ;  /* 0x0000180c0a117981 */ /* 0x001ee2000c1e1900 */
[----:B------:R-:W-:-:S02]  /*0cf0*/  IADD3 R12, P2, PT, R6, 0x20, RZ ;  /* 0x00000020060c7810 */ /* 0x000fc40007f5e0ff */
[----:B------:R-:W-:Y:S01]  /*0d00*/  IADD3 R2, P3, PT, R10, 0x20, RZ ;  /* 0x000000200a027810 */ /* 0x000fe20007f7e0ff */
[----:B---3--:R-:W-:Y:S04]  /*0d10*/  STG.E desc[UR12][R6.64+0x18], R17 ;  /* 0x0000181106007986 */ /* 0x008fe8000c10190c */
[----:B-1----:R0:W3:Y:S01]  /*0d20*/  LDG.E R19, desc[UR12][R10.64+0x1c] ;  /* 0x00001c0c0a137981 */ /* 0x0020e2000c1e1900 */
[----:B------:R-:W-:Y:S01]  /*0d30*/  IADD3 R13, P1, PT, R13, 0x20, RZ ;  /* 0x000000200d0d7810 */ /* 0x000fe20007f3e0ff */
[----:B--2---:R-:W-:Y:S01]  /*0d40*/  IMAD.X R23, RZ, RZ, R7, P2 ;  /* 0x000000ffff177224 */ /* 0x004fe200010e0607 */
[----:B------:R-:W-:Y:S01]  /*0d50*/  PLOP3.LUT P0, PT, PT, PT, PT, 0x8, 0x80 ;  /* 0x000000000080781c */ /* 0x000fe20003f0e170 */
[----:B------:R-:W-:Y:S01]  /*0d60*/  IMAD.X R21, RZ, RZ, R11, P3 ;  /* 0x000000ffff157224 */ /* 0x000fe200018e060b */
[----:B------:R-:W-:Y:S01]  /*0d70*/  IADD3.X R15, PT, PT, RZ, R15, RZ, P1, !PT ;  /* 0x0000000fff0f7210 */ /* 0x000fe20000ffe4ff */
[----:B0-----:R-:W-:-:S02]  /*0d80*/  IMAD.MOV.U32 R10, RZ, RZ, R2 ;  /* 0x000000ffff0a7224 */ /* 0x001fc400078e0002 */
[----:B------:R-:W-:Y:S01]  /*0d90*/  IMAD.MOV.U32 R11, RZ, RZ, R21 ;  /* 0x000000ffff0b7224 */ /* 0x000fe200078e0015 */
[----:B---3--:R0:W-:Y:S02]  /*0da0*/  STG.E desc[UR12][R6.64+0x1c], R19 ;  /* 0x00001c1306007986 */ /* 0x0081e4000c10190c */
[----:B0-----:R-:W-:Y:S01]  /*0db0*/  MOV R6, R12 ;  /* 0x0000000c00067202 */ /* 0x001fe20000000f00 */
[----:B------:R-:W-:-:S07]  /*0dc0*/  IMAD.MOV.U32 R7, RZ, RZ, R23 ;  /* 0x000000ffff077224 */ /* 0x000fce00078e0017 */
.L_x_139:
[----:B------:R-:W-:Y:S05]  /*0dd0*/  BSYNC.RECONVERGENT B1 ;  /* 0x0000000000017941 */ /* 0x000fea0003800200 */
.L_x_138:
[----:B------:R-:W-:-:S04]  /*0de0*/  ISETP.LT.U32.AND P1, PT, R13, R30, PT ;  /* 0x0000001e0d00720c */ /* 0x000fc80003f21070 */
[----:B------:R-:W-:-:S13]  /*0df0*/  ISETP.LT.U32.OR.EX P0, PT, R15, R31, P0, P1 ;  /* 0x0000001f0f00720c */ /* 0x000fda0000701510 */
[----:B------:R-:W-:Y:S05]  /*0e00*/  @!P0 BRA `(.L_x_134) ;  /* 0x0000000000208947 */ /* 0x000fea0003800000 */
[----:B------:R-:W2:Y:S04]  /*0e10*/  LDG.E R13, desc[UR12][R10.64] ;  /* 0x0000000c0a0d7981 */ /* 0x000ea8000c1e1900 */
[----:B--2---:R0:W-:Y:S04]  /*0e20*/  STG.E desc[UR12][R6.64], R13 ;  /* 0x0000000d06007986 */ /* 0x0041e8000c10190c */
[----:B------:R-:W2:Y:S04]  /*0e30*/  LDG.E R15, desc[UR12][R10.64+0x4] ;  /* 0x0000040c0a0f7981 */ /* 0x000ea8000c1e1900 */
[----:B--2---:R0:W-:Y:S04]  /*0e40*/  STG.E desc[UR12][R6.64+0x4], R15 ;  /* 0x0000040f06007986 */ /* 0x0041e8000c10190c */
[----:B------:R-:W2:Y:S04]  /*0e50*/  LDG.E R17, desc[UR12][R10.64+0x8] ;  /* 0x0000080c0a117981 */ /* 0x000ea8000c1e1900 */
[----:B--2---:R0:W-:Y:S04]  /*0e60*/  STG.E desc[UR12][R6.64+0x8], R17 ;  /* 0x0000081106007986 */ /* 0x0041e8000c10190c */
[----:B------:R-:W2:Y:S04]  /*0e70*/  LDG.E R19, desc[UR12][R10.64+0xc] ;  /* 0x00000c0c0a137981 */ /* 0x000ea8000c1e1900 */
[----:B--2---:R0:W-:Y:S02]  /*0e80*/  STG.E desc[UR12][R6.64+0xc], R19 ;  /* 0x00000c1306007986 */ /* 0x0041e4000c10190c */
.L_x_134:
[----:B------:R-:W-:Y:S05]  /*0e90*/  BSYNC.RECONVERGENT B0 ;  /* 0x0000000000007941 */ /* 0x000fea0003800200 */
.L_x_130:
[----:B------:R-:W-:Y:S01]  /*0ea0*/  UISETP.GE.AND UP0, UPT, UR6, 0x1, UPT ;  /* 0x000000010600788c */ /* 0x000fe2000bf06270 */
[----:B------:R-:W-:-:S04]  /*0eb0*/  LEA R28, P0, R0, UR8, 0x2 ;  /* 0x00000008001c7c11 */ /* 0x000fc8000f8010ff */
[----:B------:R-:W-:-:S04]  /*0ec0*/  LEA.HI.X R29, R0, UR9, R3, 0x2, P0 ;  /* 0x00000009001d7c11 */ /* 0x000fc800080f1403 */
[----:B------:R-:W-:Y:S05]  /*0ed0*/  BRA.U !UP0, `(.L_x_140) ;  /* 0x00000065086c7547 */ /* 0x000fea000b800000 */
[----:B------:R-:W-:Y:S01]  /*0ee0*/  HFMA2 R2, -RZ, RZ, 0, 0 ;  /* 0x00000000ff027431 */ /* 0x000fe200000001ff */
[----:B------:R-:W-:Y:S02]  /*0ef0*/  UIADD3 UR15, UPT, UPT, UR6, -0x1, URZ ;  /* 0xffffffff060f7890 */ /* 0x000fe4000fffe0ff */
[----:B------:R-:W-:Y:S02]  /*0f00*/  ULOP3.LUT UR16, UR6, 0x3, URZ, 0xc0, !UPT ;  /* 0x0000000306107892 */ /* 0x000fe4000f8ec0ff */
[----:B------:R-:W-:Y:S02]  /*0f10*/  ULOP3.LUT UR17, UR6, 0x7ffffffc, URZ, 0xc0, !UPT ;  /* 0x7ffffffc06117892 */ /* 0x000fe4000f8ec0ff */
[----:B------:R-:W-:-:S12]  /*0f20*/  ULOP3.LUT UR7, UR6, 0x1, URZ, 0xc0, !UPT ;  /* 0x0000000106077892 */ /* 0x000fd8000f8ec0ff */
.L_x_145:
[----:B01----:R-:W0:Y:S01]  /*0f30*/  LDC R7, c[0x0][0x390] ;  /* 0x0000e400ff077b82 */ /* 0x003e220000000800 */
[----:B------:R-:W-:Y:S01]  /*0f40*/  UISETP.GE.U32.AND UP0, UPT, UR15, 0x3, UPT ;  /* 0x000000030f00788c */ /* 0x000fe2000bf06070 */
[----:B------:R-:W-:Y:S02]  /*0f50*/  IMAD.MOV.U32 R15, RZ, RZ, RZ ;  /* 0x000000ffff0f7224 */ /* 0x000fe400078e00ff */
[----:B0-----:R-:W-:-:S04]  /*0f60*/  IMAD R7, R2, R7, R2 ;  /* 0x0000000702077224 */ /* 0x001fc800078e0202 */
[----:B------:R-:W-:Y:S02]  /*0f70*/  IMAD.WIDE.U32 R6, R7, 0x4, R28 ;  /* 0x0000000407067825 */ /* 0x000fe400078e001c */
[----:B------:R-:W-:Y:S05]  /*0f80*/  BRA.U !UP0, `(.L_x_141) ;  /* 0x0000000108907547 */ /* 0x000fea000b800000 */
[----:B------:R-:W-:-:S05]  /*0f90*/  UMOV UR4, URZ ;  /* 0x000000ff00047c82 */ /* 0x000fca0008000000 */
.L_x_142:
[----:B------:R-:W-:Y:S02]  /*0fa0*/  UIADD3 UR5, UPT, UPT, UR4, 0x1, URZ ;  /* 0x0000000104057890 */ /* 0x000fe4000fffe0ff */
[C---:B------:R-:W-:Y:S01]  /*0fb0*/  ISETP.NE.AND P0, PT, R2.reuse, UR4, PT ;  /* 0x0000000402007c0c */ /* 0x040fe2000bf05270 */
[----:B------:R-:W-:Y:S02]  /*0fc0*/  UIADD3 UR6, UPT, UPT, UR4, 0x2, URZ ;  /* 0x0000000204067890 */ /* 0x000fe4000fffe0ff */
[----:B------:R-:W-:Y:S01]  /*0fd0*/  UIADD3 UR8, UPT, UPT, UR4, 0x3, URZ ;  /* 0x0000000304087890 */ /* 0x000fe2000fffe0ff */
[----:B------:R-:W-:-:S03]  /*0fe0*/  ISETP.NE.AND P1, PT, R2, UR5, PT ;  /* 0x0000000502007c0c */ /* 0x000fc6000bf25270 */
[C---:B------:R-:W-:Y:S02]  /*0ff0*/  ISETP.NE.AND P2, PT, R2.reuse, UR6, PT ;  /* 0x0000000602007c0c */ /* 0x040fe4000bf45270 */
[----:B------:R-:W-:-:S04]  /*1000*/  ISETP.NE.AND P3, PT, R2, UR8, PT ;  /* 0x0000000802007c0c */ /* 0x000fc8000bf65270 */
[----:B-1----:R-:W0:Y:S01]  /*1010*/  @P0 LDC R11, c[0x0][0x390] ;  /* 0x0000e400ff0b0b82 */ /* 0x002e220000000800 */
[----:B------:R-:W-:-:S03]  /*1020*/  @!P0 MOV R19, 0x3f800000 ;  /* 0x3f80000000138802 */ /* 0x000fc60000000f00 */
[----:B------:R-:W-:Y:S02]  /*1030*/  @!P1 IMAD.MOV.U32 R21, RZ, RZ, 0x3f800000 ;  /* 0x3f800000ff159424 */ /* 0x000fe400078e00ff */
[----:B------:R1:W-:Y:S01]  /*1040*/  @!P0 STG.E desc[UR12][R6.64], R19 ;  /* 0x0000001306008986 */ /* 0x0003e2000c10190c */
[----:B------:R-:W-:Y:S01]  /*1050*/  @!P2 MOV R23, 0x3f800000 ;  /* 0x3f8000000017a802 */ /* 0x000fe20000000f00 */
[----:B------:R-:W2:Y:S01]  /*1060*/  @P1 LDC R13, c[0x0][0x390] ;  /* 0x0000e400ff0d1b82 */ /* 0x000ea20000000800 */
[----:B------:R-:W-:-:S07]  /*1070*/  @!P3 IMAD.MOV.U32 R25, RZ, RZ, 0x3f800000 ;  /* 0x3f800000ff19b424 */ /* 0x000fce00078e00ff */
[----:B------:R-:W3:Y:S08]  /*1080*/  @P2 LDC R15, c[0x0][0x390] ;  /* 0x0000e400ff0f2b82 */ /* 0x000ef00000000800 */
[----:B------:R-:W4:Y:S01]  /*1090*/  @P3 LDC R17, c[0x0][0x390] ;  /* 0x0000e400ff113b82 */ /* 0x000f220000000800 */
[----:B0-----:R-:W-:Y:S01]  /*10a0*/  @P0 IMAD R11, R11, UR4, R2 ;  /* 0x000000040b0b0c24 */ /* 0x001fe2000f8e0202 */
[----:B------:R-:W-:-:S03]  /*10b0*/  UIADD3 UR4, UPT, UPT, UR4, 0x4, URZ ;  /* 0x0000000404047890 */ /* 0x000fc6000fffe0ff */
[----:B------:R-:W-:Y:S01]  /*10c0*/  @P0 IMAD.WIDE.U32 R10, R11, 0x4, R28 ;  /* 0x000000040b0a0825 */ /* 0x000fe200078e001c */
[----:B------:R-:W-:-:S03]  /*10d0*/  UISETP.NE.AND UP0, UPT, UR4, UR17, UPT ;  /* 0x000000110400728c */ /* 0x000fc6000bf05270 */
[----:B--2---:R-:W-:Y:S01]  /*10e0*/  @P1 IMAD R13, R13, UR5, R2 ;  /* 0x000000050d0d1c24 */ /* 0x004fe2000f8e0202 */
[----:B------:R1:W-:Y:S03]  /*10f0*/  @P0 STG.E desc[UR12][R10.64], RZ ;  /* 0x000000ff0a000986 */ /* 0x0003e6000c10190c */
[----:B------:R-:W-:-:S04]  /*1100*/  @P1 IMAD.WIDE.U32 R12, R13, 0x4, R28 ;  /* 0x000000040d0c1825 */ /* 0x000fc800078e001c */
[----:B---3--:R-:W-:Y:S01]  /*1110*/  @P2 IMAD R15, R15, UR6, R2 ;  /* 0x000000060f0f2c24 */ /* 0x008fe2000f8e0202 */
[----:B------:R1:W-:Y:S03]  /*1120*/  @P1 STG.E desc[UR12][R12.64], RZ ;  /* 0x000000ff0c001986 */ /* 0x0003e6000c10190c */
[----:B------:R-:W-:Y:S01]  /*1130*/  @P2 IMAD.WIDE.U32 R14, R15, 0x4, R28 ;  /* 0x000000040f0e2825 */ /* 0x000fe200078e001c */
[----:B------:R1:W-:Y:S03]  /*1140*/  @!P1 STG.E desc[UR12][R6.64], R21 ;  /* 0x0000001506009986 */ /* 0x0003e6000c10190c */
[----:B----4-:R-:W-:Y:S01]  /*1150*/  @P3 IMAD R17, R17, UR8, R2 ;  /* 0x0000000811113c24 */ /* 0x010fe2000f8e0202 */
[----:B------:R1:W-:Y:S03]  /*1160*/  @P2 STG.E desc[UR12][R14.64], RZ ;  /* 0x000000ff0e002986 */ /* 0x0003e6000c10190c */
[----:B------:R-:W-:Y:S01]  /*1170*/  @P3 IMAD.WIDE.U32 R16, R17, 0x4, R28 ;  /* 0x0000000411103825 */ /* 0x000fe200078e001c */
[----:B------:R1:W-:Y:S04]  /*1180*/  @!P2 STG.E desc[UR12][R6.64], R23 ;  /* 0x000000170600a986 */ /* 0x0003e8000c10190c */
[----:B------:R1:W-:Y:S04]  /*1190*/  @P3 STG.E desc[UR12][R16.64], RZ ;  /* 0x000000ff10003986 */ /* 0x0003e8000c10190c */
[----:B------:R1:W-:Y:S01]  /*11a0*/  @!P3 STG.E desc[UR12][R6.64], R25 ;  /* 0x000000190600b986 */ /* 0x0003e2000c10190c */
[----:B------:R-:W-:Y:S05]  /*11b0*/  BRA.U UP0, `(.L_x_142) ;  /* 0xfffffffd00787547 */ /* 0x000fea000b83ffff */
[----:B-1----:R-:W-:-:S07]  /*11c0*/  MOV R15, UR17 ;  /* 0x00000011000f7c02 */ /* 0x002fce0008000f00 */
.L_x_141:
[----:B------:R-:W-:-:S09]  /*11d0*/  UISETP.NE.AND UP0, UPT, UR16, URZ, UPT ;  /* 0x000000ff1000728c */ /* 0x000fd2000bf05270 */
[----:B------:R-:W-:Y:S05]  /*11e0*/  BRA.U !UP0, `(.L_x_143) ;  /* 0x00000001086c7547 */ /* 0x000fea000b800000 */
[----:B------:R-:W-:Y:S02]  /*11f0*/  UISETP.NE.AND UP0, UPT, UR16, 0x1, UPT ;  /* 0x000000011000788c */ /* 0x000fe4000bf05270 */
[----:B------:R-:W-:-:S07]  /*1200*/  UISETP.NE.AND UP1, UPT, UR7, URZ, UPT ;  /* 0x000000ff0700728c */ /* 0x000fce000bf25270 */
[----:B------:R-:W-:Y:S05]  /*1210*/  BRA.U !UP0, `(.L_x_144) ;  /* 0x0000000108407547 */ /* 0x000fea000b800000 */
[----:B------:R-:W-:Y:S01]  /*1220*/  VIADD R13, R15, 0x1 ;  /* 0x000000010f0d7836 */ /* 0x000fe20000000000 */
[----:B------:R-:W-:-:S04]  /*1230*/  ISETP.NE.AND P0, PT, R2, R15, PT ;  /* 0x0000000f0200720c */ /* 0x000fc80003f05270 */
[----:B------:R-:W-:-:S09]  /*1240*/  ISETP.NE.AND P1, PT, R2, R13, PT ;  /* 0x0000000d0200720c */ /* 0x000fd20003f25270 */
[----:B------:R-:W0:Y:S01]  /*1250*/  @P0 LDC R11, c[0x0][0x390] ;  /* 0x0000e400ff0b0b82 */ /* 0x000e220000000800 */
[----:B------:R-:W-:-:S03]  /*1260*/  @!P0 MOV R17, 0x3f800000 ;  /* 0x3f80000000118802 */ /* 0x000fc60000000f00 */
[----:B------:R-:W-:-:S04]  /*1270*/  @!P1 IMAD.MOV.U32 R19, RZ, RZ, 0x3f800000 ;  /* 0x3f800000ff139424 */ /* 0x000fc800078e00ff */
[----:B------:R-:W1:Y:S01]  /*1280*/  @P1 LDC R10, c[0x0][0x390] ;  /* 0x0000e400ff0a1b82 */ /* 0x000e620000000800 */
[C-C-:B0-----:R-:W-:Y:S01]  /*1290*/  @P0 IMAD R11, R15.reuse, R11, R2.reuse ;  /* 0x0000000b0f0b0224 */ /* 0x141fe200078e0202 */
[----:B------:R-:W-:Y:S01]  /*12a0*/  IADD3 R15, PT, PT, R15, 0x2, RZ ;  /* 0x000000020f0f7810 */ /* 0x000fe20007ffe0ff */
[----:B-1----:R-:W-:Y:S02]  /*12b0*/  @P1 IMAD R13, R13, R10, R2 ;  /* 0x0000000a0d0d1224 */ /* 0x002fe400078e0202 */
[----:B------:R-:W-:-:S04]  /*12c0*/  @P0 IMAD.WIDE.U32 R10, R11, 0x4, R28 ;  /* 0x000000040b0a0825 */ /* 0x000fc800078e001c */
[----:B------:R-:W-:Y:S01]  /*12d0*/  @P1 IMAD.WIDE.U32 R12, R13, 0x4, R28 ;  /* 0x000000040d0c1825 */ /* 0x000fe200078e001c */
[----:B------:R0:W-:Y:S04]  /*12e0*/  @P0 STG.E desc[UR12][R10.64], RZ ;  /* 0x000000ff0a000986 */ /* 0x0001e8000c10190c */
[----:B------:R0:W-:Y:S04]  /*12f0*/  @!P0 STG.E desc[UR12][R6.64], R17 ;  /* 0x0000001106008986 */ /* 0x0001e8000c10190c */
[----:B------:R0:W-:Y:S04]  /*1300*/  @P1 STG.E desc[UR12][R12.64], RZ ;  /* 0x000000ff0c001986 */ /* 0x0001e8000c10190c */
[----:B------:R0:W-:Y:S02]  /*1310*/  @!P1 STG.E desc[UR12][R6.64], R19 ;  /* 0x0000001306009986 */ /* 0x0001e4000c10190c */
.L_x_144:
[----:B------:R-:W-:Y:S05]  /*1320*/  BRA.U !UP1, `(.L_x_143) ;  /* 0x00000001091c7547 */ /* 0x000fea000b800000 */
[----:B------:R-:W-:-:S13]  /*1330*/  ISETP.NE.AND P0, PT, R2, R15, PT ;  /* 0x0000000f0200720c */ /* 0x000fda0003f05270 */
[----:B0-----:R-:W0:Y:S01]  /*1340*/  @P0 LDC R11, c[0x0][0x390] ;  /* 0x0000e400ff0b0b82 */ /* 0x001e220000000800 */
[----:B------:R-:W-:Y:S02]  /*1350*/  @!P0 IMAD.MOV.U32 R13, RZ, RZ, 0x3f800000 ;  /* 0x3f800000ff0d8424 */ /* 0x000fe400078e00ff */
[----:B0-----:R-:W-:-:S04]  /*1360*/  @P0 IMAD R11, R15, R11, R2 ;  /* 0x0000000b0f0b0224 */ /* 0x001fc800078e0202 */
[----:B------:R-:W-:-:S05]  /*1370*/  @P0 IMAD.WIDE.U32 R10, R11, 0x4, R28 ;  /* 0x000000040b0a0825 */ /* 0x000fca00078e001c */
[----:B------:R1:W-:Y:S04]  /*1380*/  @P0 STG.E desc[UR12][R10.64], RZ ;  /* 0x000000ff0a000986 */ /* 0x0003e8000c10190c */
[----:B------:R1:W-:Y:S02]  /*1390*/  @!P0 STG.E desc[UR12][R6.64], R13 ;  /* 0x0000000d06008986 */ /* 0x0003e4000c10190c */
.L_x_143:
[----:B------:R-:W2:Y:S01]  /*13a0*/  LDCU UR4, c[0x0][0x390] ;  /* 0x00007200ff0477ac */ /* 0x000ea20008000800 */
[----:B------:R-:W-:-:S04]  /*13b0*/  IADD3 R2, PT, PT, R2, 0x1, RZ ;  /* 0x0000000102027810 */ /* 0x000fc80007ffe0ff */
[----:B--2---:R-:W-:-:S13]  /*13c0*/  ISETP.NE.AND P0, PT, R2, UR4, PT ;  /* 0x0000000402007c0c */ /* 0x004fda000bf05270 */
[----:B------:R-:W-:Y:S05]  /*13d0*/  @P0 BRA `(.L_x_145) ;  /* 0xfffffff800d40947 */ /* 0x000fea000383ffff */
[----:B------:R-:W2:Y:S01]  /*13e0*/  LDCU.64 UR4, c[0x0][0x388] ;  /* 0x00007100ff0477ac */ /* 0x000ea20008000a00 */
[C---:B------:R-:W-:Y:S01]  /*13f0*/  IMAD.SHL.U32 R14, R0.reuse, 0x4, RZ ;  /* 0x00000004000e7824 */ /* 0x040fe200078e00ff */
[----:B0-----:R-:W-:Y:S01]  /*1400*/  SHF.L.U64.HI R17, R0, 0x2, R3 ;  /* 0x0000000200117819 */ /* 0x001fe20000010203 */
[----:B------:R-:W-:Y:S01]  /*1410*/  IMAD.U32 R3, RZ, RZ, UR14 ;  /* 0x0000000eff037e24 */ /* 0x000fe2000f8e00ff */
[----:B------:R-:W0:Y:S01]  /*1420*/  LDCU.64 UR10, c[0x0][0x398] ;  /* 0x00007300ff0a77ac */ /* 0x000e220008000a00 */
[----:B-1----:R-:W-:Y:S01]  /*1430*/  MOV R13, UR14 ;  /* 0x0000000e000d7c02 */ /* 0x002fe20008000f00 */
[----:B------:R-:W-:Y:S01]  /*1440*/  IMAD.U32 R25, RZ, RZ, UR14 ;  /* 0x0000000eff197e24 */ /* 0x000fe2000f8e00ff */
[----:B------:R-:W-:Y:S01]  /*1450*/  MOV R23, UR14 ;  /* 0x0000000e00177c02 */ /* 0x000fe20008000f00 */
[----:B------:R-:W-:Y:S02]  /*1460*/  UIMAD UR9, UR14, 0x3, URZ ;  /* 0x000000030e0978a4 */ /* 0x000fe4000f8e02ff */
[----:B------:R-:W-:Y:S01]  /*1470*/  IMAD.WIDE.U32 R24, R25, 0x4, R28 ;  /* 0x0000000419187825 */ /* 0x000fe200078e001c */
[----:B------:R-:W1:Y:S03]  /*1480*/  LDCU.U16 UR18, c[0x0][0x390] ;  /* 0x00007200ff1277ac */ /* 0x000e660008000400 */
[----:B------:R-:W-:Y:S01]  /*1490*/  MOV R27, UR9 ;  /* 0x00000009001b7c02 */ /* 0x000fe20008000f00 */
[----:B------:R-:W3:Y:S01]  /*14a0*/  LDCU UR19, c[0x0][0x390] ;  /* 0x00007200ff1377ac */ /* 0x000ee20008000800 */
[----:B------:R-:W-:Y:S01]  /*14b0*/  IMAD.WIDE.U32 R22, R23, 0x4, R24 ;  /* 0x0000000417167825 */ /* 0x000fe200078e0018 */
[----:B--2---:R-:W-:Y:S01]  /*14c0*/  IADD3 R10, P1, PT, R8, UR4, RZ ;  /* 0x00000004080a7c10 */ /* 0x004fe2000ff3e0ff */
[----:B------:R-:W-:-:S02]  /*14d0*/  ULOP3.LUT UR6, URZ, UR4, URZ, 0x33, !UPT ;  /* 0x00000004ff067292 */ /* 0x000fc4000f8e33ff */
[----:B------:R-:W-:Y:S01]  /*14e0*/  IMAD.WIDE R26, R27, 0x4, R28 ;  /* 0x000000041b1a7825 */ /* 0x000fe200078e021c */
[----:B------:R-:W-:Y:S01]  /*14f0*/  ULOP3.LUT UR8, URZ, UR5, URZ, 0x33, !UPT ;  /* 0x00000005ff087292 */ /* 0x000fe2000f8e33ff */
[----:B0-----:R-:W-:Y:S01]  /*1500*/  IADD3 R6, P0, PT, R14, UR10, RZ ;  /* 0x0000000a0e067c10 */ /* 0x001fe2000ff1e0ff */
[----:B------:R-:W-:Y:S01]  /*1510*/  ULOP3.LUT UR4, URZ, UR10, URZ, 0x33, !UPT ;  /* 0x0000000aff047292 */ /* 0x000fe2000f8e33ff */
[----:B------:R-:W-:Y:S01]  /*1520*/  IADD3.X R11, PT, PT, R9, UR5, RZ, P1, !PT ;  /* 0x00000005090b7c10 */ /* 0x000fe20008ffe4ff */
[----:B------:R-:W-:Y:S02]  /*1530*/  ULOP3.LUT UR5, URZ, UR11, URZ, 0x33, !UPT ;  /* 0x0000000bff057292 */ /* 0x000fe4000f8e33ff */
[----:B------:R-:W-:Y:S01]  /*1540*/  IADD3.X R7, PT, PT, R17, UR11, RZ, P0, !PT ;  /* 0x0000000b11077c10 */ /* 0x000fe200087fe4ff */
[----:B------:R-:W-:Y:S01]  /*1550*/  UIADD3 UR11, UPT, UPT, UR16, -0x1, URZ ;  /* 0xffffffff100b7890 */ /* 0x000fe2000fffe0ff */
[----:B------:R-:W-:Y:S01]  /*1560*/  IADD3 R19, P1, PT, R10, 0x4, RZ ;  /* 0x000000040a137810 */ /* 0x000fe20007f3e0ff */
[----:B------:R-:W-:Y:S01]  /*1570*/  IMAD.WIDE.U32 R12, R13, 0x4, R10 ;  /* 0x000000040d0c7825 */ /* 0x000fe200078e000a */
[----:B------:R-:W-:-:S02]  /*1580*/  IADD3 R15, P0, PT, R6, 0x4, RZ ;  /* 0x00000004060f7810 */ /* 0x000fc40007f1e0ff */
[----:B------:R-:W-:Y:S01]  /*1590*/  IADD3.X R21, PT, PT, RZ, R11, RZ, P1, !PT ;  /* 0x0000000bff157210 */ /* 0x000fe20000ffe4ff */
[----:B------:R-:W-:Y:S01]  /*15a0*/  IMAD.WIDE.U32 R2, R3, 0x4, R6 ;  /* 0x0000000403027825 */ /* 0x000fe200078e0006 */
[----:B------:R-:W-:-:S03]  /*15b0*/  ISETP.GT.U32.AND P1, PT, R12, R19, PT ;  /* 0x000000130c00720c */ /* 0x000fc60003f24070 */
[----:B------:R-:W-:Y:S01]  /*15c0*/  IMAD.X R11, RZ, RZ, R7, P0 ;  /* 0x000000ffff0b7224 */ /* 0x000fe200000e0607 */
[----:B------:R-:W-:Y:S02]  /*15d0*/  ISETP.GT.U32.AND P0, PT, R2, R15, PT ;  /* 0x0000000f0200720c */ /* 0x000fe40003f04070 */
[----:B------:R-:W-:Y:S02]  /*15e0*/  ISETP.GT.U32.AND.EX P1, PT, R13, R21, PT, P1 ;  /* 0x000000150d00720c */ /* 0x000fe40003f24110 */
[----:B------:R-:W-:Y:S02]  /*15f0*/  ISETP.GT.U32.AND.EX P0, PT, R3, R11, PT, P0 ;  /* 0x0000000b0300720c */ /* 0x000fe40003f04100 */
[----:B------:R-:W-:Y:S02]  /*1600*/  SEL R19, R12, R19, P1 ;  /* 0x000000130c137207 */ /* 0x000fe40000800000 */
[----:B------:R-:W-:Y:S02]  /*1610*/  SEL R7, R2, R15, P0 ;  /* 0x0000000f02077207 */ /* 0x000fe40000000000 */
[----:B------:R-:W-:-:S02]  /*1620*/  SEL R13, R13, R21, P1 ;  /* 0x000000150d0d7207 */ /* 0x000fc40000800000 */
[----:B------:R-:W-:Y:S02]  /*1630*/  SEL R2, R3, R11, P0 ;  /* 0x0000000b03027207 */ /* 0x000fe40000000000 */
[----:B------:R-:W-:Y:S02]  /*1640*/  IADD3 R6, P2, P3, -R8, UR6, R19 ;  /* 0x0000000608067c10 */ /* 0x000fe4000fb5e113 */
[----:B------:R-:W-:Y:S01]  /*1650*/  IADD3 R7, P0, P1, -R14, UR4, R7 ;  /* 0x000000040e077c10 */ /* 0x000fe2000f91e107 */
[----:B------:R-:W-:Y:S01]  /*1660*/  UMOV UR4, URZ ;  /* 0x000000ff00047c82 */ /* 0x000fe20008000000 */
[----:B------:R-:W-:Y:S02]  /*1670*/  IADD3.X R8, PT, PT, ~R9, UR8, R13, P2, P3 ;  /* 0x0000000809087c10 */ /* 0x000fe400097e650d */
[----:B------:R-:W-:Y:S02]  /*1680*/  IADD3.X R9, PT, PT, ~R17, UR5, R2, P0, P1 ;  /* 0x0000000511097c10 */ /* 0x000fe400087e2502 */
[----:B------:R-:W-:-:S02]  /*1690*/  IADD3 R10, P0, PT, R28, 0x4, RZ ;  /* 0x000000041c0a7810 */ /* 0x000fc40007f1e0ff */
[----:B------:R-:W-:Y:S02]  /*16a0*/  IADD3 R11, P1, PT, R28, 0x8, RZ ;  /* 0x000000081c0b7810 */ /* 0x000fe40007f3e0ff */
[C---:B------:R-:W-:Y:S01]  /*16b0*/  IADD3 R20, P2, PT, R26.reuse, 0xc, RZ ;  /* 0x0000000c1a147810 */ /* 0x040fe20007f5e0ff */
[----:B------:R-:W-:Y:S01]  /*16c0*/  IMAD.X R14, RZ, RZ, R29, P0 ;  /* 0x000000ffff0e7224 */ /* 0x000fe200000e061d */
[----:B------:R-:W-:Y:S02]  /*16d0*/  IADD3.X R15, PT, PT, RZ, R29, RZ, P1, !PT ;  /* 0x0000001dff0f7210 */ /* 0x000fe40000ffe4ff */
[C---:B------:R-:W-:Y:S01]  /*16e0*/  IADD3 R16, P0, PT, R26.reuse, 0x4, RZ ;  /* 0x000000041a107810 */ /* 0x040fe20007f1e0ff */
[--C-:B------:R-:W-:Y:S01]  /*16f0*/  IMAD.X R21, RZ, RZ, R27.reuse, P2 ;  /* 0x000000ffff157224 */ /* 0x100fe200010e061b */
[----:B------:R-:W-:Y:S02]  /*1700*/  IADD3 R18, P1, PT, R26, 0x8, RZ ;  /* 0x000000081a127810 */ /* 0x000fe40007f3e0ff */
[----:B------:R-:W-:Y:S01]  /*1710*/  PRMT R12, RZ, 0x7610, R12 ;  /* 0x00007610ff0c7816 */ /* 0x000fe2000000000c */
[----:B------:R-:W-:Y:S01]  /*1720*/  IMAD.X R17, RZ, RZ, R27, P0 ;  /* 0x000000ffff117224 */ /* 0x000fe200000e061b */
[----:B------:R-:W-:-:S02]  /*1730*/  PRMT R13, RZ, 0x7610, R13 ;  /* 0x00007610ff0d7816 */ /* 0x000fc4000000000d */
[----:B------:R-:W-:Y:S02]  /*1740*/  IADD3.X R19, PT, PT, RZ, R27, RZ, P1, !PT ;  /* 0x0000001bff137210 */ /* 0x000fe40000ffe4ff */
[----:B------:R-:W-:Y:S02]  /*1750*/  LOP3.LUT R36, R6, 0xc, RZ, 0xc0, !PT ;  /* 0x0000000c06247812 */ /* 0x000fe400078ec0ff */
[----:B-1-3--:R-:W-:-:S07]  /*1760*/  LOP3.LUT R37, R7, 0xc, RZ, 0xc0, !PT ;  /* 0x0000000c07257812 */ /* 0x00afce00078ec0ff */
.L_x_274:
[----:B0-----:R-:W0:Y:S01]  /*1770*/  LDCU UR10, c[0x0][0x390] ;  /* 0x00007200ff0a77ac */ /* 0x001e220008000800 */
[----:B---3--:R-:W-:Y:S01]  /*1780*/  IMAD.MOV R2, RZ, RZ, -R13 ;  /* 0x000000ffff027224 */ /* 0x008fe200078e0a0d */
[----:B------:R-:W-:Y:S01]  /*1790*/  IADD3 R0, PT, PT, RZ, -R12, RZ ;  /* 0x8000000cff007210 */ /* 0x000fe20007ffe0ff */
[----:B------:R-:W-:-:S03]  /*17a0*/  UIADD3 UR22, UPT, UPT, UR15, -UR4, URZ ;  /* 0x800000040f167290 */ /* 0x000fc6000fffe0ff */
[----:B------:R-:W-:Y:S02]  /*17b0*/  PRMT R0, R0, 0x7710, RZ ;  /* 0x0000771000007816 */ /* 0x000fe400000000ff */
[----:B------:R-:W-:Y:S02]  /*17c0*/  PRMT R2, R2, 0x7710, RZ ;  /* 0x0000771002027816 */ /* 0x000fe400000000ff */
[----:B------:R-:W-:Y:S02]  /*17d0*/  R2UR UR5, R0 ;  /* 0x00000000000572ca */ /* 0x000fe400000e0000 */
[----:B------:R-:W-:Y:S01]  /*17e0*/  R2UR UR6, R2 ;  /* 0x00000000020672ca */ /* 0x000fe200000e0000 */
[----:B0-----:R-:W-:-:S10]  /*17f0*/  UISETP.GE.AND UP0, UPT, UR4, UR10, UPT ;  /* 0x0000000a0400728c */ /* 0x001fd4000bf06270 */
[----:B------:R-:W-:Y:S02]  /*1800*/  UIADD3 UR5, UPT, UPT, UR18, UR5, URZ ;  /* 0x0000000512057290 */ /* 0x000fe4000fffe0ff */
[----:B------:R-:W-:Y:S02]  /*1810*/  UIADD3 UR6, UPT, UPT, UR18, UR6, URZ ;  /* 0x0000000612067290 */ /* 0x000fe4000fffe0ff */
[----:B------:R-:W-:Y:S02]  /*1820*/  ULOP3.LUT UR8, UR5, 0x7, URZ, 0xc0, !UPT ;  /* 0x0000000705087892 */ /* 0x000fe4000f8ec0ff */
[----:B------:R-:W-:Y:S02]  /*1830*/  ULOP3.LUT UR9, UR6, 0xf, URZ, 0xc0, !UPT ;  /* 0x0000000f06097892 */ /* 0x000fe4000f8ec0ff */
[----:B------:R-:W-:Y:S02]  /*1840*/  UIADD3 UR20, UPT, UPT, UR8, -0x1, URZ ;  /* 0xffffffff08147890 */ /* 0x000fe4000fffe0ff */
[----:B------:R-:W-:Y:S01]  /*1850*/  UIADD3 UR21, UPT, UPT, UR9, -0x1, URZ ;  /* 0xffffffff09157890 */ /* 0x000fe2000fffe0ff */
[----:B-12---:R-:W-:Y:S11]  /*1860*/  BRA.U UP0, `(.L_x_146) ;  /* 0x0000001100c87547 */ /* 0x006ff6000b800000 */
[----:B------:R-:W-:Y:S01]  /*1870*/  UISETP.GE.U32.AND UP2, UPT, UR22, 0xf, UPT ;  /* 0x0000000f1600788c */ /* 0x000fe2000bf46070 */
[----:B------:R-:W-:Y:S01]  /*1880*/  HFMA2 R39, -RZ, RZ, 0, 0 ;  /* 0x00000000ff277431 */ /* 0x000fe200000001ff */
[----:B------:R-:W-:Y:S02]  /*1890*/  ULOP3.LUT UP1, URZ, UR19, 0xf, URZ, 0xc0, !UPT ;  /* 0x0000000f13ff7892 */ /* 0x000fe4000f82c0ff */
[----:B------:R-:W-:-:S05]  /*18a0*/  UIMAD UR5, UR4, UR10, UR4 ;  /* 0x0000000a040572a4 */ /* 0x000fca000f8e0204 */
[----:B------:R-:W-:Y:S07]  /*18b0*/  BRA.U !UP2, `(.L_x_147) ;  /* 0x000000010aa47547 */ /* 0x000fee000b800000 */
[----:B------:R-:W-:Y:S01]  /*18c0*/  ULOP3.LUT UR6, UR19, 0xfffffff0, URZ, 0xc0, !UPT ;  /* 0xfffffff013067892 */ /* 0x000fe2000f8ec0ff */
[----:B------:R-:W-:-:S05]  /*18d0*/  IMAD.MOV.U32 R0, RZ, RZ, RZ ;  /* 0x000000ffff007224 */ /* 0x000fca00078e00ff */
[----:B------:R-:W-:-:S07]  /*18e0*/  MOV R39, UR6 ;  /* 0x0000000600277c02 */ /* 0x000fce0008000f00 */
.L_x_148:
[----:B------:R-:W-:-:S04]  /*18f0*/  VIADD R35, R0, UR5 ;  /* 0x0000000500237c36 */ /* 0x000fc80008000000 */
[----:B------:R-:W-:-:S05]  /*1900*/  IMAD.WIDE R34, R35, 0x4, R4 ;  /* 0x0000000423227825 */ /* 0x000fca00078e0204 */
[----:B----4-:R-:W2:Y:S01]  /*1910*/  LDG.E R41, desc[UR12][R34.64] ;  /* 0x0000000c22297981 */ /* 0x010ea2000c1e1900 */
[----:B------:R-:W-:-:S05]  /*1920*/  IMAD.WIDE.U32 R2, R0, 0x4, R26 ;  /* 0x0000000400027825 */ /* 0x000fca00078e001a */
        /* <DEDUP_REMOVED lines=20> */
[----:B----4-:R4:W-:Y:S04]  /*1a70*/  STG.E desc[UR12][R2.64+0x28], R49 ;  /* 0x0000283102007986 */ /* 0x0109e8000c10190c */
[----:B-----5:R-:W5:Y:S04]  /*1a80*/  LDG.E R51, desc[UR12][R34.64+0x2c] ;  /* 0x00002c0c22337981 */ /* 0x020f68000c1e1900 */
[----:B-----5:R4:W-:Y:S04]  /*1a90*/  STG.E desc[UR12][R2.64+0x2c], R51 ;  /* 0x00002c3302007986 */ /* 0x0209e8000c10190c */
[----:B0-----:R-:W5:Y:S04]  /*1aa0*/  LDG.E R41, desc[UR12][R34.64+0x30] ;  /* 0x0000300c22297981 */ /* 0x001f68000c1e1900 */
[----:B-----5:R4:W-:Y:S04]  /*1ab0*/  STG.E desc[UR12][R2.64+0x30], R41 ;  /* 0x0000302902007986 */ /* 0x0209e8000c10190c */
[----:B-1----:R-:W5:Y:S04]  /*1ac0*/  LDG.E R43, desc[UR12][R34.64+0x34] ;  /* 0x0000340c222b7981 */ /* 0x002f68000c1e1900 */
[----:B-----5:R4:W-:Y:S04]  /*1ad0*/  STG.E desc[UR12][R2.64+0x34], R43 ;  /* 0x0000342b02007986 */ /* 0x0209e8000c10190c */
[----:B--2---:R-:W2:Y:S04]  /*1ae0*/  LDG.E R45, desc[UR12][R34.64+0x38] ;  /* 0x0000380c222d7981 */ /* 0x004ea8000c1e1900 */
[----:B--2---:R4:W-:Y:S04]  /*1af0*/  STG.E desc[UR12][R2.64+0x38], R45 ;  /* 0x0000382d02007986 */ /* 0x0049e8000c10190c */
[----:B---3--:R-:W2:Y:S01]  /*1b00*/  LDG.E R47, desc[UR12][R34.64+0x3c] ;  /* 0x00003c0c222f7981 */ /* 0x008ea2000c1e1900 */
[----:B------:R-:W-:-:S04]  /*1b10*/  IADD3 R0, PT, PT, R0, 0x10, RZ ;  /* 0x0000001000007810 */ /* 0x000fc80007ffe0ff */
[----:B------:R-:W-:Y:S01]  /*1b20*/  ISETP.NE.AND P0, PT, R0, R39, PT ;  /* 0x000000270000720c */ /* 0x000fe20003f05270 */
[----:B--2---:R4:W-:-:S12]  /*1b30*/  STG.E desc[UR12][R2.64+0x3c], R47 ;  /* 0x00003c2f02007986 */ /* 0x0049d8000c10190c */
[----:B------:R-:W-:Y:S05]  /*1b40*/  @P0 BRA `(.L_x_148) ;  /* 0xfffffffc00680947 */ /* 0x000fea000383ffff */
.L_x_147:
[----:B------:R-:W-:Y:S05]  /*1b50*/  BRA.U !UP1, `(.L_x_149) ;  /* 0x0000000109d87547 */ /* 0x000fea000b800000 */
[----:B------:R-:W-:Y:S02]  /*1b60*/  UISETP.GE.U32.AND UP3, UPT, UR21, 0x7, UPT ;  /* 0x000000071500788c */ /* 0x000fe4000bf66070 */
[----:B------:R-:W-:-:S07]  /*1b70*/  ULOP3.LUT UP4, URZ, UR9, 0x7, URZ, 0xc0, !UPT ;  /* 0x0000000709ff7892 */ /* 0x000fce000f88c0ff */
[----:B------:R-:W-:Y:S05]  /*1b80*/  BRA.U !UP3, `(.L_x_150) ;  /* 0x000000010b507547 */ /* 0x000fea000b800000 */
        /* <DEDUP_REMOVED lines=11> */
[----:B------:R-:W3:Y:S04]  /*1c40*/  LDG.E R49, desc[UR12][R34.64+0x10] ;  /* 0x0000100c22317981 */ /* 0x000ee8000c1e1900 */
[----:B---3--:R2:W-:Y:S04]  /*1c50*/  STG.E desc[UR12][R2.64+0x10], R49 ;  /* 0x0000103102007986 */ /* 0x0085e8000c10190c */
[----:B------:R-:W3:Y:S04]  /*1c60*/  LDG.E R51, desc[UR12][R34.64+0x14] ;  /* 0x0000140c22337981 */ /* 0x000ee8000c1e1900 */
[----:B---3--:R2:W-:Y:S04]  /*1c70*/  STG.E desc[UR12][R2.64+0x14], R51 ;  /* 0x0000143302007986 */ /* 0x0085e8000c10190c */
[----:B0-----:R-:W3:Y:S04]  /*1c80*/  LDG.E R41, desc[UR12][R34.64+0x18] ;  /* 0x0000180c22297981 */ /* 0x001ee8000c1e1900 */
[----:B---3--:R2:W-:Y:S04]  /*1c90*/  STG.E desc[UR12][R2.64+0x18], R41 ;  /* 0x0000182902007986 */ /* 0x0085e8000c10190c */
[----:B-1----:R-:W3:Y:S01]  /*1ca0*/  LDG.E R43, desc[UR12][R34.64+0x1c] ;  /* 0x00001c0c222b7981 */ /* 0x002ee2000c1e1900 */
[----:B------:R-:W-:-:S03]  /*1cb0*/  IADD3 R39, PT, PT, R39, 0x8, RZ ;  /* 0x0000000827277810 */ /* 0x000fc60007ffe0ff */
[----:B---3--:R2:W-:Y:S04]  /*1cc0*/  STG.E desc[UR12][R2.64+0x1c], R43 ;  /* 0x00001c2b02007986 */ /* 0x0085e8000c10190c */
.L_x_150:
[----:B------:R-:W-:Y:S05]  /*1cd0*/  BRA.U !UP4, `(.L_x_149) ;  /* 0x000000010c787547 */ /* 0x000fea000b800000 */
[----:B------:R-:W-:Y:S02]  /*1ce0*/  UISETP.GE.U32.AND UP3, UPT, UR20, 0x3, UPT ;  /* 0x000000031400788c */ /* 0x000fe4000bf66070 */
[----:B------:R-:W-:-:S04]  /*1cf0*/  ULOP3.LUT UR6, UR8, 0x3, URZ, 0xc0, !UPT ;  /* 0x0000000308067892 */ /* 0x000fc8000f8ec0ff */
[----:B------:R-:W-:-:S03]  /*1d00*/  UISETP.NE.AND UP4, UPT, UR6, URZ, UPT ;  /* 0x000000ff0600728c */ /* 0x000fc6000bf85270 */
[----:B------:R-:W-:Y:S08]  /*1d10*/  BRA.U !UP3, `(.L_x_151) ;  /* 0x000000010b307547 */ /* 0x000ff0000b800000 */
[----:B------:R-:W-:-:S04]  /*1d20*/  VIADD R35, R39, UR5 ;  /* 0x0000000527237c36 */ /* 0x000fc80008000000 */
[----:B------:R-:W-:-:S05]  /*1d30*/  IMAD.WIDE R34, R35, 0x4, R4 ;  /* 0x0000000423227825 */ /* 0x000fca00078e0204 */
[----:B--2-4-:R-:W2:Y:S01]  /*1d40*/  LDG.E R41, desc[UR12][R34.64] ;  /* 0x0000000c22297981 */ /* 0x014ea2000c1e1900 */
[----:B------:R-:W-:-:S05]  /*1d50*/  IMAD.WIDE.U32 R2, R39, 0x4, R26 ;  /* 0x0000000427027825 */ /* 0x000fca00078e001a */
[----:B--2---:R0:W-:Y:S04]  /*1d60*/  STG.E desc[UR12][R2.64], R41 ;  /* 0x0000002902007986 */ /* 0x0041e8000c10190c */
[----:B------:R-:W2:Y:S04]  /*1d70*/  LDG.E R43, desc[UR12][R34.64+0x4] ;  /* 0x0000040c222b7981 */ /* 0x000ea8000c1e1900 */
[----:B--2---:R0:W-:Y:S04]  /*1d80*/  STG.E desc[UR12][R2.64+0x4], R43 ;  /* 0x0000042b02007986 */ /* 0x0041e8000c10190c */
[----:B------:R-:W2:Y:S04]  /*1d90*/  LDG.E R45, desc[UR12][R34.64+0x8] ;  /* 0x0000080c222d7981 */ /* 0x000ea8000c1e1900 */
[----:B--2---:R0:W-:Y:S04]  /*1da0*/  STG.E desc[UR12][R2.64+0x8], R45 ;  /* 0x0000082d02007986 */ /* 0x0041e8000c10190c */
[----:B------:R-:W2:Y:S01]  /*1db0*/  LDG.E R47, desc[UR12][R34.64+0xc] ;  /* 0x00000c0c222f7981 */ /* 0x000ea2000c1e1900 */
[----:B------:R-:W-:-:S03]  /*1dc0*/  IADD3 R39, PT, PT, R39, 0x4, RZ ;  /* 0x0000000427277810 */ /* 0x000fc60007ffe0ff */
[----:B--2---:R0:W-:Y:S04]  /*1dd0*/  STG.E desc[UR12][R2.64+0xc], R47 ;  /* 0x00000c2f02007986 */ /* 0x0041e8000c10190c */
.L_x_151:
[----:B------:R-:W-:Y:S05]  /*1de0*/  BRA.U !UP4, `(.L_x_149) ;  /* 0x000000010c347547 */ /* 0x000fea000b800000 */
[----:B0-2-4-:R-:W-:-:S04]  /*1df0*/  VIADD R3, R39, UR5 ;  /* 0x0000000527037c36 */ /* 0x015fc80008000000 */
[----:B------:R-:W-:-:S05]  /*1e00*/  IMAD.WIDE R2, R3, 0x4, R4 ;  /* 0x0000000403027825 */ /* 0x000fca00078e0204 */
[----:B------:R-:W2:Y:S01]  /*1e10*/  LDG.E R41, desc[UR12][R2.64] ;  /* 0x0000000c02297981 */ /* 0x000ea2000c1e1900 */
[----:B------:R-:W-:Y:S01]  /*1e20*/  IMAD.WIDE.U32 R34, R39, 0x4, R26 ;  /* 0x0000000427227825 */ /* 0x000fe200078e001a */
[----:B------:R-:W-:-:S04]  /*1e30*/  UISETP.NE.AND UP3, UPT, UR6, 0x1, UPT ;  /* 0x000000010600788c */ /* 0x000fc8000bf65270 */
[----:B--2---:R1:W-:Y:S05]  /*1e40*/  STG.E desc[UR12][R34.64], R41 ;  /* 0x0000002922007986 */ /* 0x0043ea000c10190c */
[----:B------:R-:W-:Y:S05]  /*1e50*/  BRA.U !UP3, `(.L_x_149) ;  /* 0x000000010b187547 */ /* 0x000fea000b800000 */
[----:B------:R-:W2:Y:S01]  /*1e60*/  LDG.E R39, desc[UR12][R2.64+0x4] ;  /* 0x0000040c02277981 */ /* 0x000ea2000c1e1900 */
[----:B------:R-:W-:-:S03]  /*1e70*/  UISETP.NE.AND UP3, UPT, UR6, 0x2, UPT ;  /* 0x000000020600788c */ /* 0x000fc6000bf65270 */
[----:B--2---:R3:W-:Y:S06]  /*1e80*/  STG.E desc[UR12][R34.64+0x4], R39 ;  /* 0x0000042722007986 */ /* 0x0047ec000c10190c */
[----:B------:R-:W-:Y:S05]  /*1e90*/  BRA.U !UP3, `(.L_x_149) ;  /* 0x000000010b087547 */ /* 0x000fea000b800000 */
[----:B------:R-:W2:Y:S04]  /*1ea0*/  LDG.E R3, desc[UR12][R2.64+0x8] ;  /* 0x0000080c02037981 */ /* 0x000ea8000c1e1900 */
[----:B--2---:R0:W-:Y:S02]  /*1eb0*/  STG.E desc[UR12][R34.64+0x8], R3 ;  /* 0x0000080322007986 */ /* 0x0041e4000c10190c */
.L_x_149:
[----:B------:R-:W-:Y:S01]  /*1ec0*/  MOV R48, RZ ;  /* 0x000000ff00307202 */ /* 0x000fe20000000f00 */
[----:B01-3--:R-:W-:Y:S01]  /*1ed0*/  IMAD.MOV.U32 R35, RZ, RZ, RZ ;  /* 0x000000ffff237224 */ /* 0x00bfe200078e00ff */
[----:B------:R-:W-:Y:S06]  /*1ee0*/  BRA.U !UP2, `(.L_x_152) ;  /* 0x000000010aa07547 */ /* 0x000fec000b800000 */
[----:B------:R-:W-:Y:S01]  /*1ef0*/  ULOP3.LUT UR5, UR19, 0xfffffff0, URZ, 0xc0, !UPT ;  /* 0xfffffff013057892 */ /* 0x000fe2000f8ec0ff */
[----:B------:R-:W-:Y:S02]  /*1f00*/  HFMA2 R48, -RZ, RZ, 0, 0 ;  /* 0x00000000ff307431 */ /* 0x000fe400000001ff */
[----:B------:R-:W-:-:S03]  /*1f10*/  IMAD.MOV.U32 R0, RZ, RZ, RZ ;  /* 0x000000ffff007224 */ /* 0x000fc600078e00ff */
[----:B------:R-:W-:-:S07]  /*1f20*/  MOV R35, UR5 ;  /* 0x0000000500237c02 */ /* 0x000fce0008000f00 */
.L_x_153:
[----:B--2-4-:R-:W-:-:S05]  /*1f30*/  IMAD.WIDE.U32 R2, R0, 0x4, R26 ;  /* 0x0000000400027825 */ /* 0x014fca00078e001a */
[----:B------:R-:W2:Y:S04]  /*1f40*/  LDG.E R43, desc[UR12][R2.64] ;  /* 0x0000000c022b7981 */ /* 0x000ea8000c1e1900 */
[----:B------:R-:W3:Y:S04]  /*1f50*/  LDG.E R44, desc[UR12][R2.64+0x4] ;  /* 0x0000040c022c7981 */ /* 0x000ee8000c1e1900 */
[----:B------:R-:W4:Y:S04]  /*1f60*/  LDG.E R45, desc[UR12][R2.64+0x8] ;  /* 0x0000080c022d7981 */ /* 0x000f28000c1e1900 */
[----:B------:R-:W5:Y:S04]  /*1f70*/  LDG.E R46, desc[UR12][R2.64+0xc] ;  /* 0x00000c0c022e7981 */ /* 0x000f68000c1e1900 */
[----:B------:R-:W5:Y:S04]  /*1f80*/  LDG.E R34, desc[UR12][R2.64+0x10] ;  /* 0x0000100c02227981 */ /* 0x000f68000c1e1900 */
[----:B------:R-:W5:Y:S04]  /*1f90*/  LDG.E R38, desc[UR12][R2.64+0x14] ;  /* 0x0000140c02267981 */ /* 0x000f68000c1e1900 */
[----:B------:R-:W5:Y:S04]  /*1fa0*/  LDG.E R39, desc[UR12][R2.64+0x18] ;  /* 0x0000180c02277981 */ /* 0x000f68000c1e1900 */
[----:B------:R-:W5:Y:S04]  /*1fb0*/  LDG.E R40, desc[UR12][R2.64+0x1c] ;  /* 0x00001c0c02287981 */ /* 0x000f68000c1e1900 */
[----:B------:R-:W5:Y:S04]  /*1fc0*/  LDG.E R41, desc[UR12][R2.64+0x20] ;  /* 0x0000200c02297981 */ /* 0x000f68000c1e1900 */
[----:B------:R-:W5:Y:S04]  /*1fd0*/  LDG.E R42, desc[UR12][R2.64+0x24] ;  /* 0x0000240c022a7981 */ /* 0x000f68000c1e1900 */
[----:B------:R-:W5:Y:S01]  /*1fe0*/  LDG.E R47, desc[UR12][R2.64+0x30] ;  /* 0x0000300c022f7981 */ /* 0x000f62000c1e1900 */
[----:B--2---:R-:W-:-:S03]  /*1ff0*/  FFMA R43, R43, R43, R48 ;  /* 0x0000002b2b2b7223 */ /* 0x004fc60000000030 */
[----:B------:R-:W2:Y:S01]  /*2000*/  LDG.E R48, desc[UR12][R2.64+0x3c] ;  /* 0x00003c0c02307981 */ /* 0x000ea2000c1e1900 */
[----:B---3--:R-:W-:-:S03]  /*2010*/  FFMA R44, R44, R44, R43 ;  /* 0x0000002c2c2c7223 */ /* 0x008fc6000000002b */
[----:B------:R-:W3:Y:S01]  /*2020*/  LDG.E R43, desc[UR12][R2.64+0x28] ;  /* 0x0000280c022b7981 */ /* 0x000ee2000c1e1900 */
[----:B----4-:R-:W-:-:S03]  /*2030*/  FFMA R45, R45, R45, R44 ;  /* 0x0000002d2d2d7223 */ /* 0x010fc6000000002c */
[----:B------:R-:W4:Y:S01]  /*2040*/  LDG.E R44, desc[UR12][R2.64+0x2c] ;  /* 0x00002c0c022c7981 */ /* 0x000f22000c1e1900 */
[----:B-----5:R-:W-:-:S03]  /*2050*/  FFMA R49, R46, R46, R45 ;  /* 0x0000002e2e317223 */ /* 0x020fc6000000002d */
[----:B------:R-:W5:Y:S04]  /*2060*/  LDG.E R46, desc[UR12][R2.64+0x34] ;  /* 0x0000340c022e7981 */ /* 0x000f68000c1e1900 */
[----:B------:R-:W2:Y:S01]  /*2070*/  LDG.E R45, desc[UR12][R2.64+0x38] ;  /* 0x0000380c022d7981 */ /* 0x000ea2000c1e1900 */
[----:B------:R-:W-:-:S04]  /*2080*/  FFMA R49, R34, R34, R49 ;  /* 0x0000002222317223 */ /* 0x000fc80000000031 */
[----:B------:R-:W-:-:S04]  /*2090*/  FFMA R38, R38, R38, R49 ;  /* 0x0000002626267223 */ /* 0x000fc80000000031 */
[----:B------:R-:W-:-:S04]  /*20a0*/  FFMA R39, R39, R39, R38 ;  /* 0x0000002727277223 */ /* 0x000fc80000000026 */
[----:B------:R-:W-:-:S04]  /*20b0*/  FFMA R40, R40, R40, R39 ;  /* 0x0000002828287223 */ /* 0x000fc80000000027 */
[----:B------:R-:W-:-:S04]  /*20c0*/  FFMA R41, R41, R41, R40 ;  /* 0x0000002929297223 */ /* 0x000fc80000000028 */
[----:B------:R-:W-:Y:S01]  /*20d0*/  FFMA R42, R42, R42, R41 ;  /* 0x0000002a2a2a7223 */ /* 0x000fe20000000029 */
[----:B------:R-:W-:-:S05]  /*20e0*/  VIADD R0, R0, 0x10 ;  /* 0x0000001000007836 */ /* 0x000fca0000000000 */
[----:B------:R-:W-:Y:S01]  /*20f0*/  ISETP.NE.AND P0, PT, R0, R35, PT ;  /* 0x000000230000720c */ /* 0x000fe20003f05270 */
[----:B---3--:R-:W-:-:S04]  /*2100*/  FFMA R43, R43, R43, R42 ;  /* 0x0000002b2b2b7223 */ /* 0x008fc8000000002a */
[----:B----4-:R-:W-:-:S04]  /*2110*/  FFMA R44, R44, R44, R43 ;  /* 0x0000002c2c2c7223 */ /* 0x010fc8000000002b */
[----:B------:R-:W-:-:S04]  /*2120*/  FFMA R47, R47, R47, R44 ;  /* 0x0000002f2f2f7223 */ /* 0x000fc8000000002c */
[----:B-----5:R-:W-:-:S04]  /*2130*/  FFMA R46, R46, R46, R47 ;  /* 0x0000002e2e2e7223 */ /* 0x020fc8000000002f */
[----:B--2---:R-:W-:-:S04]  /*2140*/  FFMA R45, R45, R45, R46 ;  /* 0x0000002d2d2d7223 */ /* 0x004fc8000000002e */
[----:B------:R-:W-:Y:S01]  /*2150*/  FFMA R48, R48, R48, R45 ;  /* 0x0000003030307223 */ /* 0x000fe2000000002d */
[----:B------:R-:W-:Y:S06]  /*2160*/  @P0 BRA `(.L_x_153) ;  /* 0xfffffffc00700947 */ /* 0x000fec000383ffff */
.L_x_152:
[----:B------:R-:W-:Y:S05]  /*2170*/  BRA.U !UP1, `(.L_x_154) ;  /* 0x0000000109c07547 */ /* 0x000fea000b800000 */
[----:B------:R-:W-:Y:S02]  /*2180*/  UISETP.GE.U32.AND UP3, UPT, UR21, 0x7, UPT ;  /* 0x000000071500788c */ /* 0x000fe4000bf66070 */
[----:B------:R-:W-:-:S07]  /*2190*/  ULOP3.LUT UP4, URZ, UR9, 0x7, URZ, 0xc0, !UPT ;  /* 0x0000000709ff7892 */ /* 0x000fce000f88c0ff */
[----:B------:R-:W-:Y:S05]  /*21a0*/  BRA.U !UP3, `(.L_x_155) ;  /* 0x000000010b487547 */ /* 0x000fea000b800000 */
        /* <DEDUP_REMOVED lines=8> */
[----:B------:R-:W5:Y:S01]  /*2230*/  LDG.E R46, desc[UR12][R2.64+0x1c] ;  /* 0x00001c0c022e7981 */ /* 0x000f62000c1e1900 */
[----:B------:R-:W-:Y:S01]  /*2240*/  IADD3 R35, PT, PT, R35, 0x8, RZ ;  /* 0x0000000823237810 */ /* 0x000fe20007ffe0ff */
[----:B--2---:R-:W-:-:S04]  /*2250*/  FFMA R39, R39, R39, R48 ;  /* 0x0000002727277223 */ /* 0x004fc80000000030 */
[----:B---3--:R-:W-:-:S04]  /*2260*/  FFMA R39, R0, R0, R39 ;  /* 0x0000000000277223 */ /* 0x008fc80000000027 */
[----:B----4-:R-:W-:-:S04]  /*2270*/  FFMA R39, R34, R34, R39 ;  /* 0x0000002222277223 */ /* 0x010fc80000000027 */
[----:B-----5:R-:W-:-:S04]  /*2280*/  FFMA R39, R38, R38, R39 ;  /* 0x0000002626277223 */ /* 0x020fc80000000027 */
[----:B------:R-:W-:-:S04]  /*2290*/  FFMA R39, R40, R40, R39 ;  /* 0x0000002828277223 */ /* 0x000fc80000000027 */
[----:B------:R-:W-:-:S04]  /*22a0*/  FFMA R39, R42, R42, R39 ;  /* 0x0000002a2a277223 */ /* 0x000fc80000000027 */
[----:B------:R-:W-:-:S04]  /*22b0*/  FFMA R39, R44, R44, R39 ;  /* 0x0000002c2c277223 */ /* 0x000fc80000000027 */
[----:B------:R-:W-:-:S07]  /*22c0*/  FFMA R48, R46, R46, R39 ;  /* 0x0000002e2e307223 */ /* 0x000fce0000000027 */
.L_x_155:
[----:B------:R-:W-:Y:S05]  /*22d0*/  BRA.U !UP4, `(.L_x_154) ;  /* 0x000000010c687547 */ /* 0x000fea000b800000 */
[----:B------:R-:W-:Y:S02]  /*22e0*/  UISETP.GE.U32.AND UP4, UPT, UR20, 0x3, UPT ;  /* 0x000000031400788c */ /* 0x000fe4000bf86070 */
[----:B------:R-:W-:-:S04]  /*22f0*/  ULOP3.LUT UR5, UR8, 0x3, URZ, 0xc0, !UPT ;  /* 0x0000000308057892 */ /* 0x000fc8000f8ec0ff */
[----:B------:R-:W-:-:S03]  /*2300*/  UISETP.NE.AND UP3, UPT, UR5, URZ, UPT ;  /* 0x000000ff0500728c */ /* 0x000fc6000bf65270 */
[----:B------:R-:W-:Y:S08]  /*2310*/  BRA.U !UP4, `(.L_x_156) ;  /* 0x000000010c287547 */ /* 0x000ff0000b800000 */
[----:B--2-4-:R-:W-:-:S05]  /*2320*/  IMAD.WIDE.U32 R2, R35, 0x4, R26 ;  /* 0x0000000423027825 */ /* 0x014fca00078e001a */
[----:B------:R-:W2:Y:S04]  /*2330*/  LDG.E R39, desc[UR12][R2.64] ;  /* 0x0000000c02277981 */ /* 0x000ea8000c1e1900 */
[----:B------:R-:W3:Y:S04]  /*2340*/  LDG.E R0, desc[UR12][R2.64+0x4] ;  /* 0x0000040c02007981 */ /* 0x000ee8000c1e1900 */
[----:B------:R-:W4:Y:S04]  /*2350*/  LDG.E R34, desc[UR12][R2.64+0x8] ;  /* 0x0000080c02227981 */ /* 0x000f28000c1e1900 */
[----:B------:R-:W5:Y:S01]  /*2360*/  LDG.E R38, desc[UR12][R2.64+0xc] ;  /* 0x00000c0c02267981 */ /* 0x000f62000c1e1900 */
[----:B------:R-:W-:-:S02]  /*2370*/  VIADD R35, R35, 0x4 ;  /* 0x0000000423237836 */ /* 0x000fc40000000000 */
[----:B--2---:R-:W-:-:S04]  /*2380*/  FFMA R39, R39, R39, R48 ;  /* 0x0000002727277223 */ /* 0x004fc80000000030 */
[----:B---3--:R-:W-:-:S04]  /*2390*/  FFMA R39, R0, R0, R39 ;  /* 0x0000000000277223 */ /* 0x008fc80000000027 */
[----:B----4-:R-:W-:-:S04]  /*23a0*/  FFMA R39, R34, R34, R39 ;  /* 0x0000002222277223 */ /* 0x010fc80000000027 */
[----:B-----5:R-:W-:-:S07]  /*23b0*/  FFMA R48, R38, R38, R39 ;  /* 0x0000002626307223 */ /* 0x020fce0000000027 */
.L_x_156:
[----:B------:R-:W-:Y:S05]  /*23c0*/  BRA.U !UP3, `(.L_x_154) ;  /* 0x000000010b2c7547 */ /* 0x000fea000b800000 */
[----:B--2-4-:R-:W-:-:S05]  /*23d0*/  IMAD.WIDE.U32 R2, R35, 0x4, R26 ;  /* 0x0000000423027825 */ /* 0x014fca00078e001a */
[----:B------:R-:W2:Y:S01]  /*23e0*/  LDG.E R35, desc[UR12][R2.64] ;  /* 0x0000000c02237981 */ /* 0x000ea2000c1e1900 */
[----:B------:R-:W-:Y:S01]  /*23f0*/  UISETP.NE.AND UP3, UPT, UR5, 0x1, UPT ;  /* 0x000000010500788c */ /* 0x000fe2000bf65270 */
[----:B--2---:R-:W-:-:S08]  /*2400*/  FFMA R48, R35, R35, R48 ;  /* 0x0000002323307223 */ /* 0x004fd00000000030 */
[----:B------:R-:W-:Y:S05]  /*2410*/  BRA.U !UP3, `(.L_x_154) ;  /* 0x000000010b187547 */ /* 0x000fea000b800000 */
[----:B------:R-:W-:Y:S01]  /*2420*/  UISETP.NE.AND UP3, UPT, UR5, 0x2, UPT ;  /* 0x000000020500788c */ /* 0x000fe2000bf65270 */
[----:B------:R-:W2:Y:S05]  /*2430*/  LDG.E R35, desc[UR12][R2.64+0x4] ;  /* 0x0000040c02237981 */ /* 0x000eaa000c1e1900 */
[----:B------:R-:W-:-:S13]  /*2440*/  PLOP3.LUT P0, PT, PT, PT, UP3, 0x80, 0x8 ;  /* 0x000000000008781c */ /* 0x000fda0003f0f038 */
[----:B------:R-:W3:Y:S01]  /*2450*/  @P0 LDG.E R39, desc[UR12][R2.64+0x8] ;  /* 0x0000080c02270981 */ /* 0x000ee2000c1e1900 */
[----:B--2---:R-:W-:-:S04]  /*2460*/  FFMA R48, R35, R35, R48 ;  /* 0x0000002323307223 */ /* 0x004fc80000000030 */
[----:B---3--:R-:W-:-:S07]  /*2470*/  @P0 FFMA R48, R39, R39, R48 ;  /* 0x0000002727300223 */ /* 0x008fce0000000030 */
.L_x_154:
[----:B------:R-:W-:Y:S01]  /*2480*/  IADD3 R0, PT, PT, R48, -0xd000000, RZ ;  /* 0xf300000030007810 */ /* 0x000fe20007ffe0ff */
[----:B------:R0:W1:Y:S01]  /*2490*/  MUFU.RSQ R35, R48 ;  /* 0x0000003000237308 */ /* 0x0000620000001400 */
[----:B------:R-:W-:Y:S02]  /*24a0*/  BSSY.RECONVERGENT B0, `(.L_x_157) ;  /* 0x000000d000007945 */ /* 0x000fe40003800200 */
[----:B------:R-:W-:-:S13]  /*24b0*/  ISETP.GT.U32.AND P0, PT, R0, 0x727fffff, PT ;  /* 0x727fffff0000780c */ /* 0x000fda0003f04070 */
[----:B0-----:R-:W-:Y:S05]  /*24c0*/  @!P0 BRA `(.L_x_158) ;  /* 0x0000000000188947 */ /* 0x001fea0003800000 */
[----:B------:R-:W-:Y:S01]  /*24d0*/  BSSY.RECONVERGENT B1, `(.L_x_159) ;  /* 0x0000004000017945 */ /* 0x000fe20003800200 */
[----:B------:R-:W-:Y:S01]  /*24e0*/  IMAD.MOV.U32 R0, RZ, RZ, R48 ;  /* 0x000000ffff007224 */ /* 0x000fe200078e0030 */
[----:B------:R-:W-:-:S07]  /*24f0*/  MOV R39, 0x2510 ;  /* 0x0000251000277802 */ /* 0x000fce0000000f00 */
[----:B-12-4-:R-:W-:Y:S05]  /*2500*/  CALL.REL.NOINC `($__internal_5_$__cuda_sm20_sqrt_rn_f32_slowpath) ;  /* 0x0000006400cc7944 */ /* 0x016fea0003c00000 */
[----:B------:R-:W-:Y:S05]  /*2510*/  BSYNC.RECONVERGENT B1 ;  /* 0x0000000000017941 */ /* 0x000fea0003800200 */
.L_x_159:
[----:B------:R-:W-:Y:S05]  /*2520*/  BRA `(.L_x_160) ;  /* 0x0000000000107947 */ /* 0x000fea0003800000 */
.L_x_158:
[C---:B-12-4-:R-:W-:Y:S01]  /*2530*/  FMUL.FTZ R3, R35.reuse, R48 ;  /* 0x0000003023037220 */ /* 0x056fe20000410000 */
[----:B------:R-:W-:-:S03]  /*2540*/  FMUL.FTZ R2, R35, 0.5 ;  /* 0x3f00000023027820 */ /* 0x000fc60000410000 */
[----:B------:R-:W-:-:S04]  /*2550*/  FFMA R0, -R3, R3, R48 ;  /* 0x0000000303007223 */ /* 0x000fc80000000130 */
[----:B------:R-:W-:-:S07]  /*2560*/  FFMA R0, R0, R2, R3 ;  /* 0x0000000200007223 */ /* 0x000fce0000000003 */
.L_x_160:
[----:B------:R-:W-:Y:S05]  /*2570*/  BSYNC.RECONVERGENT B0 ;  /* 0x0000000000007941 */ /* 0x000fea0003800200 */
.L_x_157:
[----:B------:R-:W2:Y:S01]  /*2580*/  LDG.E R3, desc[UR12][R26.64] ;  /* 0x0000000c1a037981 */ /* 0x000ea2000c1e1900 */
[----:B------:R-:W-:Y:S01]  /*2590*/  MOV R48, RZ ;  /* 0x000000ff00307202 */ /* 0x000fe20000000f00 */
[----:B------:R-:W-:Y:S01]  /*25a0*/  IMAD.MOV.U32 R35, RZ, RZ, RZ ;  /* 0x000000ffff237224 */ /* 0x000fe200078e00ff */
[----:B--2---:R-:W-:-:S05]  /*25b0*/  LOP3.LUT R0, R0, 0x80000000, R3, 0xb8, !PT ;  /* 0x8000000000007812 */ /* 0x004fca00078eb803 */
[----:B------:R-:W-:-:S05]  /*25c0*/  FADD R3, R3, R0 ;  /* 0x0000000003037221 */ /* 0x000fca0000000000 */
[----:B------:R0:W-:Y:S01]  /*25d0*/  STG.E desc[UR12][R26.64], R3 ;  /* 0x000000031a007986 */ /* 0x0001e2000c10190c */
[----:B------:R-:W-:Y:S05]  /*25e0*/  BRA.U !UP2, `(.L_x_161) ;  /* 0x000000010aa07547 */ /* 0x000fea000b800000 */
[----:B------:R-:W-:Y:S01]  /*25f0*/  ULOP3.LUT UR5, UR19, 0xfffffff0, URZ, 0xc0, !UPT ;  /* 0xfffffff013057892 */ /* 0x000fe2000f8ec0ff */
[----:B------:R-:W-:Y:S02]  /*2600*/  HFMA2 R48, -RZ, RZ, 0, 0 ;  /* 0x00000000ff307431 */ /* 0x000fe400000001ff */
[----:B------:R-:W-:-:S03]  /*2610*/  IMAD.MOV.U32 R0, RZ, RZ, RZ ;  /* 0x000000ffff007224 */ /* 0x000fc600078e00ff */
[----:B------:R-:W-:-:S07]  /*2620*/  MOV R35, UR5 ;  /* 0x0000000500237c02 */ /* 0x000fce0008000f00 */
.L_x_162:
[----:B0-----:R-:W-:-:S05]  /*2630*/  IMAD.WIDE.U32 R2, R0, 0x4, R26 ;  /* 0x0000000400027825 */ /* 0x001fca00078e001a */
        /* <DEDUP_REMOVED lines=35> */
.L_x_161:
[----:B------:R-:W-:Y:S05]  /*2870*/  BRA.U !UP1, `(.L_x_163) ;  /* 0x0000000109d87547 */ /* 0x000fea000b800000 */
[----:B------:R-:W-:Y:S02]  /*2880*/  UISETP.GE.U32.AND UP1, UPT, UR21, 0x7, UPT ;  /* 0x000000071500788c */ /* 0x000fe4000bf26070 */
[----:B------:R-:W-:-:S07]  /*2890*/  ULOP3.LUT UP2, URZ, UR9, 0x7, URZ, 0xc0, !UPT ;  /* 0x0000000709ff7892 */ /* 0x000fce000f84c0ff */
[----:B------:R-:W-:Y:S05]  /*28a0*/  BRA.U !UP1, `(.L_x_164) ;  /* 0x0000000109487547 */ /* 0x000fea000b800000 */
        /* <DEDUP_REMOVED lines=18> */
.L_x_164:
[----:B------:R-:W-:Y:S05]  /*29d0*/  BRA.U !UP2, `(.L_x_163) ;  /* 0x000000010a807547 */ /* 0x000fea000b800000 */
[----:B------:R-:W-:Y:S02]  /*29e0*/  UISETP.GE.U32.AND UP2, UPT, UR20, 0x3, UPT ;  /* 0x000000031400788c */ /* 0x000fe4000bf46070 */
[----:B------:R-:W-:-:S04]  /*29f0*/  ULOP3.LUT UR5, UR8, 0x3, URZ, 0xc0, !UPT ;  /* 0x0000000308057892 */ /* 0x000fc8000f8ec0ff */
[----:B------:R-:W-:-:S03]  /*2a00*/  UISETP.NE.AND UP1, UPT, UR5, URZ, UPT ;  /* 0x000000ff0500728c */ /* 0x000fc6000bf25270 */
[----:B------:R-:W-:Y:S08]  /*2a10*/  BRA.U !UP2, `(.L_x_165) ;  /* 0x000000010a287547 */ /* 0x000ff0000b800000 */
[----:B0-----:R-:W-:-:S05]  /*2a20*/  IMAD.WIDE.U32 R2, R35, 0x4, R26 ;  /* 0x0000000423027825 */ /* 0x001fca00078e001a */
        /* <DEDUP_REMOVED lines=9> */
.L_x_165:
[----:B------:R-:W-:Y:S05]  /*2ac0*/  BRA.U !UP1, `(.L_x_163) ;  /* 0x0000000109447547 */ /* 0x000fea000b800000 */
[----:B0-----:R-:W-:-:S05]  /*2ad0*/  IMAD.WIDE.U32 R2, R35, 0x4, R26 ;  /* 0x0000000423027825 */ /* 0x001fca00078e001a */
[----:B------:R-:W2:Y:S01]  /*2ae0*/  LDG.E R35, desc[UR12][R2.64] ;  /* 0x0000000c02237981 */ /* 0x000ea2000c1e1900 */
[----:B------:R-:W-:Y:S01]  /*2af0*/  UISETP.NE.AND UP1, UPT, UR5, 0x1, UPT ;  /* 0x000000010500788c */ /* 0x000fe2000bf25270 */
[----:B--2---:R-:W-:-:S08]  /*2b00*/  FFMA R48, R35, R35, R48 ;  /* 0x0000002323307223 */ /* 0x004fd00000000030 */
[----:B------:R-:W-:Y:S05]  /*2b10*/  BRA.U !UP1, `(.L_x_163) ;  /* 0x0000000109307547 */ /* 0x000fea000b800000 */
[----:B------:R-:W2:Y:S01]  /*2b20*/  LDG.E R35, desc[UR12][R2.64+0x4] ;  /* 0x0000040c02237981 */ /* 0x000ea2000c1e1900 */
[----:B------:R-:W-:Y:S01]  /*2b30*/  UISETP.NE.AND UP1, UPT, UR5, 0x2, UPT ;  /* 0x000000020500788c */ /* 0x000fe2000bf25270 */
[----:B--2---:R-:W-:-:S08]  /*2b40*/  FFMA R48, R35, R35, R48 ;  /* 0x0000002323307223 */ /* 0x004fd00000000030 */
[----:B------:R-:W-:Y:S05]  /*2b50*/  BRA.U !UP1, `(.L_x_163) ;  /* 0x0000000109207547 */ /* 0x000fea000b800000 */
[----:B------:R-:W2:Y:S02]  /*2b60*/  LDG.E R3, desc[UR12][R2.64+0x8] ;  /* 0x0000080c02037981 */ /* 0x000ea4000c1e1900 */
[----:B--2---:R-:W-:Y:S01]  /*2b70*/  FFMA R48, R3, R3, R48 ;  /* 0x0000000303307223 */ /* 0x004fe20000000030 */
[----:B------:R-:W-:Y:S06]  /*2b80*/  BRA `(.L_x_163) ;  /* 0x0000000000147947 */ /* 0x000fec0003800000 */
.L_x_146:
[----:B------:R-:W2:Y:S01]  /*2b90*/  LDG.E R0, desc[UR12][R26.64] ;  /* 0x0000000c1a007981 */ /* 0x000ea2000c1e1900 */
[----:B------:R-:W-:Y:S02]  /*2ba0*/  MOV R48, RZ ;  /* 0x000000ff00307202 */ /* 0x000fe40000000f00 */
[----:B--2---:R-:W-:-:S05]  /*2bb0*/  LOP3.LUT R3, RZ, 0x80000000, R0, 0xb8, !PT ;  /* 0x80000000ff037812 */ /* 0x004fca00078eb800 */
[----:B------:R-:W-:-:S05]  /*2bc0*/  FADD R3, R0, R3 ;  /* 0x0000000300037221 */ /* 0x000fca0000000000 */
[----:B------:R1:W-:Y:S02]  /*2bd0*/  STG.E desc[UR12][R26.64], R3 ;  /* 0x000000031a007986 */ /* 0x0003e4000c10190c */
.L_x_163:
[----:B------:R-:W-:Y:S01]  /*2be0*/  VIADD R0, R48, 0xf3000000 ;  /* 0xf300000030007836 */ /* 0x000fe20000000000 */
[----:B------:R2:W3:Y:S01]  /*2bf0*/  MUFU.RSQ R35, R48 ;  /* 0x0000003000237308 */ /* 0x0004e20000001400 */
[----:B------:R-:W-:Y:S03]  /*2c00*/  BSSY.RECONVERGENT B0, `(.L_x_166) ;  /* 0x000000e000007945 */ /* 0x000fe60003800200 */
[----:B------:R-:W-:-:S13]  /*2c10*/  ISETP.GT.U32.AND P0, PT, R0, 0x727fffff, PT ;  /* 0x727fffff0000780c */ /* 0x000fda0003f04070 */
[----:B--23--:R-:W-:Y:S05]  /*2c20*/  @!P0 BRA `(.L_x_167) ;  /* 0x00000000001c8947 */ /* 0x00cfea0003800000 */
[----:B------:R-:W-:Y:S01]  /*2c30*/  BSSY.RECONVERGENT B1, `(.L_x_168) ;  /* 0x0000004000017945 */ /* 0x000fe20003800200 */
[----:B------:R-:W-:Y:S02]  /*2c40*/  MOV R0, R48 ;  /* 0x0000003000007202 */ /* 0x000fe40000000f00 */
[----:B------:R-:W-:-:S07]  /*2c50*/  MOV R39, 0x2c70 ;  /* 0x00002c7000277802 */ /* 0x000fce0000000f00 */
[----:B01----:R-:W-:Y:S05]  /*2c60*/  CALL.REL.NOINC `($__internal_5_$__cuda_sm20_sqrt_rn_f32_slowpath) ;  /* 0x0000005c00f47944 */ /* 0x003fea0003c00000 */
[----:B------:R-:W-:Y:S05]  /*2c70*/  BSYNC.RECONVERGENT B1 ;  /* 0x0000000000017941 */ /* 0x000fea0003800200 */
.L_x_168:
[----:B------:R-:W-:Y:S01]  /*2c80*/  IMAD.MOV.U32 R3, RZ, RZ, R0 ;  /* 0x000000ffff037224 */ /* 0x000fe200078e0000 */
[----:B------:R-:W-:Y:S06]  /*2c90*/  BRA `(.L_x_169) ;  /* 0x0000000000107947 */ /* 0x000fec0003800000 */
.L_x_167:
[C---:B01----:R-:W-:Y:S01]  /*2ca0*/  FMUL.FTZ R3, R35.reuse, R48 ;  /* 0x0000003023037220 */ /* 0x043fe20000410000 */
[----:B------:R-:W-:-:S03]  /*2cb0*/  FMUL.FTZ R0, R35, 0.5 ;  /* 0x3f00000023007820 */ /* 0x000fc60000410000 */
[----:B------:R-:W-:-:S04]  /*2cc0*/  FFMA R48, -R3, R3, R48 ;  /* 0x0000000303307223 */ /* 0x000fc80000000130 */
[----:B------:R-:W-:-:S07]  /*2cd0*/  FFMA R3, R48, R0, R3 ;  /* 0x0000000030037223 */ /* 0x000fce0000000003 */
.L_x_169:
[----:B------:R-:W-:Y:S05]  /*2ce0*/  BSYNC.RECONVERGENT B0 ;  /* 0x0000000000007941 */ /* 0x000fea0003800200 */
.L_x_166:
[----:B------:R-:W-:Y:S05]  /*2cf0*/  BRA.U UP0, `(.L_x_170) ;  /* 0x0000002100287547 */ /* 0x000fea000b800000 */
[----:B------:R-:W-:Y:S01]  /*2d00*/  UISETP.GE.U32.AND UP0, UPT, UR22, 0xf, UPT ;  /* 0x0000000f1600788c */ /* 0x000fe2000bf06070 */
[----:B------:R-:W-:-:S08]  /*2d10*/  UMOV UR5, URZ ;  /* 0x000000ff00057c82 */ /* 0x000fd00008000000 */
[----:B------:R-:W-:Y:S05]  /*2d20*/  BRA.U !UP0, `(.L_x_171) ;  /* 0x0000001108147547 */ /* 0x000fea000b800000 */
[----:B------:R-:W-:Y:S01]  /*2d30*/  ULOP3.LUT UR5, UR19, 0xfffffff0, URZ, 0xc0, !UPT ;  /* 0xfffffff013057892 */ /* 0x000fe2000f8ec0ff */
[----:B------:R-:W-:-:S11]  /*2d40*/  UMOV UR6, URZ ;  /* 0x000000ff00067c82 */ /* 0x000fd60008000000 */
.L_x_204:
[----:B0-----:R-:W-:-:S05]  /*2d50*/  MOV R35, UR6 ;  /* 0x0000000600237c02 */ /* 0x001fca0008000f00 */
[----:B------:R-:W-:-:S05]  /*2d60*/  IMAD.WIDE.U32 R34, R35, 0x4, R26 ;  /* 0x0000000423227825 */ /* 0x000fca00078e001a */
[----:B------:R-:W2:Y:S01]  /*2d70*/  LDG.E R0, desc[UR12][R34.64] ;  /* 0x0000000c22007981 */ /* 0x000ea2000c1e1900 */
[----:B------:R-:W0:Y:S01]  /*2d80*/  MUFU.RCP R2, R3 ;  /* 0x0000000300027308 */ /* 0x000e220000001000 */
[----:B------:R-:W-:Y:S01]  /*2d90*/  UIADD3 UR6, UPT, UPT, UR6, 0x10, URZ ;  /* 0x0000001006067890 */ /* 0x000fe2000fffe0ff */
[----:B------:R-:W-:Y:S03]  /*2da0*/  BSSY.RECONVERGENT B2, `(.L_x_172) ;  /* 0x000000c000027945 */ /* 0x000fe60003800200 */
[----:B------:R-:W-:Y:S01]  /*2db0*/  UISETP.NE.AND UP0, UPT, UR6, UR5, UPT ;  /* 0x000000050600728c */ /* 0x000fe2000bf05270 */
[----:B0-----:R-:W-:-:S04]  /*2dc0*/  FFMA R39, R2, -R3, 1 ;  /* 0x3f80000002277423 */ /* 0x001fc80000000803 */
[----:B------:R-:W-:Y:S01]  /*2dd0*/  FFMA R39, R2, R39, R2 ;  /* 0x0000002702277223 */ /* 0x000fe20000000002 */
[----:B--2---:R-:W0:Y:S03]  /*2de0*/  FCHK P0, R0, R3 ;  /* 0x0000000300007302 */ /* 0x004e260000000000 */
[----:B------:R-:W-:-:S04]  /*2df0*/  FFMA R2, R0, R39, RZ ;  /* 0x0000002700027223 */ /* 0x000fc800000000ff */
[----:B------:R-:W-:-:S04]  /*2e00*/  FFMA R38, R2, -R3, R0 ;  /* 0x8000000302267223 */ /* 0x000fc80000000000 */
[----:B------:R-:W-:Y:S01]  /*2e10*/  FFMA R39, R39, R38, R2 ;  /* 0x0000002627277223 */ /* 0x000fe20000000002 */
[----:B0-----:R-:W-:Y:S06]  /*2e20*/  @!P0 BRA `(.L_x_173) ;  /* 0x00000000000c8947 */ /* 0x001fec0003800000 */
[----:B------:R-:W-:-:S07]  /*2e30*/  MOV R2, 0x2e50 ;  /* 0x00002e5000027802 */ /* 0x000fce0000000f00 */
[----:B------:R-:W-:Y:S05]  /*2e40*/  CALL.REL.NOINC `($__internal_6_$__cuda_sm3x_div_rn_noftz_f32_slowpath) ;  /* 0x0000005c00d87944 */ /* 0x000fea0003c00000 */
[----:B------:R-:W-:-:S07]  /*2e50*/  IMAD.MOV.U32 R39, RZ, RZ, R0 ;  /* 0x000000ffff277224 */ /* 0x000fce00078e0000 */
.L_x_173:
[----:B------:R-:W-:Y:S05]  /*2e60*/  BSYNC.RECONVERGENT B2 ;  /* 0x0000000000027941 */ /* 0x000fea0003800200 */
.L_x_172:
[----:B------:R-:W2:Y:S01]  /*2e70*/  LDG.E R43, desc[UR12][R34.64+0x4] ;  /* 0x0000040c222b7981 */ /* 0x000ea2000c1e1900 */
[----:B------:R-:W0:Y:S01]  /*2e80*/  MUFU.RCP R0, R3 ;  /* 0x0000000300007308 */ /* 0x000e220000001000 */
[----:B------:R-:W-:Y:S02]  /*2e90*/  BSSY.RECONVERGENT B2, `(.L_x_174) ;  /* 0x000000d000027945 */ /* 0x000fe40003800200 */
[----:B------:R1:W-:Y:S01]  /*2ea0*/  STG.E desc[UR12][R34.64], R39 ;  /* 0x0000002722007986 */ /* 0x0003e2000c10190c */
[----:B0-----:R-:W-:-:S04]  /*2eb0*/  FFMA R41, R0, -R3, 1 ;  /* 0x3f80000000297423 */ /* 0x001fc80000000803 */
[----:B------:R-:W-:Y:S01]  /*2ec0*/  FFMA R0, R0, R41, R0 ;  /* 0x0000002900007223 */ /* 0x000fe20000000000 */
[----:B--2---:R-:W0:Y:S03]  /*2ed0*/  FCHK P0, R43, R3 ;  /* 0x000000032b007302 */ /* 0x004e260000000000 */
[----:B------:R-:W-:-:S04]  /*2ee0*/  FFMA R2, R0, R43, RZ ;  /* 0x0000002b00027223 */ /* 0x000fc800000000ff */
[----:B------:R-:W-:-:S04]  /*2ef0*/  FFMA R41, R2, -R3, R43 ;  /* 0x8000000302297223 */ /* 0x000fc8000000002b */
[----:B------:R-:W-:Y:S01]  /*2f00*/  FFMA R41, R0, R41, R2 ;  /* 0x0000002900297223 */ /* 0x000fe20000000002 */
[----:B01----:R-:W-:Y:S06]  /*2f10*/  @!P0 BRA `(.L_x_175) ;  /* 0x0000000000108947 */ /* 0x003fec0003800000 */
[----:B------:R-:W-:Y:S02]  /*2f20*/  MOV R0, R43 ;  /* 0x0000002b00007202 */ /* 0x000fe40000000f00 */
[----:B------:R-:W-:-:S07]  /*2f30*/  MOV R2, 0x2f50 ;  /* 0x00002f5000027802 */ /* 0x000fce0000000f00 */
[----:B------:R-:W-:Y:S05]  /*2f40*/  CALL.REL.NOINC `($__internal_6_$__cuda_sm3x_div_rn_noftz_f32_slowpath) ;  /* 0x0000005c00987944 */ /* 0x000fea0003c00000 */
[----:B------:R-:W-:-:S07]  /*2f50*/  IMAD.MOV.U32 R41, RZ, RZ, R0 ;  /* 0x000000ffff297224 */ /* 0x000fce00078e0000 */
.L_x_175:
[----:B------:R-:W-:Y:S05]  /*2f60*/  BSYNC.RECONVERGENT B2 ;  /* 0x0000000000027941 */ /* 0x000fea0003800200 */
.L_x_174:
        /* <DEDUP_REMOVED lines=15> */
.L_x_177:
[----:B------:R-:W-:Y:S05]  /*3060*/  BSYNC.RECONVERGENT B2 ;  /* 0x0000000000027941 */ /* 0x000fea0003800200 */
.L_x_176:
        /* <DEDUP_REMOVED lines=15> */
.L_x_179:
[----:B------:R-:W-:Y:S05]  /*3160*/  BSYNC.RECONVERGENT B2 ;  /* 0x0000000000027941 */ /* 0x000fea0003800200 */
.L_x_178:
        /* <DEDUP_REMOVED lines=15> */
.L_x_181:
[----:B------:R-:W-:Y:S05]  /*3260*/  BSYNC.RECONVERGENT B2 ;  /* 0x0000000000027941 */ /* 0x000fea0003800200 */
.L_x_180:
        /* <DEDUP_REMOVED lines=15> */
.L_x_183:
[----:B------:R-:W-:Y:S05]  /*3360*/  BSYNC.RECONVERGENT B2 ;  /* 0x0000000000027941 */ /* 0x000fea0003800200 */
.L_x_182:
        /* <DEDUP_REMOVED lines=15> */
.L_x_185:
[----:B------:R-:W-:Y:S05]  /*3460*/  BSYNC.RECONVERGENT B2 ;  /* 0x0000000000027941 */ /* 0x000fea0003800200 */
.L_x_184:
        /* <DEDUP_REMOVED lines=15> */
.L_x_187:
[----:B------:R-:W-:Y:S05]  /*3560*/  BSYNC.RECONVERGENT B2 ;  /* 0x0000000000027941 */ /* 0x000fea0003800200 */
.L_x_186:
        /* <DEDUP_REMOVED lines=15> */
.L_x_189:
[----:B------:R-:W-:Y:S05]  /*3660*/  BSYNC.RECONVERGENT B2 ;  /* 0x0000000000027941 */ /* 0x000fea0003800200 */
.L_x_188:
        /* <DEDUP_REMOVED lines=15> */
.L_x_191:
[----:B------:R-:W-:Y:S05]  /*3760*/  BSYNC.RECONVERGENT B2 ;  /* 0x0000000000027941 */ /* 0x000fea0003800200 */
.L_x_190:
        /* <DEDUP_REMOVED lines=15> */
.L_x_193:
[----:B------:R-:W-:Y:S05]  /*3860*/  BSYNC.RECONVERGENT B2 ;  /* 0x0000000000027941 */ /* 0x000fea0003800200 */
.L_x_192:
        /* <DEDUP_REMOVED lines=15> */
.L_x_195:
[----:B------:R-:W-:Y:S05]  /*3960*/  BSYNC.RECONVERGENT B2 ;  /* 0x0000000000027941 */ /* 0x000fea0003800200 */
.L_x_194:
        /* <DEDUP_REMOVED lines=15> */
.L_x_197:
[----:B------:R-:W-:Y:S05]  /*3a60*/  BSYNC.RECONVERGENT B2 ;  /* 0x0000000000027941 */ /* 0x000fea0003800200 */
.L_x_196:
        /* <DEDUP_REMOVED lines=15> */
.L_x_199:
[----:B------:R-:W-:Y:S05]  /*3b60*/  BSYNC.RECONVERGENT B2 ;  /* 0x0000000000027941 */ /* 0x000fea0003800200 */
.L_x_198:
        /* <DEDUP_REMOVED lines=15> */
.L_x_201:
[----:B------:R-:W-:Y:S05]  /*3c60*/  BSYNC.RECONVERGENT B2 ;  /* 0x0000000000027941 */ /* 0x000fea0003800200 */
.L_x_200:
        /* <DEDUP_REMOVED lines=14> */
.L_x_203:
[----:B------:R-:W-:Y:S05]  /*3d50*/  BSYNC.RECONVERGENT B2 ;  /* 0x0000000000027941 */ /* 0x000fea0003800200 */
.L_x_202:
[----:B------:R0:W-:Y:S01]  /*3d60*/  STG.E desc[UR12][R34.64+0x3c], R0 ;  /* 0x00003c0022007986 */ /* 0x0001e2000c10190c */
[----:B------:R-:W-:Y:S05]  /*3d70*/  BRA.U UP0, `(.L_x_204) ;  /* 0xffffffed00f47547 */ /* 0x000fea000b83ffff */
.L_x_171:
[----:B------:R-:W-:-:S09]  /*3d80*/  ULOP3.LUT UP0, URZ, UR19, 0xf, URZ, 0xc0, !UPT ;  /* 0x0000000f13ff7892 */ /* 0x000fd2000f80c0ff */
[----:B------:R-:W-:Y:S05]  /*3d90*/  BRA.U !UP0, `(.L_x_170) ;  /* 0x0000001108007547 */ /* 0x000fea000b800000 */
[----:B------:R-:W-:-:S09]  /*3da0*/  UISETP.GE.U32.AND UP0, UPT, UR21, 0x7, UPT ;  /* 0x000000071500788c */ /* 0x000fd2000bf06070 */
[----:B------:R-:W-:Y:S05]  /*3db0*/  BRA.U !UP0, `(.L_x_205) ;  /* 0x0000000908087547 */ /* 0x000fea000b800000 */
[----:B0-----:R-:W-:-:S04]  /*3dc0*/  IMAD.U32 R35, RZ, RZ, UR5 ;  /* 0x00000005ff237e24 */ /* 0x001fc8000f8e00ff */
[----:B------:R-:W-:-:S05]  /*3dd0*/  IMAD.WIDE.U32 R34, R35, 0x4, R26 ;  /* 0x0000000423227825 */ /* 0x000fca00078e001a */
[----:B------:R-:W2:Y:S01]  /*3de0*/  LDG.E R41, desc[UR12][R34.64] ;  /* 0x0000000c22297981 */ /* 0x000ea2000c1e1900 */
[----:B------:R-:W0:Y:S01]  /*3df0*/  MUFU.RCP R0, R3 ;  /* 0x0000000300007308 */ /* 0x000e220000001000 */
[----:B------:R-:W-:Y:S01]  /*3e00*/  BSSY.RECONVERGENT B2, `(.L_x_206) ;  /* 0x000000c000027945 */ /* 0x000fe20003800200 */
[----:B0-----:R-:W-:-:S04]  /*3e10*/  FFMA R39, R0, -R3, 1 ;  /* 0x3f80000000277423 */ /* 0x001fc80000000803 */
[----:B------:R-:W-:Y:S02]  /*3e20*/  FFMA R0, R0, R39, R0 ;  /* 0x0000002700007223 */ /* 0x000fe40000000000 */
[----:B--2---:R-:W0:Y:S02]  /*3e30*/  FCHK P0, R41, R3 ;  /* 0x0000000329007302 */ /* 0x004e240000000000 */
[----:B------:R-:W-:-:S04]  /*3e40*/  FFMA R2, R0, R41, RZ ;  /* 0x0000002900027223 */ /* 0x000fc800000000ff */
[----:B------:R-:W-:-:S04]  /*3e50*/  FFMA R39, R2, -R3, R41 ;  /* 0x8000000302277223 */ /* 0x000fc80000000029 */
[----:B------:R-:W-:Y:S01]  /*3e60*/  FFMA R39, R0, R39, R2 ;  /* 0x0000002700277223 */ /* 0x000fe20000000002 */
[----:B0-----:R-:W-:Y:S06]  /*3e70*/  @!P0 BRA `(.L_x_207) ;  /* 0x0000000000108947 */ /* 0x001fec0003800000 */
[----:B------:R-:W-:Y:S02]  /*3e80*/  MOV R0, R41 ;  /* 0x0000002900007202 */ /* 0x000fe40000000f00 */
[----:B------:R-:W-:-:S07]  /*3e90*/  MOV R2, 0x3eb0 ;  /* 0x00003eb000027802 */ /* 0x000fce0000000f00 */
[----:B------:R-:W-:Y:S05]  /*3ea0*/  CALL.REL.NOINC `($__internal_6_$__cuda_sm3x_div_rn_noftz_f32_slowpath) ;  /* 0x0000004c00c07944 */ /* 0x000fea0003c00000 */
[----:B------:R-:W-:-:S07]  /*3eb0*/  IMAD.MOV.U32 R39, RZ, RZ, R0 ;  /* 0x000000ffff277224 */ /* 0x000fce00078e0000 */
.L_x_207:
[----:B------:R-:W-:Y:S05]  /*3ec0*/  BSYNC.RECONVERGENT B2 ;  /* 0x0000000000027941 */ /* 0x000fea0003800200 */
.L_x_206:
        /* <DEDUP_REMOVED lines=15> */
.L_x_209:
[----:B------:R-:W-:Y:S05]  /*3fc0*/  BSYNC.RECONVERGENT B2 ;  /* 0x0000000000027941 */ /* 0x000fea0003800200 */
.L_x_208:
        /* <DEDUP_REMOVED lines=15> */
.L_x_211:
[----:B------:R-:W-:Y:S05]  /*40c0*/  BSYNC.RECONVERGENT B2 ;  /* 0x0000000000027941 */ /* 0x000fea0003800200 */
.L_x_210:
        /* <DEDUP_REMOVED lines=15> */
.L_x_213:
[----:B------:R-:W-:Y:S05]  /*41c0*/  BSYNC.RECONVERGENT B2 ;  /* 0x0000000000027941 */ /* 0x000fea0003800200 */
.L_x_212:
        /* <DEDUP_REMOVED lines=15> */
.L_x_215:
[----:B------:R-:W-:Y:S05]  /*42c0*/  BSYNC.RECONVERGENT B2 ;  /* 0x0000000000027941 */ /* 0x000fea0003800200 */
.L_x_214:
        /* <DEDUP_REMOVED lines=15> */
.L_x_217:
[----:B------:R-:W-:Y:S05]  /*43c0*/  BSYNC.RECONVERGENT B2 ;  /* 0x0000000000027941 */ /* 0x000fea0003800200 */
.L_x_216:
        /* <DEDUP_REMOVED lines=15> */
.L_x_219:
[----:B------:R-:W-:Y:S05]  /*44c0*/  BSYNC.RECONVERGENT B2 ;  /* 0x0000000000027941 */ /* 0x000fea0003800200 */
.L_x_218:
        /* <DEDUP_REMOVED lines=14> */
.L_x_221:
[----:B------:R-:W-:Y:S05]  /*45b0*/  BSYNC.RECONVERGENT B2 ;  /* 0x0000000000027941 */ /* 0x000fea0003800200 */
.L_x_220:
[----:B------:R1:W-:Y:S01]  /*45c0*/  STG.E desc[UR12][R34.64+0x1c], R0 ;  /* 0x00001c0022007986 */ /* 0x0003e2000c10190c */
[----:B------:R-:W-:-:S12]  /*45d0*/  UIADD3 UR5, UPT, UPT, UR5, 0x8, URZ ;  /* 0x0000000805057890 */ /* 0x000fd8000fffe0ff */
.L_x_205:
[----:B------:R-:W-:-:S09]  /*45e0*/  ULOP3.LUT UP0, URZ, UR9, 0x7, URZ, 0xc0, !UPT ;  /* 0x0000000709ff7892 */ /* 0x000fd2000f80c0ff */
[----:B------:R-:W-:Y:S05]  /*45f0*/  BRA.U !UP0, `(.L_x_170) ;  /* 0x0000000508e87547 */ /* 0x000fea000b800000 */
[----:B------:R-:W-:Y:S02]  /*4600*/  UISETP.GE.U32.AND UP0, UPT, UR20, 0x3, UPT ;  /* 0x000000031400788c */ /* 0x000fe4000bf06070 */
[----:B------:R-:W-:-:S07]  /*4610*/  ULOP3.LUT UR8, UR8, 0x3, URZ, 0xc0, !UPT ;  /* 0x0000000308087892 */ /* 0x000fce000f8ec0ff */
[----:B------:R-:W-:Y:S05]  /*4620*/  BRA.U !UP0, `(.L_x_222) ;  /* 0x0000000508087547 */ /* 0x000fea000b800000 */
[----:B01----:R-:W-:-:S04]  /*4630*/  IMAD.U32 R35, RZ, RZ, UR5 ;  /* 0x00000005ff237e24 */ /* 0x003fc8000f8e00ff */
        /* <DEDUP_REMOVED lines=15> */
.L_x_224:
[----:B------:R-:W-:Y:S05]  /*4730*/  BSYNC.RECONVERGENT B2 ;  /* 0x0000000000027941 */ /* 0x000fea0003800200 */
.L_x_223:
        /* <DEDUP_REMOVED lines=15> */
.L_x_226:
[----:B------:R-:W-:Y:S05]  /*4830*/  BSYNC.RECONVERGENT B2 ;  /* 0x0000000000027941 */ /* 0x000fea0003800200 */
.L_x_225:
        /* <DEDUP_REMOVED lines=15> */
.L_x_228:
[----:B------:R-:W-:Y:S05]  /*4930*/  BSYNC.RECONVERGENT B2 ;  /* 0x0000000000027941 */ /* 0x000fea0003800200 */
.L_x_227:
        /* <DEDUP_REMOVED lines=14> */
.L_x_230:
[----:B------:R-:W-:Y:S05]  /*4a20*/  BSYNC.RECONVERGENT B2 ;  /* 0x0000000000027941 */ /* 0x000fea0003800200 */
.L_x_229:
[----:B------:R2:W-:Y:S01]  /*4a30*/  STG.E desc[UR12][R34.64+0xc], R0 ;  /* 0x00000c0022007986 */ /* 0x0005e2000c10190c */
[----:B------:R-:W-:-:S12]  /*4a40*/  UIADD3 UR5, UPT, UPT, UR5, 0x4, URZ ;  /* 0x0000000405057890 */ /* 0x000fd8000fffe0ff */
.L_x_222:
[----:B------:R-:W-:-:S09]  /*4a50*/  UISETP.NE.AND UP0, UPT, UR8, URZ, UPT ;  /* 0x000000ff0800728c */ /* 0x000fd2000bf05270 */
[----:B------:R-:W-:Y:S05]  /*4a60*/  BRA.U !UP0, `(.L_x_170) ;  /* 0x0000000108cc7547 */ /* 0x000fea000b800000 */
[----:B012---:R-:W-:-:S04]  /*4a70*/  IMAD.U32 R35, RZ, RZ, UR5 ;  /* 0x00000005ff237e24 */ /* 0x007fc8000f8e00ff */
        /* <DEDUP_REMOVED lines=14> */
.L_x_232:
[----:B------:R-:W-:Y:S05]  /*4b60*/  BSYNC.RECONVERGENT B2 ;  /* 0x0000000000027941 */ /* 0x000fea0003800200 */
.L_x_231:
[----:B------:R3:W-:Y:S01]  /*4b70*/  STG.E desc[UR12][R34.64], R0 ;  /* 0x0000000022007986 */ /* 0x0007e2000c10190c */
[----:B------:R-:W-:-:S09]  /*4b80*/  UISETP.NE.AND UP0, UPT, UR8, 0x1, UPT ;  /* 0x000000010800788c */ /* 0x000fd2000bf05270 */
[----:B------:R-:W-:Y:S05]  /*4b90*/  BRA.U !UP0, `(.L_x_170) ;  /* 0x0000000108807547 */ /* 0x000fea000b800000 */
[----:B------:R-:W2:Y:S01]  /*4ba0*/  LDG.E R41, desc[UR12][R34.64+0x4] ;  /* 0x0000040c22297981 */ /* 0x000ea2000c1e1900 */
[----:B---3--:R-:W0:Y:S01]  /*4bb0*/  MUFU.RCP R0, R3 ;  /* 0x0000000300007308 */ /* 0x008e220000001000 */
        /* <DEDUP_REMOVED lines=8> */
[----:B------:R-:W-:Y:S01]  /*4c40*/  IMAD.MOV.U32 R0, RZ, RZ, R41 ;  /* 0x000000ffff007224 */ /* 0x000fe200078e0029 */
[----:B------:R-:W-:-:S07]  /*4c50*/  MOV R2, 0x4c70 ;  /* 0x00004c7000027802 */ /* 0x000fce0000000f00 */
[----:B------:R-:W-:Y:S05]  /*4c60*/  CALL.REL.NOINC `($__internal_6_$__cuda_sm3x_div_rn_noftz_f32_slowpath) ;  /* 0x0000004000507944 */ /* 0x000fea0003c00000 */
.L_x_234:
[----:B------:R-:W-:Y:S05]  /*4c70*/  BSYNC.RECONVERGENT B2 ;  /* 0x0000000000027941 */ /* 0x000fea0003800200 */
.L_x_233:
[----:B------:R4:W-:Y:S01]  /*4c80*/  STG.E desc[UR12][R34.64+0x4], R0 ;  /* 0x0000040022007986 */ /* 0x0009e2000c10190c */
[----:B------:R-:W-:-:S09]  /*4c90*/  UISETP.NE.AND UP0, UPT, UR8, 0x2, UPT ;  /* 0x000000020800788c */ /* 0x000fd2000bf05270 */
[----:B------:R-:W-:Y:S05]  /*4ca0*/  BRA.U !UP0, `(.L_x_170) ;  /* 0x00000001083c7547 */ /* 0x000fea000b800000 */
[----:B------:R-:W2:Y:S01]  /*4cb0*/  LDG.E R41, desc[UR12][R34.64+0x8] ;  /* 0x0000080c22297981 */ /* 0x000ea2000c1e1900 */
[----:B----4-:R-:W0:Y:S01]  /*4cc0*/  MUFU.RCP R0, R3 ;  /* 0x0000000300007308 */ /* 0x010e220000001000 */
        /* <DEDUP_REMOVED lines=11> */
.L_x_236:
[----:B------:R-:W-:Y:S05]  /*4d80*/  BSYNC.RECONVERGENT B2 ;  /* 0x0000000000027941 */ /* 0x000fea0003800200 */
.L_x_235:
[----:B------:R0:W-:Y:S02]  /*4d90*/  STG.E desc[UR12][R34.64+0x8], R0 ;  /* 0x0000080022007986 */ /* 0x0001e4000c10190c */
.L_x_170:
[----:B01234-:R-:W-:-:S07]  /*4da0*/  IMAD.MOV.U32 R0, RZ, RZ, RZ ;  /* 0x000000ffff007224 */ /* 0x01ffce00078e00ff */
.L_x_247:
[----:B0-----:R-:W0:Y:S01]  /*4db0*/  LDC R47, c[0x0][0x390] ;  /* 0x0000e400ff2f7b82 */ /* 0x001e220000000800 */
[C---:B------:R-:W-:Y:S01]  /*4dc0*/  ISETP.GE.U32.AND P0, PT, R0.reuse, UR4, PT ;  /* 0x0000000400007c0c */ /* 0x040fe2000bf06070 */
[----:B01----:R-:W-:-:S04]  /*4dd0*/  IMAD R39, R0, R47, R0 ;  /* 0x0000002f00277224 */ /* 0x003fc800078e0200 */
[----:B------:R-:W-:-:S08]  /*4de0*/  IMAD.WIDE.U32 R38, R39, 0x4, R24 ;  /* 0x0000000427267825 */ /* 0x000fd000078e0018 */
[----:B--2---:R-:W-:Y:S05]  /*4df0*/  @P0 BRA `(.L_x_237) ;  /* 0x0000000400140947 */ /* 0x004fea0003800000 */
[----:B------:R-:W-:Y:S01]  /*4e00*/  UISETP.GE.U32.AND UP0, UPT, UR15, 0x3, UPT ;  /* 0x000000030f00788c */ /* 0x000fe2000bf06070 */
[----:B------:R-:W-:-:S08]  /*4e10*/  HFMA2 R41, -RZ, RZ, 0, 0 ;  /* 0x00000000ff297431 */ /* 0x000fd000000001ff */
[----:B------:R-:W-:Y:S05]  /*4e20*/  BRA.U !UP0, `(.L_x_238) ;  /* 0x0000000108907547 */ /* 0x000fea000b800000 */
[----:B------:R-:W-:-:S05]  /*4e30*/  UMOV UR5, URZ ;  /* 0x000000ff00057c82 */ /* 0x000fca0008000000 */
.L_x_239:
[----:B------:R-:W-:Y:S02]  /*4e40*/  UIADD3 UR6, UPT, UPT, UR5, 0x1, URZ ;  /* 0x0000000105067890 */ /* 0x000fe4000fffe0ff */
[C---:B------:R-:W-:Y:S01]  /*4e50*/  ISETP.NE.AND P0, PT, R0.reuse, UR5, PT ;  /* 0x0000000500007c0c */ /* 0x040fe2000bf05270 */
[----:B------:R-:W-:Y:S02]  /*4e60*/  UIADD3 UR8, UPT, UPT, UR5, 0x2, URZ ;  /* 0x0000000205087890 */ /* 0x000fe4000fffe0ff */
[----:B------:R-:W-:Y:S01]  /*4e70*/  UIADD3 UR9, UPT, UPT, UR5, 0x3, URZ ;  /* 0x0000000305097890 */ /* 0x000fe2000fffe0ff */
[----:B------:R-:W-:-:S03]  /*4e80*/  ISETP.NE.AND P1, PT, R0, UR6, PT ;  /* 0x0000000600007c0c */ /* 0x000fc6000bf25270 */
[C---:B------:R-:W-:Y:S02]  /*4e90*/  ISETP.NE.AND P2, PT, R0.reuse, UR8, PT ;  /* 0x0000000800007c0c */ /* 0x040fe4000bf45270 */
[----:B------:R-:W-:-:S04]  /*4ea0*/  ISETP.NE.AND P3, PT, R0, UR9, PT ;  /* 0x0000000900007c0c */ /* 0x000fc8000bf65270 */
[----:B0-----:R-:W0:Y:S01]  /*4eb0*/  @P0 LDC R43, c[0x0][0x390] ;  /* 0x0000e400ff2b0b82 */ /* 0x001e220000000800 */
[----:B------:R-:W-:-:S03]  /*4ec0*/  @!P0 IMAD.MOV.U32 R45, RZ, RZ, 0x3f800000 ;  /* 0x3f800000ff2d8424 */ /* 0x000fc600078e00ff */
[----:B------:R-:W-:-:S03]  /*4ed0*/  @!P1 MOV R47, 0x3f800000 ;  /* 0x3f800000002f9802 */ /* 0x000fc60000000f00 */
[----:B------:R-:W-:Y:S01]  /*4ee0*/  @!P2 IMAD.MOV.U32 R49, RZ, RZ, 0x3f800000 ;  /* 0x3f800000ff31a424 */ /* 0x000fe200078e00ff */
[----:B------:R-:W1:Y:S01]  /*4ef0*/  @P1 LDC R41, c[0x0][0x390] ;  /* 0x0000e400ff291b82 */ /* 0x000e620000000800 */
[----:B------:R-:W-:-:S07]  /*4f00*/  @!P3 MOV R51, 0x3f800000 ;  /* 0x3f8000000033b802 */ /* 0x000fce0000000f00 */
[----:B------:R-:W2:Y:S08]  /*4f10*/  @P2 LDC R35, c[0x0][0x390] ;  /* 0x0000e400ff232b82 */ /* 0x000eb00000000800 */
[----:B------:R-:W3:Y:S01]  /*4f20*/  @P3 LDC R3, c[0x0][0x390] ;  /* 0x0000e400ff033b82 */ /* 0x000ee20000000800 */
[----:B0-----:R-:W-:Y:S01]  /*4f30*/  @P0 IMAD R43, R43, UR5, R0 ;  /* 0x000000052b2b0c24 */ /* 0x001fe2000f8e0200 */
[----:B------:R-:W-:-:S03]  /*4f40*/  UIADD3 UR5, UPT, UPT, UR5, 0x4, URZ ;  /* 0x0000000405057890 */ /* 0x000fc6000fffe0ff */
[----:B------:R-:W-:Y:S01]  /*4f50*/  @P0 IMAD.WIDE.U32 R42, R43, 0x4, R24 ;  /* 0x000000042b2a0825 */ /* 0x000fe200078e0018 */
[----:B------:R-:W-:-:S03]  /*4f60*/  UISETP.NE.AND UP0, UPT, UR5, UR17, UPT ;  /* 0x000000110500728c */ /* 0x000fc6000bf05270 */
[----:B-1----:R-:W-:Y:S01]  /*4f70*/  @P1 IMAD R41, R41, UR6, R0 ;  /* 0x0000000629291c24 */ /* 0x002fe2000f8e0200 */
[----:B------:R0:W-:Y:S03]  /*4f80*/  @P0 STG.E desc[UR12][R42.64], RZ ;  /* 0x000000ff2a000986 */ /* 0x0001e6000c10190c */
[----:B------:R-:W-:Y:S01]  /*4f90*/  @P1 IMAD.WIDE.U32 R40, R41, 0x4, R24 ;  /* 0x0000000429281825 */ /* 0x000fe200078e0018 */
[----:B------:R0:W-:Y:S03]  /*4fa0*/  @!P0 STG.E desc[UR12][R38.64], R45 ;  /* 0x0000002d26008986 */ /* 0x0001e6000c10190c */
[----:B--2---:R-:W-:Y:S01]  /*4fb0*/  @P2 IMAD R35, R35, UR8, R0 ;  /* 0x0000000823232c24 */ /* 0x004fe2000f8e0200 */
[----:B------:R0:W-:Y:S03]  /*4fc0*/  @P1 STG.E desc[UR12][R40.64], RZ ;  /* 0x000000ff28001986 */ /* 0x0001e6000c10190c */
[----:B------:R-:W-:Y:S01]  /*4fd0*/  @P2 IMAD.WIDE.U32 R34, R35, 0x4, R24 ;  /* 0x0000000423222825 */ /* 0x000fe200078e0018 */
[----:B------:R0:W-:Y:S03]  /*4fe0*/  @!P1 STG.E desc[UR12][R38.64], R47 ;  /* 0x0000002f26009986 */ /* 0x0001e6000c10190c */
[----:B---3--:R-:W-:Y:S01]  /*4ff0*/  @P3 IMAD R3, R3, UR9, R0 ;  /* 0x0000000903033c24 */ /* 0x008fe2000f8e0200 */
[----:B------:R0:W-:Y:S03]  /*5000*/  @P2 STG.E desc[UR12][R34.64], RZ ;  /* 0x000000ff22002986 */ /* 0x0001e6000c10190c */
[----:B------:R-:W-:Y:S01]  /*5010*/  @P3 IMAD.WIDE.U32 R2, R3, 0x4, R24 ;  /* 0x0000000403023825 */ /* 0x000fe200078e0018 */
[----:B------:R0:W-:Y:S04]  /*5020*/  @!P2 STG.E desc[UR12][R38.64], R49 ;  /* 0x000000312600a986 */ /* 0x0001e8000c10190c */
[----:B------:R0:W-:Y:S04]  /*5030*/  @P3 STG.E desc[UR12][R2.64], RZ ;  /* 0x000000ff02003986 */ /* 0x0001e8000c10190c */
[----:B------:R0:W-:Y:S01]  /*5040*/  @!P3 STG.E desc[UR12][R38.64], R51 ;  /* 0x000000332600b986 */ /* 0x0001e2000c10190c */
[----:B------:R-:W-:Y:S05]  /*5050*/  BRA.U UP0, `(.L_x_239) ;  /* 0xfffffffd00787547 */ /* 0x000fea000b83ffff */
[----:B0-----:R-:W-:-:S07]  /*5060*/  IMAD.U32 R41, RZ, RZ, UR17 ;  /* 0x00000011ff297e24 */ /* 0x001fce000f8e00ff */
.L_x_238:
[----:B------:R-:W-:-:S09]  /*5070*/  UISETP.NE.AND UP0, UPT, UR16, URZ, UPT ;  /* 0x000000ff1000728c */ /* 0x000fd2000bf05270 */
[----:B------:R-:W-:Y:S05]  /*5080*/  BRA.U !UP0, `(.L_x_240) ;  /* 0x0000000908807547 */ /* 0x000fea000b800000 */
[----:B------:R-:W-:Y:S02]  /*5090*/  UISETP.NE.AND UP0, UPT, UR11, URZ, UPT ;  /* 0x000000ff0b00728c */ /* 0x000fe4000bf05270 */
[----:B------:R-:W-:-:S07]  /*50a0*/  UISETP.NE.AND UP1, UPT, UR7, URZ, UPT ;  /* 0x000000ff0700728c */ /* 0x000fce000bf25270 */
[----:B------:R-:W-:Y:S05]  /*50b0*/  BRA.U !UP0, `(.L_x_241) ;  /* 0x0000000108407547 */ /* 0x000fea000b800000 */
[----:B------:R-:W-:Y:S02]  /*50c0*/  IADD3 R3, PT, PT, R41, 0x1, RZ ;  /* 0x0000000129037810 */ /* 0x000fe40007ffe0ff */
[C---:B------:R-:W-:Y:S02]  /*50d0*/  ISETP.NE.AND P0, PT, R0.reuse, R41, PT ;  /* 0x000000290000720c */ /* 0x040fe40003f05270 */
[----:B------:R-:W-:-:S11]  /*50e0*/  ISETP.NE.AND P1, PT, R0, R3, PT ;  /* 0x000000030000720c */ /* 0x000fd60003f25270 */
[----:B------:R-:W0:Y:S01]  /*50f0*/  @P0 LDC R35, c[0x0][0x390] ;  /* 0x0000e400ff230b82 */ /* 0x000e220000000800 */
[----:B------:R-:W-:Y:S01]  /*5100*/  @!P0 IMAD.MOV.U32 R43, RZ, RZ, 0x3f800000 ;  /* 0x3f800000ff2b8424 */ /* 0x000fe200078e00ff */
[----:B------:R-:W-:-:S06]  /*5110*/  @!P1 MOV R45, 0x3f800000 ;  /* 0x3f800000002d9802 */ /* 0x000fcc0000000f00 */
[----:B------:R-:W1:Y:S01]  /*5120*/  @P1 LDC R2, c[0x0][0x390] ;  /* 0x0000e400ff021b82 */ /* 0x000e620000000800 */
[C---:B0-----:R-:W-:Y:S02]  /*5130*/  @P0 IMAD R35, R41.reuse, R35, R0 ;  /* 0x0000002329230224 */ /* 0x041fe400078e0200 */
[----:B------:R-:W-:Y:S02]  /*5140*/  VIADD R41, R41, 0x2 ;  /* 0x0000000229297836 */ /* 0x000fe40000000000 */
[----:B------:R-:W-:-:S04]  /*5150*/  @P0 IMAD.WIDE.U32 R34, R35, 0x4, R24 ;  /* 0x0000000423220825 */ /* 0x000fc800078e0018 */
[----:B-1----:R-:W-:Y:S01]  /*5160*/  @P1 IMAD R3, R3, R2, R0 ;  /* 0x0000000203031224 */ /* 0x002fe200078e0200 */
[----:B------:R0:W-:Y:S03]  /*5170*/  @P0 STG.E desc[UR12][R34.64], RZ ;  /* 0x000000ff22000986 */ /* 0x0001e6000c10190c */
[----:B------:R-:W-:Y:S01]  /*5180*/  @P1 IMAD.WIDE.U32 R2, R3, 0x4, R24 ;  /* 0x0000000403021825 */ /* 0x000fe200078e0018 */
[----:B------:R0:W-:Y:S04]  /*5190*/  @!P0 STG.E desc[UR12][R38.64], R43 ;  /* 0x0000002b26008986 */ /* 0x0001e8000c10190c */
[----:B------:R0:W-:Y:S04]  /*51a0*/  @P1 STG.E desc[UR12][R2.64], RZ ;  /* 0x000000ff02001986 */ /* 0x0001e8000c10190c */
[----:B------:R0:W-:Y:S02]  /*51b0*/  @!P1 STG.E desc[UR12][R38.64], R45 ;  /* 0x0000002d26009986 */ /* 0x0001e4000c10190c */
.L_x_241:
[----:B------:R-:W-:Y:S05]  /*51c0*/  BRA.U !UP1, `(.L_x_240) ;  /* 0x0000000909307547 */ /* 0x000fea000b800000 */
[----:B------:R-:W-:-:S13]  /*51d0*/  ISETP.NE.AND P0, PT, R0, R41, PT ;  /* 0x000000290000720c */ /* 0x000fda0003f05270 */
[----:B0-----:R-:W0:Y:S01]  /*51e0*/  @P0 LDC R3, c[0x0][0x390] ;  /* 0x0000e400ff030b82 */ /* 0x001e220000000800 */
[----:B------:R-:W-:Y:S01]  /*51f0*/  @!P0 MOV R35, 0x3f800000 ;  /* 0x3f80000000238802 */ /* 0x000fe20000000f00 */
[----:B0-----:R-:W-:-:S04]  /*5200*/  @P0 IMAD R3, R41, R3, R0 ;  /* 0x0000000329030224 */ /* 0x001fc800078e0200 */
[----:B------:R-:W-:-:S05]  /*5210*/  @P0 IMAD.WIDE.U32 R2, R3, 0x4, R24 ;  /* 0x0000000403020825 */ /* 0x000fca00078e0018 */
[----:B------:R1:W-:Y:S04]  /*5220*/  @P0 STG.E desc[UR12][R2.64], RZ ;  /* 0x000000ff02000986 */ /* 0x0003e8000c10190c */
[----:B------:R1:W-:Y:S01]  /*5230*/  @!P0 STG.E desc[UR12][R38.64], R35 ;  /* 0x0000002326008986 */ /* 0x0003e2000c10190c */
[----:B------:R-:W-:Y:S05]  /*5240*/  BRA `(.L_x_240) ;  /* 0x0000000800107947 */ /* 0x000fea0003800000 */
.L_x_237:
[----:B------:R-:W-:Y:S01]  /*5250*/  UISETP.GE.U32.AND UP0, UPT, UR15, 0x3, UPT ;  /* 0x000000030f00788c */ /* 0x000fe2000bf06070 */
[----:B------:R-:W-:Y:S02]  /*5260*/  VIADD R35, R0, -UR4 ;  /* 0x8000000400237c36 */ /* 0x000fe40008000000 */
[----:B------:R-:W-:Y:S02]  /*5270*/  HFMA2 R45, -RZ, RZ, 0, 0 ;  /* 0x00000000ff2d7431 */ /* 0x000fe400000001ff */
[----:B------:R-:W-:-:S04]  /*5280*/  IMAD.WIDE.U32 R34, R35, 0x4, R26 ;  /* 0x0000000423227825 */ /* 0x000fc800078e001a */
[----:B------:R-:W-:Y:S05]  /*5290*/  BRA.U !UP0, `(.L_x_242) ;  /* 0x00000005081c7547 */ /* 0x000fea000b800000 */
[----:B------:R-:W0:Y:S01]  /*52a0*/  LDC R47, c[0x0][0x390] ;  /* 0x0000e400ff2f7b82 */ /* 0x000e220000000800 */
[----:B------:R-:W-:-:S07]  /*52b0*/  IMAD.MOV.U32 R45, RZ, RZ, RZ ;  /* 0x000000ffff2d7224 */ /* 0x000fce00078e00ff */
.L_x_244:
[----:B------:R-:W-:Y:S01]  /*52c0*/  ISETP.NE.AND P0, PT, R0, R45, PT ;  /* 0x0000002d0000720c */ /* 0x000fe20003f05270 */
[C---:B0-----:R-:W-:Y:S01]  /*52d0*/  IMAD R41, R45.reuse, R47, R0 ;  /* 0x0000002f2d297224 */ /* 0x041fe200078e0200 */
[----:B------:R-:W-:-:S03]  /*52e0*/  ISETP.GE.U32.AND P1, PT, R45, UR4, PT ;  /* 0x000000042d007c0c */ /* 0x000fc6000bf26070 */
[----:B------:R-:W-:-:S08]  /*52f0*/  IMAD.WIDE.U32 R40, R41, 0x4, R24 ;  /* 0x0000000429287825 */ /* 0x000fd000078e0018 */
[----:B------:R-:W-:Y:S02]  /*5300*/  @!P0 MOV R3, 0x3f800000 ;  /* 0x3f80000000038802 */ /* 0x000fe40000000f00 */
[----:B------:R-:W-:-:S03]  /*5310*/  @P1 VIADD R43, R45, -UR4 ;  /* 0x800000042d2b1c36 */ /* 0x000fc60008000000 */
[----:B------:R0:W-:Y:S01]  /*5320*/  @!P0 STG.E desc[UR12][R38.64], R3 ;  /* 0x0000000326008986 */ /* 0x0001e2000c10190c */
[----:B------:R-:W-:-:S03]  /*5330*/  @P1 IMAD.WIDE.U32 R42, R43, 0x4, R26 ;  /* 0x000000042b2a1825 */ /* 0x000fc600078e001a */
[----:B------:R-:W-:Y:S04]  /*5340*/  @P0 STG.E desc[UR12][R40.64], RZ ;  /* 0x000000ff28000986 */ /* 0x000fe8000c10190c */
[----:B------:R-:W2:Y:S04]  /*5350*/  @P1 LDG.E R2, desc[UR12][R34.64] ;  /* 0x0000000c22021981 */ /* 0x000ea8000c1e1900 */
[----:B------:R-:W3:Y:S04]  /*5360*/  @P1 LDG.E R43, desc[UR12][R42.64] ;  /* 0x0000000c2a2b1981 */ /* 0x000ee8000c1e1900 */
[----:B------:R-:W3:Y:S01]  /*5370*/  @P1 LDG.E R49, desc[UR12][R40.64] ;  /* 0x0000000c28311981 */ /* 0x000ee2000c1e1900 */
[C---:B------:R-:W-:Y:S01]  /*5380*/  IADD3 R51, PT, PT, R45.reuse, 0x1, RZ ;  /* 0x000000012d337810 */ /* 0x040fe20007ffe0ff */
[----:B0-----:R-:W-:-:S03]  /*5390*/  IMAD R3, R45, R47, R47 ;  /* 0x0000002f2d037224 */ /* 0x001fc600078e022f */
[----:B------:R-:W-:Y:S01]  /*53a0*/  ISETP.GE.U32.AND P2, PT, R51, UR4, PT ;  /* 0x0000000433007c0c */ /* 0x000fe2000bf46070 */
[----:B------:R-:W-:Y:S01]  /*53b0*/  IMAD.IADD R3, R3, 0x1, R0 ;  /* 0x0000000103037824 */ /* 0x000fe200078e0200 */
[----:B------:R-:W-:-:S13]  /*53c0*/  ISETP.NE.AND P0, PT, R0, R51, PT ;  /* 0x000000330000720c */ /* 0x000fda0003f05270 */
[----:B------:R-:W-:Y:S02]  /*53d0*/  @!P0 IMAD.MOV.U32 R46, RZ, RZ, 0x3f800000 ;  /* 0x3f800000ff2e8424 */ /* 0x000fe400078e00ff */
[----:B--2---:R-:W-:-:S04]  /*53e0*/  @P1 FADD R2, R2, R2 ;  /* 0x0000000202021221 */ /* 0x004fc80000000000 */
[----:B---3--:R-:W-:Y:S01]  /*53f0*/  @P1 FFMA R49, -R2, R43, R49 ;  /* 0x0000002b02311223 */ /* 0x008fe20000000131 */
[----:B------:R-:W-:Y:S01]  /*5400*/  IMAD.WIDE.U32 R2, R3, 0x4, R24 ;  /* 0x0000000403027825 */ /* 0x000fe200078e0018 */
[----:B------:R-:W-:-:S03]  /*5410*/  @P2 IADD3 R43, PT, PT, R51, -UR4, RZ ;  /* 0x80000004332b2c10 */ /* 0x000fc6000fffe0ff */
[----:B------:R0:W-:Y:S02]  /*5420*/  @P1 STG.E desc[UR12][R40.64], R49 ;  /* 0x0000003128001986 */ /* 0x0001e4000c10190c */
[----:B------:R-:W-:Y:S02]  /*5430*/  @P2 IMAD.WIDE.U32 R42, R43, 0x4, R26 ;  /* 0x000000042b2a2825 */ /* 0x000fe400078e001a */
[----:B------:R-:W-:Y:S04]  /*5440*/  @P0 STG.E desc[UR12][R2.64], RZ ;  /* 0x000000ff02000986 */ /* 0x000fe8000c10190c */
[----:B------:R1:W-:Y:S04]  /*5450*/  @!P0 STG.E desc[UR12][R38.64], R46 ;  /* 0x0000002e26008986 */ /* 0x0003e8000c10190c */
[----:B------:R-:W2:Y:S04]  /*5460*/  @P2 LDG.E R44, desc[UR12][R34.64] ;  /* 0x0000000c222c2981 */ /* 0x000ea8000c1e1900 */
[----:B------:R-:W3:Y:S04]  /*5470*/  @P2 LDG.E R43, desc[UR12][R42.64] ;  /* 0x0000000c2a2b2981 */ /* 0x000ee8000c1e1900 */
[----:B------:R-:W3:Y:S01]  /*5480*/  @P2 LDG.E R51, desc[UR12][R2.64] ;  /* 0x0000000c02332981 */ /* 0x000ee2000c1e1900 */
[----:B------:R-:W-:-:S04]  /*5490*/  IADD3 R53, PT, PT, R45, 0x2, RZ ;  /* 0x000000022d357810 */ /* 0x000fc80007ffe0ff */
[C---:B------:R-:W-:Y:S01]  /*54a0*/  ISETP.GE.U32.AND P1, PT, R53.reuse, UR4, PT ;  /* 0x0000000435007c0c */ /* 0x040fe2000bf26070 */
[----:B0-----:R-:W-:Y:S01]  /*54b0*/  IMAD R41, R53, R47, R0 ;  /* 0x0000002f35297224 */ /* 0x001fe200078e0200 */
[----:B------:R-:W-:-:S03]  /*54c0*/  ISETP.NE.AND P0, PT, R0, R53, PT ;  /* 0x000000350000720c */ /* 0x000fc60003f05270 */
[----:B------:R-:W-:-:S08]  /*54d0*/  IMAD.WIDE.U32 R40, R41, 0x4, R24 ;  /* 0x0000000429287825 */ /* 0x000fd000078e0018 */
[----:B------:R-:W-:Y:S02]  /*54e0*/  @P1 VIADD R49, R53, -UR4 ;  /* 0x8000000435311c36 */ /* 0x000fe40008000000 */
[----:B-1----:R-:W-:Y:S01]  /*54f0*/  @!P0 MOV R46, 0x3f800000 ;  /* 0x3f800000002e8802 */ /* 0x002fe20000000f00 */
[----:B--2---:R-:W-:-:S04]  /*5500*/  @P2 FADD R44, R44, R44 ;  /* 0x0000002c2c2c2221 */ /* 0x004fc80000000000 */
[----:B---3--:R-:W-:Y:S01]  /*5510*/  @P2 FFMA R51, -R44, R43, R51 ;  /* 0x0000002b2c332223 */ /* 0x008fe20000000133 */
[----:B------:R-:W-:-:S04]  /*5520*/  @P1 IMAD.WIDE.U32 R42, R49, 0x4, R26 ;  /* 0x00000004312a1825 */ /* 0x000fc800078e001a */
[----:B------:R0:W-:Y:S04]  /*5530*/  @P2 STG.E desc[UR12][R2.64], R51 ;  /* 0x0000003302002986 */ /* 0x0001e8000c10190c */
[----:B------:R1:W-:Y:S04]  /*5540*/  @P0 STG.E desc[UR12][R40.64], RZ ;  /* 0x000000ff28000986 */ /* 0x0003e8000c10190c */
[----:B------:R1:W-:Y:S04]  /*5550*/  @!P0 STG.E desc[UR12][R38.64], R46 ;  /* 0x0000002e26008986 */ /* 0x0003e8000c10190c */
[----:B------:R-:W2:Y:S04]  /*5560*/  @P1 LDG.E R44, desc[UR12][R34.64] ;  /* 0x0000000c222c1981 */ /* 0x000ea8000c1e1900 */
[----:B------:R-:W3:Y:S04]  /*5570*/  @P1 LDG.E R43, desc[UR12][R42.64] ;  /* 0x0000000c2a2b1981 */ /* 0x000ee8000c1e1900 */
[----:B------:R-:W3:Y:S01]  /*5580*/  @P1 LDG.E R49, desc[UR12][R40.64] ;  /* 0x0000000c28311981 */ /* 0x000ee2000c1e1900 */
[----:B------:R-:W-:-:S02]  /*5590*/  VIADD R53, R45, 0x3 ;  /* 0x000000032d357836 */ /* 0x000fc40000000000 */
[----:B------:R-:W-:Y:S02]  /*55a0*/  VIADD R45, R45, 0x4 ;  /* 0x000000042d2d7836 */ /* 0x000fe40000000000 */
[----:B0-----:R-:W-:Y:S01]  /*55b0*/  IMAD R3, R53, R47, R0 ;  /* 0x0000002f35037224 */ /* 0x001fe200078e0200 */
[----:B------:R-:W-:-:S03]  /*55c0*/  ISETP.NE.AND P0, PT, R0, R53, PT ;  /* 0x000000350000720c */ /* 0x000fc60003f05270 */
[----:B------:R-:W-:-:S10]  /*55d0*/  IMAD.WIDE.U32 R2, R3, 0x4, R24 ;  /* 0x0000000403027825 */ /* 0x000fd400078e0018 */
[----:B------:R-:W-:Y:S01]  /*55e0*/  @!P0 MOV R51, 0x3f800000 ;  /* 0x3f80000000338802 */ /* 0x000fe20000000f00 */
[----:B--2---:R-:W-:-:S04]  /*55f0*/  @P1 FADD R44, R44, R44 ;  /* 0x0000002c2c2c1221 */ /* 0x004fc80000000000 */
[----:B---3--:R-:W-:-:S05]  /*5600*/  @P1 FFMA R49, -R44, R43, R49 ;  /* 0x0000002b2c311223 */ /* 0x008fca0000000131 */
[----:B------:R1:W-:Y:S01]  /*5610*/  @P1 STG.E desc[UR12][R40.64], R49 ;  /* 0x0000003128001986 */ /* 0x0003e2000c10190c */
[----:B------:R-:W-:-:S03]  /*5620*/  ISETP.NE.AND P1, PT, R45, UR17, PT ;  /* 0x000000112d007c0c */ /* 0x000fc6000bf25270 */
[----:B------:R1:W-:Y:S04]  /*5630*/  @P0 STG.E desc[UR12][R2.64], RZ ;  /* 0x000000ff02000986 */ /* 0x0003e8000c10190c */
[----:B------:R1:W-:Y:S01]  /*5640*/  @!P0 STG.E desc[UR12][R38.64], R51 ;  /* 0x0000003326008986 */ /* 0x0003e2000c10190c */
[----:B------:R-:W-:-:S13]  /*5650*/  ISETP.GE.U32.AND P0, PT, R53, UR4, PT ;  /* 0x0000000435007c0c */ /* 0x000fda000bf06070 */
[----:B-1----:R-:W-:Y:S05]  /*5660*/  @!P0 BRA `(.L_x_243) ;  /* 0x0000000000208947 */ /* 0x002fea0003800000 */
[----:B------:R-:W-:Y:S01]  /*5670*/  IADD3 R41, PT, PT, R53, -UR4, RZ ;  /* 0x8000000435297c10 */ /* 0x000fe2000fffe0ff */
[----:B------:R-:W2:Y:S04]  /*5680*/  LDG.E R42, desc[UR12][R34.64] ;  /* 0x0000000c222a7981 */ /* 0x000ea8000c1e1900 */
[----:B------:R-:W-:Y:S01]  /*5690*/  IMAD.WIDE.U32 R40, R41, 0x4, R26 ;  /* 0x0000000429287825 */ /* 0x000fe200078e001a */
[----:B------:R-:W3:Y:S05]  /*56a0*/  LDG.E R43, desc[UR12][R2.64] ;  /* 0x0000000c022b7981 */ /* 0x000eea000c1e1900 */
[----:B------:R-:W3:Y:S01]  /*56b0*/  LDG.E R41, desc[UR12][R40.64] ;  /* 0x0000000c28297981 */ /* 0x000ee2000c1e1900 */
[----:B--2---:R-:W-:-:S04]  /*56c0*/  FADD R42, R42, R42 ;  /* 0x0000002a2a2a7221 */ /* 0x004fc80000000000 */
[----:B---3--:R-:W-:-:S05]  /*56d0*/  FFMA R43, -R42, R41, R43 ;  /* 0x000000292a2b7223 */ /* 0x008fca000000012b */
[----:B------:R0:W-:Y:S02]  /*56e0*/  STG.E desc[UR12][R2.64], R43 ;  /* 0x0000002b02007986 */ /* 0x0001e4000c10190c */
.L_x_243:
[----:B------:R-:W-:Y:S05]  /*56f0*/  @P1 BRA `(.L_x_244) ;  /* 0xfffffff800f01947 */ /* 0x000fea000383ffff */
[----:B------:R-:W-:-:S07]  /*5700*/  IMAD.U32 R45, RZ, RZ, UR17 ;  /* 0x00000011ff2d7e24 */ /* 0x000fce000f8e00ff */
.L_x_242:
[----:B------:R-:W-:-:S09]  /*5710*/  UISETP.NE.AND UP0, UPT, UR16, URZ, UPT ;  /* 0x000000ff1000728c */ /* 0x000fd2000bf05270 */
[----:B------:R-:W-:Y:S05]  /*5720*/  BRA.U !UP0, `(.L_x_240) ;  /* 0x0000000108d87547 */ /* 0x000fea000b800000 */
[----:B------:R-:W-:-:S09]  /*5730*/  UISETP.NE.AND UP0, UPT, UR11, URZ, UPT ;  /* 0x000000ff0b00728c */ /* 0x000fd2000bf05270 */
[----:B------:R-:W-:Y:S05]  /*5740*/  BRA.U !UP0, `(.L_x_245) ;  /* 0x0000000108887547 */ /* 0x000fea000b800000 */
[C---:B------:R-:W-:Y:S01]  /*5750*/  ISETP.GE.U32.AND P1, PT, R45.reuse, UR4, PT ;  /* 0x000000042d007c0c */ /* 0x040fe2000bf26070 */
[----:B------:R-:W-:Y:S01]  /*5760*/  IMAD R41, R45, R47, R0 ;  /* 0x0000002f2d297224 */ /* 0x000fe200078e0200 */
[----:B------:R-:W-:-:S03]  /*5770*/  ISETP.NE.AND P0, PT, R0, R45, PT ;  /* 0x0000002d0000720c */ /* 0x000fc60003f05270 */
[----:B------:R-:W-:-:S08]  /*5780*/  IMAD.WIDE.U32 R40, R41, 0x4, R24 ;  /* 0x0000000429287825 */ /* 0x000fd000078e0018 */
[----:B0-----:R-:W-:Y:S02]  /*5790*/  @P1 IADD3 R43, PT, PT, R45, -UR4, RZ ;  /* 0x800000042d2b1c10 */ /* 0x001fe4000fffe0ff */
[----:B------:R-:W-:Y:S01]  /*57a0*/  @!P0 IMAD.MOV.U32 R44, RZ, RZ, 0x3f800000 ;  /* 0x3f800000ff2c8424 */ /* 0x000fe200078e00ff */
[----:B------:R0:W-:Y:S02]  /*57b0*/  @P0 STG.E desc[UR12][R40.64], RZ ;  /* 0x000000ff28000986 */ /* 0x0001e4000c10190c */
[----:B------:R-:W-:Y:S02]  /*57c0*/  @P1 IMAD.WIDE.U32 R42, R43, 0x4, R26 ;  /* 0x000000042b2a1825 */ /* 0x000fe400078e001a */
[----:B------:R0:W-:Y:S04]  /*57d0*/  @!P0 STG.E desc[UR12][R38.64], R44 ;  /* 0x0000002c26008986 */ /* 0x0001e8000c10190c */
[----:B------:R-:W2:Y:S04]  /*57e0*/  @P1 LDG.E R2, desc[UR12][R34.64] ;  /* 0x0000000c22021981 */ /* 0x000ea8000c1e1900 */
[----:B------:R-:W3:Y:S04]  /*57f0*/  @P1 LDG.E R43, desc[UR12][R42.64] ;  /* 0x0000000c2a2b1981 */ /* 0x000ee8000c1e1900 */
[----:B------:R-:W3:Y:S01]  /*5800*/  @P1 LDG.E R3, desc[UR12][R40.64] ;  /* 0x0000000c28031981 */ /* 0x000ee2000c1e1900 */
[C---:B------:R-:W-:Y:S01]  /*5810*/  IADD3 R53, PT, PT, R45.reuse, 0x1, RZ ;  /* 0x000000012d357810 */ /* 0x040fe20007ffe0ff */
[----:B------:R-:W-:-:S03]  /*5820*/  IMAD R51, R45, R47, R47 ;  /* 0x0000002f2d337224 */ /* 0x000fc600078e022f */
[----:B------:R-:W-:Y:S01]  /*5830*/  ISETP.NE.AND P0, PT, R0, R53, PT ;  /* 0x000000350000720c */ /* 0x000fe20003f05270 */
[----:B--2---:R-:W-:-:S04]  /*5840*/  @P1 FADD R2, R2, R2 ;  /* 0x0000000202021221 */ /* 0x004fc80000000000 */
[----:B---3--:R-:W-:Y:S01]  /*5850*/  @P1 FFMA R49, -R2, R43, R3 ;  /* 0x0000002b02311223 */ /* 0x008fe20000000103 */
[----:B------:R-:W-:-:S07]  /*5860*/  IMAD.IADD R3, R51, 0x1, R0 ;  /* 0x0000000133037824 */ /* 0x000fce00078e0200 */
[----:B------:R-:W-:Y:S01]  /*5870*/  @!P0 MOV R51, 0x3f800000 ;  /* 0x3f80000000338802 */ /* 0x000fe20000000f00 */
[----:B------:R-:W-:Y:S01]  /*5880*/  IMAD.WIDE.U32 R2, R3, 0x4, R24 ;  /* 0x0000000403027825 */ /* 0x000fe200078e0018 */
[----:B------:R0:W-:Y:S04]  /*5890*/  @P1 STG.E desc[UR12][R40.64], R49 ;  /* 0x0000003128001986 */ /* 0x0001e8000c10190c */
[----:B------:R0:W-:Y:S04]  /*58a0*/  @P0 STG.E desc[UR12][R2.64], RZ ;  /* 0x000000ff02000986 */ /* 0x0001e8000c10190c */
[----:B------:R0:W-:Y:S01]  /*58b0*/  @!P0 STG.E desc[UR12][R38.64], R51 ;  /* 0x0000003326008986 */ /* 0x0001e2000c10190c */
[----:B------:R-:W-:-:S13]  /*58c0*/  ISETP.GE.U32.AND P0, PT, R53, UR4, PT ;  /* 0x0000000435007c0c */ /* 0x000fda000bf06070 */
[----:B0-----:R-:W-:Y:S05]  /*58d0*/  @!P0 BRA `(.L_x_246) ;  /* 0x0000000000208947 */ /* 0x001fea0003800000 */
[----:B------:R-:W-:Y:S01]  /*58e0*/  VIADD R41, R53, -UR4 ;  /* 0x8000000435297c36 */ /* 0x000fe20008000000 */
[----:B------:R-:W2:Y:S03]  /*58f0*/  LDG.E R42, desc[UR12][R34.64] ;  /* 0x0000000c222a7981 */ /* 0x000ea6000c1e1900 */
[----:B------:R-:W-:Y:S01]  /*5900*/  IMAD.WIDE.U32 R40, R41, 0x4, R26 ;  /* 0x0000000429287825 */ /* 0x000fe200078e001a */
[----:B------:R-:W3:Y:S05]  /*5910*/  LDG.E R43, desc[UR12][R2.64] ;  /* 0x0000000c022b7981 */ /* 0x000eea000c1e1900 */
[----:B------:R-:W3:Y:S01]  /*5920*/  LDG.E R41, desc[UR12][R40.64] ;  /* 0x0000000c28297981 */ /* 0x000ee2000c1e1900 */
[----:B--2---:R-:W-:-:S04]  /*5930*/  FADD R42, R42, R42 ;  /* 0x0000002a2a2a7221 */ /* 0x004fc80000000000 */
[----:B---3--:R-:W-:-:S05]  /*5940*/  FFMA R43, -R42, R41, R43 ;  /* 0x000000292a2b7223 */ /* 0x008fca000000012b */
[----:B------:R0:W-:Y:S02]  /*5950*/  STG.E desc[UR12][R2.64], R43 ;  /* 0x0000002b02007986 */ /* 0x0001e4000c10190c */
.L_x_246:
[----:B------:R-:W-:-:S07]  /*5960*/  IADD3 R45, PT, PT, R45, 0x2, RZ ;  /* 0x000000022d2d7810 */ /* 0x000fce0007ffe0ff */
.L_x_245:
[----:B------:R-:W-:-:S09]  /*5970*/  UISETP.NE.AND UP0, UPT, UR7, URZ, UPT ;  /* 0x000000ff0700728c */ /* 0x000fd2000bf05270 */
[----:B------:R-:W-:Y:S05]  /*5980*/  BRA.U !UP0, `(.L_x_240) ;  /* 0x0000000108407547 */ /* 0x000fea000b800000 */
[----:B------:R-:W-:Y:S01]  /*5990*/  ISETP.NE.AND P0, PT, R0, R45, PT ;  /* 0x0000002d0000720c */ /* 0x000fe20003f05270 */
[----:B0-----:R-:W-:-:S04]  /*59a0*/  IMAD R3, R45, R47, R0 ;  /* 0x0000002f2d037224 */ /* 0x001fc800078e0200 */
[----:B------:R-:W-:-:S08]  /*59b0*/  IMAD.WIDE.U32 R2, R3, 0x4, R24 ;  /* 0x0000000403027825 */ /* 0x000fd000078e0018 */
[----:B------:R-:W-:Y:S01]  /*59c0*/  @!P0 IMAD.MOV.U32 R41, RZ, RZ, 0x3f800000 ;  /* 0x3f800000ff298424 */ /* 0x000fe200078e00ff */
[----:B------:R2:W-:Y:S04]  /*59d0*/  @P0 STG.E desc[UR12][R2.64], RZ ;  /* 0x000000ff02000986 */ /* 0x0005e8000c10190c */
[----:B------:R2:W-:Y:S01]  /*59e0*/  @!P0 STG.E desc[UR12][R38.64], R41 ;  /* 0x0000002926008986 */ /* 0x0005e2000c10190c */
[----:B------:R-:W-:-:S13]  /*59f0*/  ISETP.GE.U32.AND P0, PT, R45, UR4, PT ;  /* 0x000000042d007c0c */ /* 0x000fda000bf06070 */
[----:B--2---:R-:W-:Y:S05]  /*5a00*/  @!P0 BRA `(.L_x_240) ;  /* 0x0000000000208947 */ /* 0x004fea0003800000 */
        /* <DEDUP_REMOVED lines=8> */
.L_x_240:
[----:B------:R-:W3:Y:S01]  /*5a90*/  LDCU UR5, c[0x0][0x390] ;  /* 0x00007200ff0577ac */ /* 0x000ee20008000800 */
[----:B------:R-:W-:-:S05]  /*5aa0*/  VIADD R0, R0, 0x1 ;  /* 0x0000000100007836 */ /* 0x000fca0000000000 */
[----:B---3--:R-:W-:-:S13]  /*5ab0*/  ISETP.NE.AND P0, PT, R0, UR5, PT ;  /* 0x0000000500007c0c */ /* 0x008fda000bf05270 */
[----:B------:R-:W-:Y:S05]  /*5ac0*/  @P0 BRA `(.L_x_247) ;  /* 0xfffffff000b80947 */ /* 0x000fea000383ffff */
[----:B01----:R-:W-:Y:S01]  /*5ad0*/  MOV R38, R26 ;  /* 0x0000001a00267202 */ /* 0x003fe20000000f00 */
[----:B------:R-:W-:Y:S01]  /*5ae0*/  IMAD.MOV.U32 R39, RZ, RZ, R27 ;  /* 0x000000ffff277224 */ /* 0x000fe200078e001b */
[----:B------:R-:W-:-:S06]  /*5af0*/  UMOV UR5, URZ ;  /* 0x000000ff00057c82 */ /* 0x000fcc0008000000 */
.L_x_251:
[----:B------:R-:W2:Y:S01]  /*5b00*/  LDC R0, c[0x0][0x390] ;  /* 0x0000e400ff007b82 */ /* 0x000ea20000000800 */
[----:B------:R-:W-:Y:S02]  /*5b10*/  HFMA2 R43, -RZ, RZ, 0, 0 ;  /* 0x00000000ff2b7431 */ /* 0x000fe400000001ff */
[----:B--2---:R-:W-:Y:S01]  /*5b20*/  IMAD R3, R0, UR5, RZ ;  /* 0x0000000500037c24 */ /* 0x004fe2000f8e02ff */
[----:B------:R-:W-:-:S03]  /*5b30*/  UIADD3 UR5, UPT, UPT, UR5, 0x1, URZ ;  /* 0x0000000105057890 */ /* 0x000fc6000fffe0ff */
[----:B------:R-:W-:-:S03]  /*5b40*/  IMAD.WIDE.U32 R2, R3, 0x4, R4 ;  /* 0x0000000403027825 */ /* 0x000fc600078e0004 */
[----:B------:R-:W-:-:S13]  /*5b50*/  ISETP.NE.AND P1, PT, R0, UR5, PT ;  /* 0x0000000500007c0c */ /* 0x000fda000bf25270 */
.L_x_250:
[----:B------:R0:W-:Y:S01]  /*5b60*/  STG.E desc[UR12][R38.64], RZ ;  /* 0x000000ff26007986 */ /* 0x0001e2000c10190c */
[----:B------:R-:W-:-:S13]  /*5b70*/  ISETP.GE.U32.AND P0, PT, R43, UR14, PT ;  /* 0x0000000e2b007c0c */ /* 0x000fda000bf06070 */
[----:B0-----:R-:W-:Y:S05]  /*5b80*/  @P0 BRA `(.L_x_248) ;  /* 0x0000000000480947 */ /* 0x001fea0003800000 */
[----:B------:R-:W-:Y:S01]  /*5b90*/  BSSY.RECONVERGENT B0, `(.L_x_248) ;  /* 0x0000011000007945 */ /* 0x000fe20003800200 */
[----:B------:R-:W-:Y:S01]  /*5ba0*/  IMAD.MOV.U32 R45, RZ, RZ, RZ ;  /* 0x000000ffff2d7224 */ /* 0x000fe200078e00ff */
[----:B------:R-:W-:Y:S01]  /*5bb0*/  MOV R42, R2 ;  /* 0x00000002002a7202 */ /* 0x000fe20000000f00 */
[----:B------:R-:W-:Y:S02]  /*5bc0*/  IMAD.MOV.U32 R35, RZ, RZ, R3 ;  /* 0x000000ffff237224 */ /* 0x000fe400078e0003 */
[----:B------:R-:W-:-:S07]  /*5bd0*/  IMAD.WIDE.U32 R40, R43, 0x4, R24 ;  /* 0x000000042b287825 */ /* 0x000fce00078e0018 */
.L_x_249:
[----:B------:R-:W-:Y:S01]  /*5be0*/  MOV R34, R42 ;  /* 0x0000002a00227202 */ /* 0x000fe20000000f00 */
[----:B0-----:R0:W2:Y:S01]  /*5bf0*/  LDG.E R0, desc[UR12][R40.64] ;  /* 0x0000000c28007981 */ /* 0x0010a2000c1e1900 */
[----:B------:R-:W0:Y:S04]  /*5c00*/  LDC R47, c[0x0][0x390] ;  /* 0x0000e400ff2f7b82 */ /* 0x000e280000000800 */
[----:B------:R1:W2:Y:S01]  /*5c10*/  LDG.E R34, desc[UR12][R34.64] ;  /* 0x0000000c22227981 */ /* 0x0002a2000c1e1900 */
[----:B------:R-:W-:Y:S01]  /*5c20*/  IADD3 R42, P2, PT, R42, 0x4, RZ ;  /* 0x000000042a2a7810 */ /* 0x000fe20007f5e0ff */
[----:B0-----:R-:W-:-:S03]  /*5c30*/  IMAD.WIDE.U32 R40, R47, 0x4, R40 ;  /* 0x000000042f287825 */ /* 0x001fc600078e0028 */
[----:B------:R-:W-:-:S04]  /*5c40*/  ISETP.GE.U32.AND P0, PT, R40, R22, PT ;  /* 0x000000162800720c */ /* 0x000fc80003f06070 */
[----:B------:R-:W-:Y:S01]  /*5c50*/  ISETP.GE.U32.AND.EX P0, PT, R41, R23, PT, P0 ;  /* 0x000000172900720c */ /* 0x000fe20003f06100 */
[----:B-1----:R-:W-:Y:S02]  /*5c60*/  IMAD.X R35, RZ, RZ, R35, P2 ;  /* 0x000000ffff237224 */ /* 0x002fe400010e0623 */
[----:B--2---:R-:W-:-:S05]  /*5c70*/  FFMA R45, R0, R34, R45 ;  /* 0x00000022002d7223 */ /* 0x004fca000000002d */
[----:B------:R0:W-:Y:S05]  /*5c80*/  STG.E desc[UR12][R38.64], R45 ;  /* 0x0000002d26007986 */ /* 0x0001ea000c10190c */
[----:B------:R-:W-:Y:S05]  /*5c90*/  @!P0 BRA `(.L_x_249) ;  /* 0xfffffffc00d08947 */ /* 0x000fea000383ffff */
[----:B------:R-:W-:Y:S05]  /*5ca0*/  BSYNC.RECONVERGENT B0 ;  /* 0x0000000000007941 */ /* 0x000fea0003800200 */
.L_x_248:
[----:B------:R-:W1:Y:S01]  /*5cb0*/  LDCU UR6, c[0x0][0x390] ;  /* 0x00007200ff0677ac */ /* 0x000e620008000800 */
[----:B------:R-:W-:Y:S02]  /*5cc0*/  IADD3 R43, PT, PT, R43, 0x1, RZ ;  /* 0x000000012b2b7810 */ /* 0x000fe40007ffe0ff */
[----:B0-----:R-:W-:-:S05]  /*5cd0*/  IADD3 R38, P2, PT, R38, 0x4, RZ ;  /* 0x0000000426267810 */ /* 0x001fca0007f5e0ff */
[----:B------:R-:W-:Y:S01]  /*5ce0*/  IMAD.X R39, RZ, RZ, R39, P2 ;  /* 0x000000ffff277224 */ /* 0x000fe200010e0627 */
[----:B-1----:R-:W-:-:S13]  /*5cf0*/  ISETP.NE.AND P0, PT, R43, UR6, PT ;  /* 0x000000062b007c0c */ /* 0x002fda000bf05270 */
[----:B------:R-:W-:Y:S05]  /*5d00*/  @P0 BRA `(.L_x_250) ;  /* 0xfffffffc00940947 */ /* 0x000fea000383ffff */
[----:B------:R-:W-:Y:S05]  /*5d10*/  @P1 BRA `(.L_x_251) ;  /* 0xfffffffc00781947 */ /* 0x000fea000383ffff */
[----:B------:R-:W-:Y:S01]  /*5d20*/  ISETP.NE.U32.AND P0, PT, R36, 0xc, PT ;  /* 0x0000000c2400780c */ /* 0x000fe20003f05070 */
[----:B------:R-:W-:Y:S01]  /*5d30*/  BSSY.RECONVERGENT B0, `(.L_x_252) ;  /* 0x0000021000007945 */ /* 0x000fe20003800200 */
[----:B------:R-:W-:Y:S01]  /*5d40*/  MOV R38, R4 ;  /* 0x0000000400267202 */ /* 0x000fe20000000f00 */
[----:B------:R-:W-:Y:S01]  /*5d50*/  IMAD.MOV.U32 R39, RZ, RZ, R5 ;  /* 0x000000ffff277224 */ /* 0x000fe200078e0005 */
[----:B------:R-:W-:Y:S01]  /*5d60*/  ISETP.NE.AND.EX P0, PT, RZ, RZ, PT, P0 ;  /* 0x000000ffff00720c */ /* 0x000fe20003f05300 */
[----:B------:R-:W-:Y:S01]  /*5d70*/  IMAD.MOV.U32 R3, RZ, RZ, R27 ;  /* 0x000000ffff037224 */ /* 0x000fe200078e001b */
[----:B------:R-:W-:-:S11]  /*5d80*/  MOV R2, R26 ;  /* 0x0000001a00027202 */ /* 0x000fd60000000f00 */
[----:B------:R-:W-:Y:S05]  /*5d90*/  @!P0 BRA `(.L_x_253) ;  /* 0x0000000000688947 */ /* 0x000fea0003800000 */
[----:B------:R-:W2:Y:S01]  /*5da0*/  LDG.E R3, desc[UR12][R26.64] ;  /* 0x0000000c1a037981 */ /* 0x000ea2000c1e1900 */
[----:B------:R-:W-:Y:S01]  /*5db0*/  ISETP.NE.U32.AND P0, PT, R36, RZ, PT ;  /* 0x000000ff2400720c */ /* 0x000fe20003f05070 */
[----:B------:R-:W-:Y:S01]  /*5dc0*/  IMAD.MOV.U32 R2, RZ, RZ, R16 ;  /* 0x000000ffff027224 */ /* 0x000fe200078e0010 */
[----:B------:R-:W-:Y:S02]  /*5dd0*/  IADD3 R38, P1, PT, R4, 0x4, RZ ;  /* 0x0000000404267810 */ /* 0x000fe40007f3e0ff */
[----:B------:R-:W-:Y:S02]  /*5de0*/  ISETP.NE.AND.EX P0, PT, RZ, RZ, PT, P0 ;  /* 0x000000ffff00720c */ /* 0x000fe40003f05300 */
[----:B------:R-:W-:Y:S01]  /*5df0*/  IADD3.X R39, PT, PT, RZ, R5, RZ, P1, !PT ;  /* 0x00000005ff277210 */ /* 0x000fe20000ffe4ff */
[----:B--2---:R0:W-:Y:S02]  /*5e00*/  STG.E desc[UR12][R4.64], R3 ;  /* 0x0000000304007986 */ /* 0x0041e4000c10190c */
[----:B0-----:R-:W-:-:S08]  /*5e10*/  MOV R3, R17 ;  /* 0x0000001100037202 */ /* 0x001fd00000000f00 */
[----:B------:R-:W-:Y:S05]  /*5e20*/  @!P0 BRA `(.L_x_253) ;  /* 0x0000000000448947 */ /* 0x000fea0003800000 */
[----:B------:R-:W2:Y:S01]  /*5e30*/  LDG.E R35, desc[UR12][R26.64+0x4] ;  /* 0x0000040c1a237981 */ /* 0x000ea2000c1e1900 */
[----:B------:R-:W-:Y:S01]  /*5e40*/  ISETP.NE.U32.AND P0, PT, R36, 0x4, PT ;  /* 0x000000042400780c */ /* 0x000fe20003f05070 */
[----:B------:R-:W-:Y:S01]  /*5e50*/  IMAD.MOV.U32 R2, RZ, RZ, R38 ;  /* 0x000000ffff027224 */ /* 0x000fe200078e0026 */
[----:B------:R-:W-:Y:S02]  /*5e60*/  MOV R3, R39 ;  /* 0x0000002700037202 */ /* 0x000fe40000000f00 */
[----:B------:R-:W-:Y:S02]  /*5e70*/  ISETP.NE.AND.EX P0, PT, RZ, RZ, PT, P0 ;  /* 0x000000ffff00720c */ /* 0x000fe40003f05300 */
[----:B------:R-:W-:-:S05]  /*5e80*/  IADD3 R38, P1, PT, R4, 0x8, RZ ;  /* 0x0000000804267810 */ /* 0x000fca0007f3e0ff */
[----:B------:R-:W-:Y:S01]  /*5e90*/  IMAD.X R39, RZ, RZ, R5, P1 ;  /* 0x000000ffff277224 */ /* 0x000fe200008e0605 */
[----:B--2---:R0:W-:Y:S02]  /*5ea0*/  STG.E desc[UR12][R2.64], R35 ;  /* 0x0000002302007986 */ /* 0x0041e4000c10190c */
[----:B0-----:R-:W-:Y:S01]  /*5eb0*/  MOV R2, R18 ;  /* 0x0000001200027202 */ /* 0x001fe20000000f00 */
[----:B------:R-:W-:Y:S02]  /*5ec0*/  IMAD.MOV.U32 R3, RZ, RZ, R19 ;  /* 0x000000ffff037224 */ /* 0x000fe400078e0013 */
[----:B------:R-:W-:Y:S05]  /*5ed0*/  @!P0 BRA `(.L_x_253) ;  /* 0x0000000000188947 */ /* 0x000fea0003800000 */
[----:B------:R-:W2:Y:S01]  /*5ee0*/  LDG.E R3, desc[UR12][R26.64+0x8] ;  /* 0x0000080c1a037981 */ /* 0x000ea2000c1e1900 */
[----:B------:R-:W-:Y:S01]  /*5ef0*/  IADD3 R38, P0, PT, R4, 0xc, RZ ;  /* 0x0000000c04267810 */ /* 0x000fe20007f1e0ff */
[----:B------:R-:W-:-:S03]  /*5f00*/  IMAD.MOV.U32 R2, RZ, RZ, R20 ;  /* 0x000000ffff027224 */ /* 0x000fc600078e0014 */
[----:B------:R-:W-:Y:S01]  /*5f10*/  IADD3.X R39, PT, PT, RZ, R5, RZ, P0, !PT ;  /* 0x00000005ff277210 */ /* 0x000fe200007fe4ff */
[----:B--2---:R0:W-:Y:S02]  /*5f20*/  STG.E desc[UR12][R4.64+0x8], R3 ;  /* 0x0000080304007986 */ /* 0x0041e4000c10190c */
[----:B0-----:R-:W-:-:S07]  /*5f30*/  MOV R3, R21 ;  /* 0x0000001500037202 */ /* 0x001fce0000000f00 */
.L_x_253:
[----:B------:R-:W-:Y:S05]  /*5f40*/  BSYNC.RECONVERGENT B0 ;  /* 0x0000000000007941 */ /* 0x000fea0003800200 */
.L_x_252:
[----:B------:R-:W-:Y:S01]  /*5f50*/  ISETP.GE.U32.AND P0, PT, R6, 0xc, PT ;  /* 0x0000000c0600780c */ /* 0x000fe20003f06070 */
[----:B------:R-:W-:Y:S03]  /*5f60*/  BSSY.RECONVERGENT B0, `(.L_x_254) ;  /* 0x0000082000007945 */ /* 0x000fe60003800200 */
[----:B------:R-:W-:-:S13]  /*5f70*/  ISETP.GE.U32.AND.EX P0, PT, R8, RZ, PT, P0 ;  /* 0x000000ff0800720c */ /* 0x000fda0003f06100 */
[----:B------:R-:W-:Y:S05]  /*5f80*/  @!P0 BRA `(.L_x_255) ;  /* 0x0000000400fc8947 */ /* 0x000fea0003800000 */
[----:B------:R-:W-:-:S04]  /*5f90*/  ISETP.GE.U32.AND P0, PT, R38, R30, PT ;  /* 0x0000001e2600720c */ /* 0x000fc80003f06070 */
[----:B------:R-:W-:-:S13]  /*5fa0*/  ISETP.GE.U32.AND.EX P0, PT, R39, R31, PT, P0 ;  /* 0x0000001f2700720c */ /* 0x000fda0003f06100 */
[----:B------:R-:W2:Y:S01]  /*5fb0*/  @P0 LDG.E R41, desc[UR12][R2.64] ;  /* 0x0000000c02290981 */ /* 0x000ea2000c1e1900 */
[----:B------:R-:W-:Y:S01]  /*5fc0*/  IMAD.MOV.U32 R34, RZ, RZ, R38 ;  /* 0x000000ffff227224 */ /* 0x000fe200078e0026 */
[----:B------:R-:W-:-:S05]  /*5fd0*/  MOV R35, R39 ;  /* 0x0000002700237202 */ /* 0x000fca0000000f00 */
[----:B--2---:R0:W-:Y:S04]  /*5fe0*/  @P0 STG.E desc[UR12][R34.64], R41 ;  /* 0x0000002922000986 */ /* 0x0041e8000c10190c */
[----:B------:R-:W2:Y:S04]  /*5ff0*/  @P0 LDG.E R43, desc[UR12][R2.64+0x4] ;  /* 0x0000040c022b0981 */ /* 0x000ea8000c1e1900 */
[----:B--2---:R1:W-:Y:S04]  /*6000*/  @P0 STG.E desc[UR12][R34.64+0x4], R43 ;  /* 0x0000042b22000986 */ /* 0x0043e8000c10190c */
[----:B------:R-:W2:Y:S01]  /*6010*/  @P0 LDG.E R45, desc[UR12][R2.64+0x8] ;  /* 0x0000080c022d0981 */ /* 0x000ea2000c1e1900 */
[----:B------:R-:W-:-:S04]  /*6020*/  @P0 IADD3 R38, P1, PT, R38, 0x10, RZ ;  /* 0x0000001026260810 */ /* 0x000fc80007f3e0ff */
[CC--:B------:R-:W-:Y:S01]  /*6030*/  IADD3 R0, P3, PT, R30.reuse, -R38.reuse, RZ ;  /* 0x800000261e007210 */ /* 0x0c0fe20007f7e0ff */
[----:B------:R-:W-:Y:S01]  /*6040*/  @P0 IMAD.X R39, RZ, RZ, R39, P1 ;  /* 0x000000ffff270224 */ /* 0x000fe200008e0627 */
[----:B------:R-:W-:Y:S02]  /*6050*/  ISETP.GT.U32.AND P2, PT, R30, R38, PT ;  /* 0x000000261e00720c */ /* 0x000fe40003f44070 */
[----:B------:R-:W-:Y:S02]  /*6060*/  ISETP.LE.U32.AND P1, PT, R0, 0x30, PT ;  /* 0x000000300000780c */ /* 0x000fe40003f23070 */
[CC--:B------:R-:W-:Y:S02]  /*6070*/  ISETP.GT.U32.AND.EX P2, PT, R31.reuse, R39.reuse, PT, P2 ;  /* 0x000000271f00720c */ /* 0x0c0fe40003f44120 */
[----:B0-----:R-:W-:Y:S01]  /*6080*/  IADD3.X R41, PT, PT, R31, ~R39, RZ, P3, !PT ;  /* 0x800000271f297210 */ /* 0x001fe20001ffe4ff */
[----:B--2---:R-:W-:Y:S04]  /*6090*/  @P0 STG.E desc[UR12][R34.64+0x8], R45 ;  /* 0x0000082d22000986 */ /* 0x004fe8000c10190c */
[----:B------:R0:W2:Y:S01]  /*60a0*/  @P0 LDG.E R47, desc[UR12][R2.64+0xc] ;  /* 0x00000c0c022f0981 */ /* 0x0000a2000c1e1900 */
[----:B------:R-:W-:Y:S01]  /*60b0*/  ISETP.LE.U32.OR.EX P1, PT, R41, RZ, !P2, P1 ;  /* 0x000000ff2900720c */ /* 0x000fe20005723510 */
[----:B------:R-:W-:Y:S01]  /*60c0*/  BSSY.RECONVERGENT B1, `(.L_x_256) ;  /* 0x000003c000017945 */ /* 0x000fe20003800200 */
[----:B------:R-:W-:-:S02]  /*60d0*/  @P0 IADD3 R0, P4, PT, R2, 0x10, RZ ;  /* 0x0000001002000810 */ /* 0x000fc40007f9e0ff */
[----:B------:R-:W-:-:S03]  /*60e0*/  @P0 IADD3 R40, P3, PT, R34, 0x10, RZ ;  /* 0x0000001022280810 */ /* 0x000fc60007f7e0ff */
[----:B------:R-:W-:Y:S01]  /*60f0*/  @P0 IMAD.X R41, RZ, RZ, R3, P4 ;  /* 0x000000ffff290224 */ /* 0x000fe200020e0603 */
[----:B-1----:R-:W-:Y:S01]  /*6100*/  @P0 IADD3.X R43, PT, PT, RZ, R35, RZ, P3, !PT ;  /* 0x00000023ff2b0210 */ /* 0x002fe20001ffe4ff */
[----:B0-----:R-:W-:-:S03]  /*6110*/  @P0 IMAD.MOV.U32 R2, RZ, RZ, R0 ;  /* 0x000000ffff020224 */ /* 0x001fc600078e0000 */
[----:B------:R-:W-:Y:S01]  /*6120*/  @P0 MOV R3, R41 ;  /* 0x0000002900030202 */ /* 0x000fe20000000f00 */
[----:B--2---:R0:W-:Y:S02]  /*6130*/  @P0 STG.E desc[UR12][R34.64+0xc], R47 ;  /* 0x00000c2f22000986 */ /* 0x0041e4000c10190c */
[----:B0-----:R-:W-:Y:S01]  /*6140*/  @P0 IMAD.MOV.U32 R34, RZ, RZ, R40 ;  /* 0x000000ffff220224 */ /* 0x001fe200078e0028 */
[----:B------:R-:W-:Y:S02]  /*6150*/  @P0 MOV R35, R43 ;  /* 0x0000002b00230202 */ /* 0x000fe40000000f00 */
[----:B------:R-:W-:Y:S01]  /*6160*/  PLOP3.LUT P0, PT, P0, PT, PT, 0x8, 0x80 ;  /* 0x000000000080781c */ /* 0x000fe2000070e170 */
[----:B------:R-:W-:-:S12]  /*6170*/  @P1 BRA `(.L_x_257) ;  /* 0x0000000000c01947 */ /* 0x000fd80003800000 */
[----:B------:R-:W-:Y:S02]  /*6180*/  IADD3 R41, P1, PT, R30, -0x30, RZ ;  /* 0xffffffd01e297810 */ /* 0x000fe40007f3e0ff */
[----:B------:R-:W-:Y:S02]  /*6190*/  PLOP3.LUT P0, PT, PT, PT, PT, 0x8, 0x80 ;  /* 0x000000000080781c */ /* 0x000fe40003f0e170 */
[----:B------:R-:W-:-:S11]  /*61a0*/  IADD3.X R0, PT, PT, R31, -0x1, RZ, P1, !PT ;  /* 0xffffffff1f007810 */ /* 0x000fd60000ffe4ff */
.L_x_258:
        /* <DEDUP_REMOVED lines=25> */
[----:B----4-:R0:W-:Y:S04]  /*6340*/  STG.E desc[UR12][R34.64+0x30], R43 ;  /* 0x0000302b22007986 */ /* 0x0101e8000c10190c */
        /* <DEDUP_REMOVED lines=8> */
[----:B---3--:R2:W3:Y:S01]  /*63d0*/  LDG.E R49, desc[UR12][R2.64+0x3c] ;  /* 0x00003c0c02317981 */ /* 0x0084e2000c1e1900 */
[----:B------:R-:W-:Y:S02]  /*63e0*/  IADD3 R40, P3, PT, R2, 0x40, RZ ;  /* 0x0000004002287810 */ /* 0x000fe40007f7e0ff */
[----:B------:R-:W-:Y:S02]  /*63f0*/  IADD3 R42, P2, PT, R34, 0x40, RZ ;  /* 0x00000040222a7810 */ /* 0x000fe40007f5e0ff */
[----:B0-----:R-:W-:-:S03]  /*6400*/  IADD3.X R43, PT, PT, RZ, R3, RZ, P3, !PT ;  /* 0x00000003ff2b7210 */ /* 0x001fc60001ffe4ff */
[----:B-1----:R-:W-:Y:S01]  /*6410*/  IMAD.X R45, RZ, RZ, R35, P2 ;  /* 0x000000ffff2d7224 */ /* 0x002fe200010e0623 */
[----:B--2---:R-:W-:Y:S01]  /*6420*/  MOV R2, R40 ;  /* 0x0000002800027202 */ /* 0x004fe20000000f00 */
[----:B------:R-:W-:Y:S01]  /*6430*/  IMAD.MOV.U32 R3, RZ, RZ, R43 ;  /* 0x000000ffff037224 */ /* 0x000fe200078e002b */
[----:B---3--:R0:W-:Y:S02]  /*6440*/  STG.E desc[UR12][R34.64+0x3c], R49 ;  /* 0x00003c3122007986 */ /* 0x0081e4000c10190c */
[----:B0-----:R-:W-:Y:S01]  /*6450*/  MOV R34, R42 ;  /* 0x0000002a00227202 */ /* 0x001fe20000000f00 */
[----:B------:R-:W-:Y:S01]  /*6460*/  IMAD.MOV.U32 R35, RZ, RZ, R45 ;  /* 0x000000ffff237224 */ /* 0x000fe200078e002d */
[----:B------:R-:W-:Y:S06]  /*6470*/  @!P1 BRA `(.L_x_258) ;  /* 0xfffffffc004c9947 */ /* 0x000fec000383ffff */
.L_x_257:
[----:B------:R-:W-:Y:S05]  /*6480*/  BSYNC.RECONVERGENT B1 ;  /* 0x0000000000017941 */ /* 0x000fea0003800200 */
.L_x_256:
        /* <DEDUP_REMOVED lines=27> */
[----:B------:R-:W-:Y:S02]  /*6640*/  IADD3.X R45, PT, PT, RZ, R3, RZ, P3, !PT ;  /* 0x00000003ff2d7210 */ /* 0x000fe40001ffe4ff */
[----:B------:R-:W-:Y:S01]  /*6650*/  PLOP3.LUT P0, PT, PT, PT, PT, 0x8, 0x80 ;  /* 0x000000000080781c */ /* 0x000fe20003f0e170 */
[----:B------:R-:W-:Y:S01]  /*6660*/  IMAD.X R39, RZ, RZ, R39, P1 ;  /* 0x000000ffff277224 */ /* 0x000fe200008e0627 */
[----:B0-----:R-:W-:Y:S01]  /*6670*/  MOV R2, R0 ;  /* 0x0000000000027202 */ /* 0x001fe20000000f00 */
[----:B------:R-:W-:Y:S01]  /*6680*/  IMAD.MOV.U32 R3, RZ, RZ, R45 ;  /* 0x000000ffff037224 */ /* 0x000fe200078e002d */
[----:B---3--:R0:W-:Y:S02]  /*6690*/  STG.E desc[UR12][R34.64+0x1c], R43 ;  /* 0x00001c2b22007986 */ /* 0x0081e4000c10190c */
[----:B0-----:R-:W-:Y:S01]  /*66a0*/  MOV R34, R40 ;  /* 0x0000002800227202 */ /* 0x001fe20000000f00 */
[----:B------:R-:W-:-:S07]  /*66b0*/  IMAD.MOV.U32 R35, RZ, RZ, R47 ;  /* 0x000000ffff237224 */ /* 0x000fce00078e002f */
.L_x_260:
[----:B------:R-:W-:Y:S05]  /*66c0*/  BSYNC.RECONVERGENT B1 ;  /* 0x0000000000017941 */ /* 0x000fea0003800200 */
.L_x_259:
        /* <DEDUP_REMOVED lines=11> */
.L_x_255:
[----:B------:R-:W-:Y:S05]  /*6780*/  BSYNC.RECONVERGENT B0 ;  /* 0x0000000000007941 */ /* 0x000fea0003800200 */
.L_x_254:
[----:B------:R-:W-:Y:S01]  /*6790*/  MOV R38, R26 ;  /* 0x0000001a00267202 */ /* 0x000fe20000000f00 */
[----:B0-----:R-:W-:Y:S01]  /*67a0*/  IMAD.MOV.U32 R39, RZ, RZ, R27 ;  /* 0x000000ffff277224 */ /* 0x001fe200078e001b */
[----:B------:R-:W-:-:S06]  /*67b0*/  UMOV UR5, URZ ;  /* 0x000000ff00057c82 */ /* 0x000fcc0008000000 */
.L_x_264:
[----:B------:R-:W0:Y:S01]  /*67c0*/  LDC R0, c[0x0][0x390] ;  /* 0x0000e400ff007b82 */ /* 0x000e220000000800 */
[----:B------:R-:W-:Y:S02]  /*67d0*/  HFMA2 R43, -RZ, RZ, 0, 0 ;  /* 0x00000000ff2b7431 */ /* 0x000fe400000001ff */
[----:B0-----:R-:W-:Y:S01]  /*67e0*/  IMAD R3, R0, UR5, RZ ;  /* 0x0000000500037c24 */ /* 0x001fe2000f8e02ff */
[----:B------:R-:W-:-:S03]  /*67f0*/  UIADD3 UR5, UPT, UPT, UR5, 0x1, URZ ;  /* 0x0000000105057890 */ /* 0x000fc6000fffe0ff */
[----:B------:R-:W-:-:S03]  /*6800*/  IMAD.WIDE.U32 R2, R3, 0x4, R28 ;  /* 0x0000000403027825 */ /* 0x000fc600078e001c */
[----:B------:R-:W-:-:S13]  /*6810*/  ISETP.NE.AND P1, PT, R0, UR5, PT ;  /* 0x0000000500007c0c */ /* 0x000fda000bf25270 */
.L_x_263:
[----:B------:R0:W-:Y:S01]  /*6820*/  STG.E desc[UR12][R38.64], RZ ;  /* 0x000000ff26007986 */ /* 0x0001e2000c10190c */
[----:B------:R-:W-:Y:S01]  /*6830*/  ISETP.GE.U32.AND P0, PT, R43, UR14, PT ;  /* 0x0000000e2b007c0c */ /* 0x000fe2000bf06070 */
[----:B------:R-:W1:-:S12]  /*6840*/  LDCU UR6, c[0x0][0x390] ;  /* 0x00007200ff0677ac */ /* 0x000e580008000800 */
[----:B0-----:R-:W-:Y:S05]  /*6850*/  @P0 BRA `(.L_x_261) ;  /* 0x0000000000480947 */ /* 0x001fea0003800000 */
[----:B------:R-:W-:Y:S01]  /*6860*/  BSSY.RECONVERGENT B0, `(.L_x_261) ;  /* 0x0000011000007945 */ /* 0x000fe20003800200 */
[----:B------:R-:W-:Y:S01]  /*6870*/  IMAD.MOV.U32 R45, RZ, RZ, RZ ;  /* 0x000000ffff2d7224 */ /* 0x000fe200078e00ff */
[----:B------:R-:W-:Y:S01]  /*6880*/  MOV R42, R2 ;  /* 0x00000002002a7202 */ /* 0x000fe20000000f00 */
[----:B------:R-:W-:Y:S02]  /*6890*/  IMAD.MOV.U32 R35, RZ, RZ, R3 ;  /* 0x000000ffff237224 */ /* 0x000fe400078e0003 */
[----:B------:R-:W-:-:S07]  /*68a0*/  IMAD.WIDE.U32 R40, R43, 0x4, R24 ;  /* 0x000000042b287825 */ /* 0x000fce00078e0018 */
.L_x_262:
        /* <DEDUP_REMOVED lines=8> */
[----:B---3--:R-:W-:Y:S02]  /*6930*/  IMAD.X R35, RZ, RZ, R35, P2 ;  /* 0x000000ffff237224 */ /* 0x008fe400010e0623 */
[----:B--2---:R-:W-:-:S05]  /*6940*/  FFMA R45, R0, R34, R45 ;  /* 0x00000022002d7223 */ /* 0x004fca000000002d */
[----:B------:R0:W-:Y:S05]  /*6950*/  STG.E desc[UR12][R38.64], R45 ;  /* 0x0000002d26007986 */ /* 0x0001ea000c10190c */
[----:B------:R-:W-:Y:S05]  /*6960*/  @!P0 BRA `(.L_x_262) ;  /* 0xfffffffc00d08947 */ /* 0x000fea000383ffff */
[----:B-1----:R-:W-:Y:S05]  /*6970*/  BSYNC.RECONVERGENT B0 ;  /* 0x0000000000007941 */ /* 0x002fea0003800200 */
.L_x_261:
[----:B------:R-:W-:Y:S02]  /*6980*/  IADD3 R43, PT, PT, R43, 0x1, RZ ;  /* 0x000000012b2b7810 */ /* 0x000fe40007ffe0ff */
[----:B0-----:R-:W-:Y:S02]  /*6990*/  IADD3 R38, P2, PT, R38, 0x4, RZ ;  /* 0x0000000426267810 */ /* 0x001fe40007f5e0ff */
[----:B-1----:R-:W-:-:S03]  /*69a0*/  ISETP.NE.AND P0, PT, R43, UR6, PT ;  /* 0x000000062b007c0c */ /* 0x002fc6000bf05270 */
[----:B------:R-:W-:-:S10]  /*69b0*/  IMAD.X R39, RZ, RZ, R39, P2 ;  /* 0x000000ffff277224 */ /* 0x000fd400010e0627 */
        /* <DEDUP_REMOVED lines=13> */
[----:B------:R-:W-:Y:S01]  /*6a90*/  MOV R41, R10 ;  /* 0x0000000a00297202 */ /* 0x000fe20000000f00 */
[----:B------:R-:W-:Y:S01]  /*6aa0*/  IMAD.MOV.U32 R35, RZ, RZ, R17 ;  /* 0x000000ffff237224 */ /* 0x000fe200078e0011 */
[----:B------:R-:W-:Y:S02]  /*6ab0*/  ISETP.NE.AND.EX P0, PT, RZ, RZ, PT, P0 ;  /* 0x000000ffff00720c */ /* 0x000fe40003f05300 */
[----:B------:R-:W-:Y:S01]  /*6ac0*/  MOV R34, R16 ;  /* 0x0000001000227202 */ /* 0x000fe20000000f00 */
[----:B--2---:R0:W-:Y:S10]  /*6ad0*/  STG.E desc[UR12][R28.64], R3 ;  /* 0x000000031c007986 */ /* 0x0041f4000c10190c */
[----:B------:R-:W-:Y:S05]  /*6ae0*/  @!P0 BRA `(.L_x_266) ;  /* 0x00000000003c8947 */ /* 0x000fea0003800000 */
[----:B0-----:R-:W2:Y:S01]  /*6af0*/  LDG.E R3, desc[UR12][R26.64+0x4] ;  /* 0x0000040c1a037981 */ /* 0x001ea2000c1e1900 */
[----:B------:R-:W-:Y:S01]  /*6b00*/  ISETP.NE.U32.AND P0, PT, R37, 0x4, PT ;  /* 0x000000042500780c */ /* 0x000fe20003f05070 */
[----:B------:R-:W-:Y:S01]  /*6b10*/  IMAD.MOV.U32 R39, RZ, RZ, R15 ;  /* 0x000000ffff277224 */ /* 0x000fe200078e000f */
[----:B------:R-:W-:Y:S01]  /*6b20*/  MOV R41, R11 ;  /* 0x0000000b00297202 */ /* 0x000fe20000000f00 */
[----:B------:R-:W-:Y:S01]  /*6b30*/  IMAD.MOV.U32 R35, RZ, RZ, R19 ;  /* 0x000000ffff237224 */ /* 0x000fe200078e0013 */
[----:B------:R-:W-:Y:S02]  /*6b40*/  ISETP.NE.AND.EX P0, PT, RZ, RZ, PT, P0 ;  /* 0x000000ffff00720c */ /* 0x000fe40003f05300 */
[----:B------:R-:W-:Y:S01]  /*6b50*/  MOV R34, R18 ;  /* 0x0000001200227202 */ /* 0x000fe20000000f00 */
[----:B--2---:R1:W-:Y:S10]  /*6b60*/  STG.E desc[UR12][R28.64+0x4], R3 ;  /* 0x000004031c007986 */ /* 0x0043f4000c10190c */
[----:B------:R-:W-:Y:S05]  /*6b70*/  @!P0 BRA `(.L_x_266) ;  /* 0x0000000000188947 */ /* 0x000fea0003800000 */
[----:B-1----:R-:W2:Y:S01]  /*6b80*/  LDG.E R3, desc[UR12][R26.64+0x8] ;  /* 0x0000080c1a037981 */ /* 0x002ea2000c1e1900 */
[----:B------:R-:W-:Y:S01]  /*6b90*/  IADD3 R41, P0, PT, R28, 0xc, RZ ;  /* 0x0000000c1c297810 */ /* 0x000fe20007f1e0ff */
[----:B------:R-:W-:Y:S01]  /*6ba0*/  IMAD.MOV.U32 R34, RZ, RZ, R20 ;  /* 0x000000ffff227224 */ /* 0x000fe200078e0014 */
[----:B------:R-:W-:Y:S02]  /*6bb0*/  MOV R35, R21 ;  /* 0x0000001500237202 */ /* 0x000fe40000000f00 */
[----:B------:R-:W-:Y:S01]  /*6bc0*/  IADD3.X R39, PT, PT, RZ, R29, RZ, P0, !PT ;  /* 0x0000001dff277210 */ /* 0x000fe200007fe4ff */
[----:B--2---:R2:W-:Y:S08]  /*6bd0*/  STG.E desc[UR12][R28.64+0x8], R3 ;  /* 0x000008031c007986 */ /* 0x0045f0000c10190c */
.L_x_266:
[----:B------:R-:W-:Y:S05]  /*6be0*/  BSYNC.RECONVERGENT B0 ;  /* 0x0000000000007941 */ /* 0x000fea0003800200 */
.L_x_265:
[----:B------:R-:W-:Y:S01]  /*6bf0*/  ISETP.GE.U32.AND P0, PT, R7, 0xc, PT ;  /* 0x0000000c0700780c */ /* 0x000fe20003f06070 */
[----:B------:R-:W-:Y:S03]  /*6c00*/  BSSY.RECONVERGENT B0, `(.L_x_267) ;  /* 0x0000082000007945 */ /* 0x000fe60003800200 */
[----:B------:R-:W-:-:S13]  /*6c10*/  ISETP.GE.U32.AND.EX P0, PT, R9, RZ, PT, P0 ;  /* 0x000000ff0900720c */ /* 0x000fda0003f06100 */
[----:B------:R-:W-:Y:S05]  /*6c20*/  @!P0 BRA `(.L_x_268) ;  /* 0x0000000400fc8947 */ /* 0x000fea0003800000 */
[----:B------:R-:W-:-:S04]  /*6c30*/  ISETP.GE.U32.AND P0, PT, R41, R24, PT ;  /* 0x000000182900720c */ /* 0x000fc80003f06070 */
[----:B------:R-:W-:-:S13]  /*6c40*/  ISETP.GE.U32.AND.EX P0, PT, R39, R25, PT, P0 ;  /* 0x000000192700720c */ /* 0x000fda0003f06100 */
[----:B------:R-:W3:Y:S01]  /*6c50*/  @P0 LDG.E R43, desc[UR12][R34.64] ;  /* 0x0000000c222b0981 */ /* 0x000ee2000c1e1900 */
[----:B------:R-:W-:Y:S01]  /*6c60*/  IMAD.MOV.U32 R2, RZ, RZ, R41 ;  /* 0x000000ffff027224 */ /* 0x000fe200078e0029 */
[----:B012---:R-:W-:-:S05]  /*6c70*/  MOV R3, R39 ;  /* 0x0000002700037202 */ /* 0x007fca0000000f00 */
[----:B---3--:R0:W-:Y:S04]  /*6c80*/  @P0 STG.E desc[UR12][R2.64], R43 ;  /* 0x0000002b02000986 */ /* 0x0081e8000c10190c */
        /* <DEDUP_REMOVED lines=9> */
[----:B------:R-:W-:Y:S01]  /*6d20*/  IADD3.X R40, PT, PT, R25, ~R39, RZ, P3, !PT ;  /* 0x8000002719287210 */ /* 0x000fe20001ffe4ff */
        /* <DEDUP_REMOVED lines=8> */
[----:B--2---:R-:W-:-:S03]  /*6db0*/  @P0 IMAD.MOV.U32 R34, RZ, RZ, R0 ;  /* 0x000000ffff220224 */ /* 0x004fc600078e0000 */
[----:B------:R-:W-:Y:S01]  /*6dc0*/  @P0 MOV R35, R43 ;  /* 0x0000002b00230202 */ /* 0x000fe20000000f00 */
[----:B---3--:R0:W-:Y:S02]  /*6dd0*/  @P0 STG.E desc[UR12][R2.64+0xc], R49 ;  /* 0x00000c3102000986 */ /* 0x0081e4000c10190c */
[----:B0-----:R-:W-:Y:S01]  /*6de0*/  @P0 IMAD.MOV.U32 R2, RZ, RZ, R38 ;  /* 0x000000ffff020224 */ /* 0x001fe200078e0026 */
[----:B------:R-:W-:Y:S02]  /*6df0*/  @P0 MOV R3, R45 ;  /* 0x0000002d00030202 */ /* 0x000fe40000000f00 */
[----:B------:R-:W-:Y:S01]  /*6e00*/  PLOP3.LUT P0, PT, P0, PT, PT, 0x8, 0x80 ;  /* 0x000000000080781c */ /* 0x000fe2000070e170 */
[----:B------:R-:W-:-:S12]  /*6e10*/  @P1 BRA `(.L_x_270) ;  /* 0x0000000000c01947 */ /* 0x000fd80003800000 */
[----:B------:R-:W-:Y:S02]  /*6e20*/  IADD3 R38, P1, PT, R24, -0x30, RZ ;  /* 0xffffffd018267810 */ /* 0x000fe40007f3e0ff */
[----:B------:R-:W-:Y:S02]  /*6e30*/  PLOP3.LUT P0, PT, PT, PT, PT, 0x8, 0x80 ;  /* 0x000000000080781c */ /* 0x000fe40003f0e170 */
[----:B------:R-:W-:-:S11]  /*6e40*/  IADD3.X R0, PT, PT, R25, -0x1, RZ, P1, !PT ;  /* 0xffffffff19007810 */ /* 0x000fd60000ffe4ff */
.L_x_271:
        /* <DEDUP_REMOVED lines=45> */
.L_x_270:
[----:B------:R-:W-:Y:S05]  /*7120*/  BSYNC.RECONVERGENT B1 ;  /* 0x0000000000017941 */ /* 0x000fea0003800200 */
.L_x_269:
        /* <DEDUP_REMOVED lines=35> */
.L_x_273:
[----:B------:R-:W-:Y:S05]  /*7360*/  BSYNC.RECONVERGENT B1 ;  /* 0x0000000000017941 */ /* 0x000fea0003800200 */
.L_x_272:
        /* <DEDUP_REMOVED lines=11> */
.L_x_268:
[----:B------:R-:W-:Y:S05]  /*7420*/  BSYNC.RECONVERGENT B0 ;  /* 0x0000000000007941 */ /* 0x000fea0003800200 */
.L_x_267:
[----:B------:R-:W-:Y:S01]  /*7430*/  UIADD3 UR4, UPT, UPT, UR4, 0x1, URZ ;  /* 0x0000000104047890 */ /* 0x000fe2000fffe0ff */
[----:B------:R-:W-:Y:S01]  /*7440*/  IADD3 R13, PT, PT, R13, 0x1, RZ ;  /* 0x000000010d0d7810 */ /* 0x000fe20007ffe0ff */
[----:B------:R-:W-:Y:S01]  /*7450*/  VIADD R12, R12, 0x1 ;  /* 0x000000010c0c7836 */ /* 0x000fe20000000000 */
[----:B------:R-:W-:Y:S02]  /*7460*/  UIADD3 UR19, UPT, UPT, UR19, -0x1, URZ ;  /* 0xffffffff13137890 */ /* 0x000fe4000fffe0ff */
[----:B------:R-:W-:-:S09]  /*7470*/  UISETP.NE.AND UP0, UPT, UR4, UR6, UPT ;  /* 0x000000060400728c */ /* 0x000fd2000bf05270 */
[----:B------:R-:W-:Y:S05]  /*7480*/  BRA.U UP0, `(.L_x_274) ;  /* 0xffffffa100b87547 */ /* 0x000fea000b83ffff */
.L_x_140:
[----:B0-----:R0:W5:Y:S01]  /*7490*/  LDG.E.64 R18, desc[UR12][R32.64] ;  /* 0x0000000c20127981 */ /* 0x001162000c1e1b00 */
[----:B------:R-:W-:-:S09]  /*74a0*/  UISETP.GE.AND UP0, UPT, UR6, 0x1, UPT ;  /* 0x000000010600788c */ /* 0x000fd2000bf06270 */
[----:B0-----:R-:W-:Y:S05]  /*74b0*/  BRA.U !UP0, `(.L_x_275) ;  /* 0x00000011085c7547 */ /* 0x001fea000b800000 */
[----:B------:R-:W-:Y:S01]  /*74c0*/  PRMT R6, RZ, 0x7610, R6 ;  /* 0x00007610ff067816 */ /* 0x000fe20000000006 */
[----:B------:R-:W-:Y:S01]  /*74d0*/  UMOV UR4, URZ ;  /* 0x000000ff00047c82 */ /* 0x000fe20008000000 */
[----:B------:R-:W-:-:S07]  /*74e0*/  PRMT R7, RZ, 0x7610, R7 ;  /* 0x00007610ff077816 */ /* 0x000fce0000000007 */
.L_x_290:
[----:B01----:R-:W0:Y:S01]  /*74f0*/  LDC.U16 R0, c[0x0][0x390] ;  /* 0x0000e400ff007b82 */ /* 0x003e220000000400 */
[----:B----4-:R-:W4:Y:S01]  /*7500*/  LDCU UR9, c[0x0][0x390] ;  /* 0x00007200ff0977ac */ /* 0x010f220008000800 */
[----:B------:R-:W-:Y:S02]  /*7510*/  PRMT R8, RZ, 0x7610, R8 ;  /* 0x00007610ff087816 */ /* 0x000fe40000000008 */
[----:B------:R-:W-:Y:S01]  /*7520*/  PRMT R9, RZ, 0x7610, R9 ;  /* 0x00007610ff097816 */ /* 0x000fe20000000009 */
[----:B------:R-:W0:Y:S01]  /*7530*/  LDCU UR7, c[0x0][0x390] ;  /* 0x00007200ff0777ac */ /* 0x000e220008000800 */
[----:B----4-:R-:W-:Y:S02]  /*7540*/  UIMAD UR16, UR4, UR9, URZ ;  /* 0x00000009041072a4 */ /* 0x010fe4000f8e02ff */
[----:B------:R-:W-:Y:S02]  /*7550*/  UIADD3 UR9, UPT, UPT, UR4, -UR9, URZ ;  /* 0x8000000904097290 */ /* 0x000fe4000fffe0ff */
[----:B------:R-:W-:Y:S01]  /*7560*/  UIADD3 UR5, UPT, UPT, UR16, UR4, URZ ;  /* 0x0000000410057290 */ /* 0x000fe2000fffe0ff */
[----:B0-----:R-:W-:Y:S01]  /*7570*/  IADD3 R0, PT, PT, RZ, -R0, RZ ;  /* 0x80000000ff007210 */ /* 0x001fe20007ffe0ff */
[----:B------:R-:W-:-:S02]  /*7580*/  UIADD3 UR15, UPT, UPT, UR9, 0x1, URZ ;  /* 0x00000001090f7890 */ /* 0x000fc4000fffe0ff */
[----:B------:R-:W-:Y:S01]  /*7590*/  USHF.R.S32.HI UR17, URZ, 0x1f, UR16 ;  /* 0x0000001fff117899 */ /* 0x000fe20008011410 */
[----:B------:R-:W-:Y:S01]  /*75a0*/  PRMT R10, R0, 0x7710, RZ ;  /* 0x00007710000a7816 */ /* 0x000fe200000000ff */
[----:B------:R-:W-:Y:S01]  /*75b0*/  IMAD.U32 R15, RZ, RZ, UR5 ;  /* 0x00000005ff0f7e24 */ /* 0x000fe2000f8e00ff */
[----:B------:R-:W-:Y:S02]  /*75c0*/  UMOV UR5, URZ ;  /* 0x000000ff00057c82 */ /* 0x000fe40008000000 */
[----:B------:R-:W-:Y:S01]  /*75d0*/  IADD3 R11, PT, PT, R6, 0x1, R10 ;  /* 0x00000001060b7810 */ /* 0x000fe20007ffe00a */
[----:B------:R-:W-:Y:S01]  /*75e0*/  IMAD.WIDE.U32 R16, R15, 0x4, R4 ;  /* 0x000000040f107825 */ /* 0x000fe200078e0004 */
[----:B------:R-:W-:-:S03]  /*75f0*/  IADD3 R10, PT, PT, R7, 0x1, R10 ;  /* 0x00000001070a7810 */ /* 0x000fc60007ffe00a */
[----:B--23-5:R-:W-:-:S07]  /*7600*/  IMAD.WIDE.U32 R14, R15, 0x4, R18 ;  /* 0x000000040f0e7825 */ /* 0x02cfce00078e0012 */
.L_x_289:
[----:B------:R-:W-:Y:S01]  /*7610*/  UMOV UR10, UR7 ;  /* 0x00000007000a7c82 */ /* 0x000fe20008000000 */
[----:B------:R-:W-:Y:S02]  /*7620*/  UIADD3 UR7, UPT, UPT, UR7, -0x1, URZ ;  /* 0xffffffff07077890 */ /* 0x000fe4000fffe0ff */
[----:B------:R-:W-:Y:S02]  /*7630*/  UIADD3 UR18, UPT, UPT, UR15, UR5, URZ ;  /* 0x000000050f127290 */ /* 0x000fe4000fffe0ff */
[----:B------:R-:W-:-:S09]  /*7640*/  UISETP.GT.AND UP0, UPT, UR7, UR4, UPT ;  /* 0x000000040700728c */ /* 0x000fd2000bf04270 */
[----:B01234-:R-:W-:Y:S05]  /*7650*/  BRA.U !UP0, `(.L_x_276) ;  /* 0x0000000108207547 */ /* 0x01ffea000b800000 */
[----:B------:R-:W-:-:S04]  /*7660*/  UIADD3 UR6, UP0, UPT, UR16, UR10, URZ ;  /* 0x0000000a10067290 */ /* 0x000fc8000ff1e0ff */
[----:B------:R-:W-:Y:S02]  /*7670*/  ULEA.HI.X.SX32 UR8, UR10, UR17, 0x1, UP0 ;  /* 0x000000110a087291 */ /* 0x000fe400080f0eff */
[----:B-123--:R-:W-:-:S04]  /*7680*/  MOV R3, UR6 ;  /* 0x0000000600037c02 */ /* 0x00efc80008000f00 */
[----:B------:R-:W-:Y:S01]  /*7690*/  IMAD.U32 R0, RZ, RZ, UR8 ;  /* 0x00000008ff007e24 */ /* 0x000fe2000f8e00ff */
[----:B------:R-:W-:-:S04]  /*76a0*/  LEA R2, P0, R3, R18, 0x2 ;  /* 0x0000001203027211 */ /* 0x000fc800078010ff */
[----:B------:R-:W-:-:S05]  /*76b0*/  LEA.HI.X R3, R3, R19, R0, 0x2, P0 ;  /* 0x0000001303037211 */ /* 0x000fca00000f1400 */
[----:B------:R0:W-:Y:S01]  /*76c0*/  ST.E desc[UR12][R2.64+-0x4], RZ ;  /* 0xfffffcff02007985 */ /* 0x0001e2000c10190c */
[----:B------:R-:W-:Y:S05]  /*76d0*/  BRA `(.L_x_277) ;  /* 0x0000000c00a47947 */ /* 0x000fea0003800000 */
.L_x_276:
[----:B------:R-:W-:-:S09]  /*76e0*/  UISETP.NE.AND UP0, UPT, UR7, UR4, UPT ;  /* 0x000000040700728c */ /* 0x000fd2000bf05270 */
[----:B------:R-:W-:Y:S05]  /*76f0*/  BRA.U UP0, `(.L_x_278) ;  /* 0x0000000100447547 */ /* 0x000fea000b800000 */
[----:B---3--:R-:W3:Y:S01]  /*7700*/  LDG.E R2, desc[UR12][R16.64] ;  /* 0x0000000c10027981 */ /* 0x008ee2000c1e1900 */
[----:B------:R-:W-:Y:S01]  /*7710*/  BSSY.RECONVERGENT B0, `(.L_x_279) ;  /* 0x000000d000007945 */ /* 0x000fe20003800200 */
[----:B---3--:R-:W-:-:S04]  /*7720*/  IADD3 R0, PT, PT, R2, 0x1800000, RZ ;  /* 0x0180000002007810 */ /* 0x008fc80007ffe0ff */
[----:B------:R-:W-:-:S04]  /*7730*/  LOP3.LUT R0, R0, 0x7f800000, RZ, 0xc0, !PT ;  /* 0x7f80000000007812 */ /* 0x000fc800078ec0ff */
[----:B------:R-:W-:-:S13]  /*7740*/  ISETP.GT.U32.AND P0, PT, R0, 0x1ffffff, PT ;  /* 0x01ffffff0000780c */ /* 0x000fda0003f04070 */
[----:B------:R-:W-:Y:S05]  /*7750*/  @P0 BRA `(.L_x_280) ;  /* 0x0000000000100947 */ /* 0x000fea0003800000 */
[----:B------:R-:W-:-:S07]  /*7760*/  MOV R21, 0x7780 ;  /* 0x0000778000157802 */ /* 0x000fce0000000f00 */
[----:B-12---:R-:W-:Y:S05]  /*7770*/  CALL.REL.NOINC `($__internal_4_$__cuda_sm20_rcp_rn_f32_slowpath) ;  /* 0x0000001000587944 */ /* 0x006fea0003c00000 */
[----:B------:R-:W-:Y:S01]  /*7780*/  IMAD.MOV.U32 R3, RZ, RZ, R0 ;  /* 0x000000ffff037224 */ /* 0x000fe200078e0000 */
[----:B------:R-:W-:Y:S06]  /*7790*/  BRA `(.L_x_281) ;  /* 0x0000000000107947 */ /* 0x000fec0003800000 */
.L_x_280:
[----:B-12---:R-:W0:Y:S02]  /*77a0*/  MUFU.RCP R3, R2 ;  /* 0x0000000200037308 */ /* 0x006e240000001000 */
[----:B0-----:R-:W-:-:S04]  /*77b0*/  FFMA R0, R2, R3, -1 ;  /* 0xbf80000002007423 */ /* 0x001fc80000000003 */
[----:B------:R-:W-:-:S04]  /*77c0*/  FADD.FTZ R0, -R0, -RZ ;  /* 0x800000ff00007221 */ /* 0x000fc80000010100 */
[----:B------:R-:W-:-:S07]  /*77d0*/  FFMA R3, R3, R0, R3 ;  /* 0x0000000003037223 */ /* 0x000fce0000000003 */
.L_x_281:
[----:B------:R-:W-:Y:S05]  /*77e0*/  BSYNC.RECONVERGENT B0 ;  /* 0x0000000000007941 */ /* 0x000fea0003800200 */
.L_x_279:
[----:B------:R0:W-:Y:S01]  /*77f0*/  ST.E desc[UR12][R14.64], R3 ;  /* 0x000000030e007985 */ /* 0x0001e2000c10190c */
[----:B------:R-:W-:Y:S05]  /*7800*/  BRA `(.L_x_277) ;  /* 0x0000000c00587947 */ /* 0x000fea0003800000 */
.L_x_278:
[----:B------:R-:W-:Y:S01]  /*7810*/  UIADD3 UR8, UP0, UPT, UR16, UR10, URZ ;  /* 0x0000000a10087290 */ /* 0x000fe2000ff1e0ff */
[----:B------:R-:W-:Y:S01]  /*7820*/  HFMA2 R21, -RZ, RZ, 0, 0 ;  /* 0x00000000ff157431 */ /* 0x000fe200000001ff */
[----:B------:R-:W-:-:S04]  /*7830*/  USHF.R.S32.HI UR20, URZ, 0x1f, UR10 ;  /* 0x0000001fff147899 */ /* 0x000fc8000801140a */
[----:B------:R-:W-:Y:S01]  /*7840*/  UIADD3.X UR6, UPT, UPT, UR17, UR20, URZ, UP0, !UPT ;  /* 0x0000001411067290 */ /* 0x000fe200087fe4ff */
[----:B-123--:R-:W-:Y:S01]  /*7850*/  MOV R3, UR8 ;  /* 0x0000000800037c02 */ /* 0x00efe20008000f00 */
[----:B------:R-:W-:-:S03]  /*7860*/  UISETP.GE.AND UP0, UPT, UR4, UR10, UPT ;  /* 0x0000000a0400728c */ /* 0x000fc6000bf06270 */
[----:B------:R-:W-:Y:S01]  /*7870*/  LEA R12, P0, R3, R18, 0x2 ;  /* 0x00000012030c7211 */ /* 0x000fe200078010ff */
[----:B------:R-:W-:-:S05]  /*7880*/  IMAD.U32 R0, RZ, RZ, UR6 ;  /* 0x00000006ff007e24 */ /* 0x000fca000f8e00ff */
[----:B------:R-:W-:-:S05]  /*7890*/  LEA.HI.X R13, R3, R19, R0, 0x2, P0 ;  /* 0x00000013030d7211 */ /* 0x000fca00000f1400 */
[----:B------:R0:W-:Y:S01]  /*78a0*/  ST.E desc[UR12][R12.64+-0x4], RZ ;  /* 0xfffffcff0c007985 */ /* 0x0001e2000c10190c */
[----:B------:R-:W-:Y:S05]  /*78b0*/  BRA.U !UP0, `(.L_x_282) ;  /* 0x0000000908d87547 */ /* 0x000fea000b800000 */
[----:B------:R-:W-:Y:S01]  /*78c0*/  UIADD3 UR6, UPT, UPT, UR9, UR5, URZ ;  /* 0x0000000509067290 */ /* 0x000fe2000fffe0ff */
[----:B------:R-:W-:Y:S01]  /*78d0*/  IMAD.MOV.U32 R21, RZ, RZ, RZ ;  /* 0x000000ffff157224 */ /* 0x000fe200078e00ff */
[----:B------:R-:W-:Y:S02]  /*78e0*/  UMOV UR8, UR4 ;  /* 0x0000000400087c82 */ /* 0x000fe40008000000 */
[----:B------:R-:W-:-:S09]  /*78f0*/  UISETP.GE.U32.AND UP0, UPT, UR6, 0x7, UPT ;  /* 0x000000070600788c */ /* 0x000fd2000bf06070 */
[----:B------:R-:W-:Y:S05]  /*7900*/  BRA.U !UP0, `(.L_x_283) ;  /* 0x0000000508507547 */ /* 0x000fea000b800000 */
[----:B------:R-:W-:Y:S01]  /*7910*/  MOV R21, RZ ;  /* 0x000000ff00157202 */ /* 0x000fe20000000f00 */
[----:B------:R-:W-:Y:S01]  /*7920*/  ULOP3.LUT UR19, UR18, 0xfffffff8, URZ, 0xc0, !UPT ;  /* 0xfffffff812137892 */ /* 0x000fe2000f8ec0ff */
[----:B------:R-:W-:Y:S01]  /*7930*/  UMOV UR6, URZ ;  /* 0x000000ff00067c82 */ /* 0x000fe20008000000 */
[----:B------:R-:W-:-:S10]  /*7940*/  UMOV UR8, UR4 ;  /* 0x0000000400087c82 */ /* 0x000fd40008000000 */
.L_x_284:
[----:B-1----:R-:W1:Y:S01]  /*7950*/  LDC R0, c[0x0][0x390] ;  /* 0x0000e400ff007b82 */ /* 0x002e620000000800 */
[----:B------:R-:W-:-:S06]  /*7960*/  UIADD3 UR11, UPT, UPT, UR16, UR8, URZ ;  /* 0x00000008100b7290 */ /* 0x000fcc000fffe0ff */
[----:B------:R-:W-:-:S04]  /*7970*/  IMAD.U32 R3, RZ, RZ, UR11 ;  /* 0x0000000bff037e24 */ /* 0x000fc8000f8e00ff */
[----:B------:R-:W-:-:S04]  /*7980*/  IMAD.WIDE R2, R3, 0x4, R18 ;  /* 0x0000000403027825 */ /* 0x000fc800078e0212 */
[----:B-1----:R-:W-:-:S05]  /*7990*/  IMAD R25, R0, UR8, RZ ;  /* 0x0000000800197c24 */ /* 0x002fca000f8e02ff */
[----:B------:R-:W-:-:S04]  /*79a0*/  IADD3 R20, P0, PT, R25, UR10, RZ ;  /* 0x0000000a19147c10 */ /* 0x000fc8000ff1e0ff */
[----:B------:R-:W-:Y:S02]  /*79b0*/  LEA.HI.X.SX32 R23, R25, UR20, 0x1, P0 ;  /* 0x0000001419177c11 */ /* 0x000fe400080f0eff */
[----:B------:R-:W-:-:S04]  /*79c0*/  LEA R22, P0, R20, R4, 0x2 ;  /* 0x0000000414167211 */ /* 0x000fc800078010ff */
[----:B------:R-:W-:Y:S02]  /*79d0*/  LEA.HI.X R23, R20, R5, R23, 0x2, P0 ;  /* 0x0000000514177211 */ /* 0x000fe400000f1417 */
[----:B------:R-:W2:Y:S04]  /*79e0*/  LD.E R20, desc[UR12][R2.64] ;  /* 0x0000000c02147980 */ /* 0x000ea8000c101900 */
[----:B------:R-:W2:Y:S01]  /*79f0*/  LDG.E R22, desc[UR12][R22.64+-0x4] ;  /* 0xfffffc0c16167981 */ /* 0x000ea2000c1e1900 */
[----:B------:R-:W-:-:S04]  /*7a00*/  IADD3 R31, PT, PT, R25, -R0, RZ ;  /* 0x80000000191f7210 */ /* 0x000fc80007ffe0ff */
[----:B------:R-:W-:-:S04]  /*7a10*/  IADD3 R25, P0, PT, R31, UR10, RZ ;  /* 0x0000000a1f197c10 */ /* 0x000fc8000ff1e0ff */
[----:B------:R-:W-:Y:S02]  /*7a20*/  LEA.HI.X.SX32 R26, R31, UR20, 0x1, P0 ;  /* 0x000000141f1a7c11 */ /* 0x000fe400080f0eff */
[----:B------:R-:W-:-:S04]  /*7a30*/  LEA R24, P0, R25, R4, 0x2 ;  /* 0x0000000419187211 */ /* 0x000fc800078010ff */
[----:B------:R-:W-:Y:S01]  /*7a40*/  LEA.HI.X R25, R25, R5, R26, 0x2, P0 ;  /* 0x0000000519197211 */ /* 0x000fe200000f141a */
[----:B--2---:R-:W-:-:S05]  /*7a50*/  FFMA R27, -R22, R20, R21 ;  /* 0x00000014161b7223 */ /* 0x004fca0000000115 */
[----:B------:R1:W-:Y:S04]  /*7a60*/  ST.E desc[UR12][R12.64+-0x4], R27 ;  /* 0xfffffc1b0c007985 */ /* 0x0003e8000c10190c */
[----:B------:R-:W2:Y:S04]  /*7a70*/  LDG.E R24, desc[UR12][R24.64+-0x4] ;  /* 0xfffffc0c18187981 */ /* 0x000ea8000c1e1900 */
[----:B------:R-:W2:Y:S01]  /*7a80*/  LD.E R26, desc[UR12][R2.64+-0x4] ;  /* 0xfffffc0c021a7980 */ /* 0x000ea2000c101900 */
[----:B------:R-:W-:-:S05]  /*7a90*/  IMAD.IADD R35, R31, 0x1, -R0 ;  /* 0x000000011f237824 */ /* 0x000fca00078e0a00 */
[----:B------:R-:W-:-:S04]  /*7aa0*/  IADD3 R21, P0, PT, R35, UR10, RZ ;  /* 0x0000000a23157c10 */ /* 0x000fc8000ff1e0ff */
[----:B------:R-:W-:Y:S02]  /*7ab0*/  LEA.HI.X.SX32 R22, R35, UR20, 0x1, P0 ;  /* 0x0000001423167c11 */ /* 0x000fe400080f0eff */
[----:B------:R-:W-:-:S04]  /*7ac0*/  LEA R20, P0, R21, R4, 0x2 ;  /* 0x0000000415147211 */ /* 0x000fc800078010ff */
[----:B------:R-:W-:Y:S01]  /*7ad0*/  LEA.HI.X R21, R21, R5, R22, 0x2, P0 ;  /* 0x0000000515157211 */ /* 0x000fe200000f1416 */
[----:B--2---:R-:W-:-:S05]  /*7ae0*/  FFMA R31, -R24, R26, R27 ;  /* 0x0000001a181f7223 */ /* 0x004fca000000011b */
[----:B------:R-:W-:Y:S04]  /*7af0*/  ST.E desc[UR12][R12.64+-0x4], R31 ;  /* 0xfffffc1f0c007985 */ /* 0x000fe8000c10190c */
[----:B------:R-:W2:Y:S04]  /*7b00*/  LDG.E R20, desc[UR12][R20.64+-0x4] ;  /* 0xfffffc0c14147981 */ /* 0x000ea8000c1e1900 */
[----:B------:R-:W2:Y:S01]  /*7b10*/  LD.E R26, desc[UR12][R2.64+-0x8] ;  /* 0xfffff80c021a7980 */ /* 0x000ea2000c101900 */
[----:B------:R-:W-:-:S04]  /*7b20*/  IADD3 R35, PT, PT, R35, -R0, RZ ;  /* 0x8000000023237210 */ /* 0x000fc80007ffe0ff */
[----:B------:R-:W-:-:S04]  /*7b30*/  IADD3 R23, P0, PT, R35, UR10, RZ ;  /* 0x0000000a23177c10 */ /* 0x000fc8000ff1e0ff */
[----:B------:R-:W-:Y:S02]  /*7b40*/  LEA.HI.X.SX32 R24, R35, UR20, 0x1, P0 ;  /* 0x0000001423187c11 */ /* 0x000fe400080f0eff */
[----:B------:R-:W-:-:S04]  /*7b50*/  LEA R22, P0, R23, R4, 0x2 ;  /* 0x0000000417167211 */ /* 0x000fc800078010ff */
[----:B------:R-:W-:Y:S01]  /*7b60*/  LEA.HI.X R23, R23, R5, R24, 0x2, P0 ;  /* 0x0000000517177211 */ /* 0x000fe200000f1418 */
[----:B--2---:R-:W-:-:S05]  /*7b70*/  FFMA R25, -R20, R26, R31 ;  /* 0x0000001a14197223 */ /* 0x004fca000000011f */
[----:B------:R2:W-:Y:S04]  /*7b80*/  ST.E desc[UR12][R12.64+-0x4], R25 ;  /* 0xfffffc190c007985 */ /* 0x0005e8000c10190c */
[----:B------:R-:W1:Y:S04]  /*7b90*/  LDG.E R22, desc[UR12][R22.64+-0x4] ;  /* 0xfffffc0c16167981 */ /* 0x000e68000c1e1900 */
[----:B------:R-:W1:Y:S01]  /*7ba0*/  LD.E R24, desc[UR12][R2.64+-0xc] ;  /* 0xfffff40c02187980 */ /* 0x000e62000c101900 */
[----:B------:R-:W-:-:S05]  /*7bb0*/  IMAD.IADD R35, R35, 0x1, -R0 ;  /* 0x0000000123237824 */ /* 0x000fca00078e0a00 */
[----:B------:R-:W-:-:S04]  /*7bc0*/  IADD3 R21, P0, PT, R35, UR10, RZ ;  /* 0x0000000a23157c10 */ /* 0x000fc8000ff1e0ff */
[----:B------:R-:W-:Y:S02]  /*7bd0*/  LEA.HI.X.SX32 R26, R35, UR20, 0x1, P0 ;  /* 0x00000014231a7c11 */ /* 0x000fe400080f0eff */
[----:B------:R-:W-:-:S04]  /*7be0*/  LEA R20, P0, R21, R4, 0x2 ;  /* 0x0000000415147211 */ /* 0x000fc800078010ff */
[----:B------:R-:W-:Y:S01]  /*7bf0*/  LEA.HI.X R21, R21, R5, R26, 0x2, P0 ;  /* 0x0000000515157211 */ /* 0x000fe200000f141a */
[----:B-1----:R-:W-:-:S05]  /*7c00*/  FFMA R27, -R22, R24, R25 ;  /* 0x00000018161b7223 */ /* 0x002fca0000000119 */
[----:B------:R1:W-:Y:S04]  /*7c10*/  ST.E desc[UR12][R12.64+-0x4], R27 ;  /* 0xfffffc1b0c007985 */ /* 0x0003e8000c10190c */
        /* <DEDUP_REMOVED lines=27> */
[----:B------:R-:W2:Y:S04]  /*7dd0*/  LD.E R0, desc[UR12][R2.64+-0x1c] ;  /* 0xffffe40c02007980 */ /* 0x000ea8000c101900 */
[----:B------:R-:W2:Y:S01]  /*7de0*/  LDG.E R22, desc[UR12][R22.64+-0x4] ;  /* 0xfffffc0c16167981 */ /* 0x000ea2000c1e1900 */
[----:B------:R-:W-:Y:S02]  /*7df0*/  UIADD3 UR6, UPT, UPT, UR6, 0x8, URZ ;  /* 0x0000000806067890 */ /* 0x000fe4000fffe0ff */
[----:B------:R-:W-:-:S02]  /*7e00*/  UIADD3 UR8, UPT, UPT, UR8, -0x8, URZ ;  /* 0xfffffff808087890 */ /* 0x000fc4000fffe0ff */
[----:B------:R-:W-:Y:S01]  /*7e10*/  UISETP.NE.AND UP0, UPT, UR6, UR19, UPT ;  /* 0x000000130600728c */ /* 0x000fe2000bf05270 */
[----:B--2---:R-:W-:-:S05]  /*7e20*/  FFMA R21, -R22, R0, R25 ;  /* 0x0000000016157223 */ /* 0x004fca0000000119 */
[----:B------:R1:W-:Y:S03]  /*7e30*/  ST.E desc[UR12][R12.64+-0x4], R21 ;  /* 0xfffffc150c007985 */ /* 0x0003e6000c10190c */
[----:B------:R-:W-:Y:S05]  /*7e40*/  BRA.U UP0, `(.L_x_284) ;  /* 0xfffffff900c07547 */ /* 0x000fea000b83ffff */
.L_x_283:
[----:B------:R-:W-:-:S09]  /*7e50*/  ULOP3.LUT UP0, URZ, UR18, 0x7, URZ, 0xc0, !UPT ;  /* 0x0000000712ff7892 */ /* 0x000fd2000f80c0ff */
[----:B------:R-:W-:Y:S05]  /*7e60*/  BRA.U !UP0, `(.L_x_282) ;  /* 0x00000005086c7547 */ /* 0x000fea000b800000 */
[----:B------:R-:W-:-:S05]  /*7e70*/  IMAD.IADD R0, R10, 0x1, R9 ;  /* 0x000000010a007824 */ /* 0x000fca00078e0209 */
[----:B------:R-:W-:-:S04]  /*7e80*/  LOP3.LUT R0, R0, 0x7, RZ, 0xc0, !PT ;  /* 0x0000000700007812 */ /* 0x000fc800078ec0ff */
[C---:B------:R-:W-:Y:S02]  /*7e90*/  IADD3 R2, PT, PT, R0.reuse, -0x1, RZ ;  /* 0xffffffff00027810 */ /* 0x040fe40007ffe0ff */
[----:B------:R-:W-:Y:S02]  /*7ea0*/  LOP3.LUT P0, RZ, R0, 0x3, RZ, 0xc0, !PT ;  /* 0x0000000300ff7812 */ /* 0x000fe4000780c0ff */
[----:B------:R-:W-:-:S13]  /*7eb0*/  ISETP.GE.U32.AND P1, PT, R2, 0x3, PT ;  /* 0x000000030200780c */ /* 0x000fda0003f26070 */
[----:B------:R-:W-:Y:S05]  /*7ec0*/  @!P1 BRA `(.L_x_285) ;  /* 0x0000000000a49947 */ /* 0x000fea0003800000 */
[----:B------:R-:W2:Y:S01]  /*7ed0*/  LDC R35, c[0x0][0x390] ;  /* 0x0000e400ff237b82 */ /* 0x000ea20000000800 */
[----:B------:R-:W-:-:S06]  /*7ee0*/  UIADD3 UR6, UPT, UPT, UR16, UR8, URZ ;  /* 0x0000000810067290 */ /* 0x000fcc000fffe0ff */
[----:B------:R-:W-:-:S04]  /*7ef0*/  IMAD.U32 R3, RZ, RZ, UR6 ;  /* 0x00000006ff037e24 */ /* 0x000fc8000f8e00ff */
[----:B------:R-:W-:-:S04]  /*7f00*/  IMAD.WIDE R2, R3, 0x4, R18 ;  /* 0x0000000403027825 */ /* 0x000fc800078e0212 */
[----:B--2---:R-:W-:-:S05]  /*7f10*/  IMAD R0, R35, UR8, RZ ;  /* 0x0000000823007c24 */ /* 0x004fca000f8e02ff */
[----:B------:R-:W-:-:S04]  /*7f20*/  IADD3 R20, P1, PT, R0, UR10, RZ ;  /* 0x0000000a00147c10 */ /* 0x000fc8000ff3e0ff */
[----:B------:R-:W-:Y:S02]  /*7f30*/  LEA.HI.X.SX32 R23, R0, UR20, 0x1, P1 ;  /* 0x0000001400177c11 */ /* 0x000fe400088f0eff */
[----:B------:R-:W-:-:S04]  /*7f40*/  LEA R22, P1, R20, R4, 0x2 ;  /* 0x0000000414167211 */ /* 0x000fc800078210ff */
[----:B------:R-:W-:Y:S02]  /*7f50*/  LEA.HI.X R23, R20, R5, R23, 0x2, P1 ;  /* 0x0000000514177211 */ /* 0x000fe400008f1417 */
[----:B------:R-:W2:Y:S04]  /*7f60*/  LD.E R20, desc[UR12][R2.64] ;  /* 0x0000000c02147980 */ /* 0x000ea8000c101900 */
[----:B------:R-:W2:Y:S01]  /*7f70*/  LDG.E R22, desc[UR12][R22.64+-0x4] ;  /* 0xfffffc0c16167981 */ /* 0x000ea2000c1e1900 */
[----:B------:R-:W-:-:S04]  /*7f80*/  IADD3 R0, PT, PT, R0, -R35, RZ ;  /* 0x8000002300007210 */ /* 0x000fc80007ffe0ff */
[----:B-1----:R-:W-:-:S04]  /*7f90*/  IADD3 R25, P1, PT, R0, UR10, RZ ;  /* 0x0000000a00197c10 */ /* 0x002fc8000ff3e0ff */
[----:B------:R-:W-:Y:S02]  /*7fa0*/  LEA.HI.X.SX32 R26, R0, UR20, 0x1, P1 ;  /* 0x00000014001a7c11 */ /* 0x000fe400088f0eff */
[----:B------:R-:W-:-:S04]  /*7fb0*/  LEA R24, P1, R25, R4, 0x2 ;  /* 0x0000000419187211 */ /* 0x000fc800078210ff */
[----:B------:R-:W-:Y:S01]  /*7fc0*/  LEA.HI.X R25, R25, R5, R26, 0x2, P1 ;  /* 0x0000000519197211 */ /* 0x000fe200008f141a */
[----:B--2---:R-:W-:-:S05]  /*7fd0*/  FFMA R27, -R22, R20, R21 ;  /* 0x00000014161b7223 */ /* 0x004fca0000000115 */
[----:B------:R2:W-:Y:S04]  /*7fe0*/  ST.E desc[UR12][R12.64+-0x4], R27 ;  /* 0xfffffc1b0c007985 */ /* 0x0005e8000c10190c */
[----:B------:R-:W3:Y:S04]  /*7ff0*/  LDG.E R24, desc[UR12][R24.64+-0x4] ;  /* 0xfffffc0c18187981 */ /* 0x000ee8000c1e1900 */
[----:B------:R-:W3:Y:S01]  /*8000*/  LD.E R26, desc[UR12][R2.64+-0x4] ;  /* 0xfffffc0c021a7980 */ /* 0x000ee2000c101900 */
[----:B------:R-:W-:-:S05]  /*8010*/  IMAD.IADD R0, R0, 0x1, -R35 ;  /* 0x0000000100007824 */ /* 0x000fca00078e0a23 */
[----:B------:R-:W-:-:S04]  /*8020*/  IADD3 R21, P1, PT, R0, UR10, RZ ;  /* 0x0000000a00157c10 */ /* 0x000fc8000ff3e0ff */
[----:B------:R-:W-:Y:S02]  /*8030*/  LEA.HI.X.SX32 R22, R0, UR20, 0x1, P1 ;  /* 0x0000001400167c11 */ /* 0x000fe400088f0eff */
[----:B------:R-:W-:-:S04]  /*8040*/  LEA R20, P1, R21, R4, 0x2 ;  /* 0x0000000415147211 */ /* 0x000fc800078210ff */
[----:B------:R-:W-:Y:S01]  /*8050*/  LEA.HI.X R21, R21, R5, R22, 0x2, P1 ;  /* 0x0000000515157211 */ /* 0x000fe200008f1416 */
[----:B---3--:R-:W-:-:S05]  /*8060*/  FFMA R31, -R24, R26, R27 ;  /* 0x0000001a181f7223 */ /* 0x008fca000000011b */
[----:B------:R2:W-:Y:S04]  /*8070*/  ST.E desc[UR12][R12.64+-0x4], R31 ;  /* 0xfffffc1f0c007985 */ /* 0x0005e8000c10190c */
[----:B------:R-:W3:Y:S04]  /*8080*/  LDG.E R20, desc[UR12][R20.64+-0x4] ;  /* 0xfffffc0c14147981 */ /* 0x000ee8000c1e1900 */
[----:B------:R-:W3:Y:S01]  /*8090*/  LD.E R26, desc[UR12][R2.64+-0x8] ;  /* 0xfffff80c021a7980 */ /* 0x000ee2000c101900 */
[----:B------:R-:W-:-:S04]  /*80a0*/  IADD3 R0, PT, PT, R0, -R35, RZ ;  /* 0x8000002300007210 */ /* 0x000fc80007ffe0ff */
[----:B------:R-:W-:-:S04]  /*80b0*/  IADD3 R23, P1, PT, R0, UR10, RZ ;  /* 0x0000000a00177c10 */ /* 0x000fc8000ff3e0ff */
[----:B------:R-:W-:Y:S02]  /*80c0*/  LEA.HI.X.SX32 R0, R0, UR20, 0x1, P1 ;  /* 0x0000001400007c11 */ /* 0x000fe400088f0eff */
[----:B------:R-:W-:-:S04]  /*80d0*/  LEA R22, P1, R23, R4, 0x2 ;  /* 0x0000000417167211 */ /* 0x000fc800078210ff */
[----:B------:R-:W-:Y:S01]  /*80e0*/  LEA.HI.X R23, R23, R5, R0, 0x2, P1 ;  /* 0x0000000517177211 */ /* 0x000fe200008f1400 */
[----:B---3--:R-:W-:-:S05]  /*80f0*/  FFMA R25, -R20, R26, R31 ;  /* 0x0000001a14197223 */ /* 0x008fca000000011f */
[----:B------:R2:W-:Y:S04]  /*8100*/  ST.E desc[UR12][R12.64+-0x4], R25 ;  /* 0xfffffc190c007985 */ /* 0x0005e8000c10190c */
[----:B------:R-:W3:Y:S04]  /*8110*/  LD.E R0, desc[UR12][R2.64+-0xc] ;  /* 0xfffff40c02007980 */ /* 0x000ee8000c101900 */
[----:B------:R-:W3:Y:S01]  /*8120*/  LDG.E R22, desc[UR12][R22.64+-0x4] ;  /* 0xfffffc0c16167981 */ /* 0x000ee2000c1e1900 */
[----:B------:R-:W-:Y:S01]  /*8130*/  UIADD3 UR8, UPT, UPT, UR8, -0x4, URZ ;  /* 0xfffffffc08087890 */ /* 0x000fe2000fffe0ff */
[----:B---3--:R-:W-:-:S05]  /*8140*/  FFMA R21, -R22, R0, R25 ;  /* 0x0000000016157223 */ /* 0x008fca0000000119 */
[----:B------:R2:W-:Y:S06]  /*8150*/  ST.E desc[UR12][R12.64+-0x4], R21 ;  /* 0xfffffc150c007985 */ /* 0x0005ec000c10190c */
.L_x_285:
[----:B------:R-:W-:Y:S05]  /*8160*/  @!P0 BRA `(.L_x_282) ;  /* 0x0000000000ac8947 */ /* 0x000fea0003800000 */
[----:B------:R-:W-:-:S05]  /*8170*/  IMAD.IADD R0, R11, 0x1, R8 ;  /* 0x000000010b007824 */ /* 0x000fca00078e0208 */
[C---:B------:R-:W-:Y:S02]  /*8180*/  LOP3.LUT R2, R0.reuse, 0x3, RZ, 0xc0, !PT ;  /* 0x0000000300027812 */ /* 0x040fe400078ec0ff */
[----:B------:R-:W-:Y:S02]  /*8190*/  LOP3.LUT R0, R0, 0x1, RZ, 0xc0, !PT ;  /* 0x0000000100007812 */ /* 0x000fe400078ec0ff */
[----:B------:R-:W-:Y:S02]  /*81a0*/  ISETP.NE.AND P1, PT, R2, 0x1, PT ;  /* 0x000000010200780c */ /* 0x000fe40003f25270 */
[----:B------:R-:W-:-:S11]  /*81b0*/  ISETP.NE.U32.AND P0, PT, R0, 0x1, PT ;  /* 0x000000010000780c */ /* 0x000fd60003f05070 */
[----:B------:R-:W-:Y:S05]  /*81c0*/  @!P1 BRA `(.L_x_286) ;  /* 0x00000000005c9947 */ /* 0x000fea0003800000 */
[----:B------:R-:W1:Y:S01]  /*81d0*/  LDC R20, c[0x0][0x390] ;  /* 0x0000e400ff147b82 */ /* 0x000e620000000800 */
[----:B------:R-:W-:-:S06]  /*81e0*/  UIADD3 UR6, UPT, UPT, UR16, UR8, URZ ;  /* 0x0000000810067290 */ /* 0x000fcc000fffe0ff */
[----:B------:R-:W-:-:S05]  /*81f0*/  MOV R3, UR6 ;  /* 0x0000000600037c02 */ /* 0x000fca0008000f00 */
[----:B------:R-:W-:-:S04]  /*8200*/  IMAD.WIDE R2, R3, 0x4, R18 ;  /* 0x0000000403027825 */ /* 0x000fc800078e0212 */
[----:B-12---:R-:W-:-:S05]  /*8210*/  IMAD R25, R20, UR8, RZ ;  /* 0x0000000814197c24 */ /* 0x006fca000f8e02ff */
[----:B------:R-:W-:-:S04]  /*8220*/  IADD3 R0, P1, PT, R25, UR10, RZ ;  /* 0x0000000a19007c10 */ /* 0x000fc8000ff3e0ff */
[----:B------:R-:W-:Y:S02]  /*8230*/  LEA.HI.X.SX32 R23, R25, UR20, 0x1, P1 ;  /* 0x0000001419177c11 */ /* 0x000fe400088f0eff */
[----:B------:R-:W-:-:S04]  /*8240*/  LEA R22, P1, R0, R4, 0x2 ;  /* 0x0000000400167211 */ /* 0x000fc800078210ff */
[----:B------:R-:W-:Y:S02]  /*8250*/  LEA.HI.X R23, R0, R5, R23, 0x2, P1 ;  /* 0x0000000500177211 */ /* 0x000fe400008f1417 */
[----:B------:R-:W2:Y:S04]  /*8260*/  LD.E R0, desc[UR12][R2.64] ;  /* 0x0000000c02007980 */ /* 0x000ea8000c101900 */
[----:B------:R-:W2:Y:S01]  /*8270*/  LDG.E R22, desc[UR12][R22.64+-0x4] ;  /* 0xfffffc0c16167981 */ /* 0x000ea2000c1e1900 */
[----:B------:R-:W-:-:S05]  /*8280*/  IMAD.IADD R20, R25, 0x1, -R20 ;  /* 0x0000000119147824 */ /* 0x000fca00078e0a14 */
        /* <DEDUP_REMOVED lines=8> */
[----:B------:R-:W-:Y:S01]  /*8310*/  UIADD3 UR8, UPT, UPT, UR8, -0x2, URZ ;  /* 0xfffffffe08087890 */ /* 0x000fe2000fffe0ff */
[----:B--2---:R-:W-:-:S05]  /*8320*/  FFMA R21, -R24, R21, R27 ;  /* 0x0000001518157223 */ /* 0x004fca000000011b */
[----:B------:R3:W-:Y:S06]  /*8330*/  ST.E desc[UR12][R12.64+-0x4], R21 ;  /* 0xfffffc150c007985 */ /* 0x0007ec000c10190c */
.L_x_286:
[----:B------:R-:W-:Y:S05]  /*8340*/  @P0 BRA `(.L_x_282) ;  /* 0x0000000000340947 */ /* 0x000fea0003800000 */
[----:B------:R-:W4:Y:S01]  /*8350*/  LDC R0, c[0x0][0x390] ;  /* 0x0000e400ff007b82 */ /* 0x000f220000000800 */
[----:B------:R-:W-:-:S06]  /*8360*/  UIADD3 UR6, UPT, UPT, UR16, UR8, URZ ;  /* 0x0000000810067290 */ /* 0x000fcc000fffe0ff */
[----:B------:R-:W-:-:S05]  /*8370*/  MOV R3, UR6 ;  /* 0x0000000600037c02 */ /* 0x000fca0008000f00 */
[----:B------:R-:W-:-:S06]  /*8380*/  IMAD.WIDE R2, R3, 0x4, R18 ;  /* 0x0000000403027825 */ /* 0x000fcc00078e0212 */
[----:B------:R-:W1:Y:S01]  /*8390*/  LD.E R2, desc[UR12][R2.64] ;  /* 0x0000000c02027980 */ /* 0x000e62000c101900 */
[----:B----4-:R-:W-:-:S05]  /*83a0*/  IMAD R0, R0, UR8, RZ ;  /* 0x0000000800007c24 */ /* 0x010fca000f8e02ff */
[----:B------:R-:W-:-:S04]  /*83b0*/  IADD3 R20, P0, PT, R0, UR10, RZ ;  /* 0x0000000a00147c10 */ /* 0x000fc8000ff1e0ff */
[----:B------:R-:W-:Y:S02]  /*83c0*/  LEA.HI.X.SX32 R0, R0, UR20, 0x1, P0 ;  /* 0x0000001400007c11 */ /* 0x000fe400080f0eff */
[----:B------:R-:W-:-:S04]  /*83d0*/  LEA R22, P0, R20, R4, 0x2 ;  /* 0x0000000414167211 */ /* 0x000fc800078010ff */
[----:B------:R-:W-:-:S05]  /*83e0*/  LEA.HI.X R23, R20, R5, R0, 0x2, P0 ;  /* 0x0000000514177211 */ /* 0x000fca00000f1400 */
[----:B------:R-:W1:Y:S02]  /*83f0*/  LDG.E R22, desc[UR12][R22.64+-0x4] ;  /* 0xfffffc0c16167981 */ /* 0x000e64000c1e1900 */
[----:B-123--:R-:W-:-:S05]  /*8400*/  FFMA R21, -R22, R2, R21 ;  /* 0x0000000216157223 */ /* 0x00efca0000000115 */
[----:B------:R4:W-:Y:S02]  /*8410*/  ST.E desc[UR12][R12.64+-0x4], R21 ;  /* 0xfffffc150c007985 */ /* 0x0009e4000c10190c */
.L_x_282:
[----:B------:R-:W5:Y:S02]  /*8420*/  LDC R0, c[0x0][0x390] ;  /* 0x0000e400ff007b82 */ /* 0x000f640000000800 */
[----:B-----5:R-:W-:-:S05]  /*8430*/  IMAD R0, R0, UR7, RZ ;  /* 0x0000000700007c24 */ /* 0x020fca000f8e02ff */
[----:B------:R-:W-:-:S04]  /*8440*/  IADD3 R3, P0, PT, R0, UR10, RZ ;  /* 0x0000000a00037c10 */ /* 0x000fc8000ff1e0ff */
[----:B------:R-:W-:Y:S02]  /*8450*/  LEA.HI.X.SX32 R0, R0, UR20, 0x1, P0 ;  /* 0x0000001400007c11 */ /* 0x000fe400080f0eff */
[----:B------:R-:W-:-:S04]  /*8460*/  LEA R2, P0, R3, R4, 0x2 ;  /* 0x0000000403027211 */ /* 0x000fc800078010ff */
[----:B------:R-:W-:-:S06]  /*8470*/  LEA.HI.X R3, R3, R5, R0, 0x2, P0 ;  /* 0x0000000503037211 */ /* 0x000fcc00000f1400 */
[----:B------:R-:W5:Y:S01]  /*8480*/  LDG.E R3, desc[UR12][R2.64+-0x4] ;  /* 0xfffffc0c02037981 */ /* 0x000f62000c1e1900 */
[----:B------:R-:W-:Y:S01]  /*8490*/  BSSY.RECONVERGENT B2, `(.L_x_287) ;  /* 0x000000c000027945 */ /* 0x000fe20003800200 */
[----:B-----5:R-:W5:Y:S08]  /*84a0*/  MUFU.RCP R0, R3 ;  /* 0x0000000300007308 */ /* 0x020f700000001000 */
[----:B------:R-:W1:Y:S01]  /*84b0*/  FCHK P0, R21, R3 ;  /* 0x0000000315007302 */ /* 0x000e620000000000 */
[----:B-----5:R-:W-:-:S04]  /*84c0*/  FFMA R23, -R3, R0, 1 ;  /* 0x3f80000003177423 */ /* 0x020fc80000000100 */
[----:B------:R-:W-:-:S04]  /*84d0*/  FFMA R0, R0, R23, R0 ;  /* 0x0000001700007223 */ /* 0x000fc80000000000 */
[----:B------:R-:W-:-:S04]  /*84e0*/  FFMA R20, R0, R21, RZ ;  /* 0x0000001500147223 */ /* 0x000fc800000000ff */
[----:B------:R-:W-:-:S04]  /*84f0*/  FFMA R23, -R3, R20, R21 ;  /* 0x0000001403177223 */ /* 0x000fc80000000115 */
[----:B------:R-:W-:Y:S01]  /*8500*/  FFMA R0, R0, R23, R20 ;  /* 0x0000001700007223 */ /* 0x000fe20000000014 */
[----:B-1----:R-:W-:Y:S06]  /*8510*/  @!P0 BRA `(.L_x_288) ;  /* 0x00000000000c8947 */ /* 0x002fec0003800000 */
[----:B------:R-:W-:Y:S01]  /*8520*/  IMAD.MOV.U32 R0, RZ, RZ, R21 ;  /* 0x000000ffff007224 */ /* 0x000fe200078e0015 */
[----:B------:R-:W-:-:S07]  /*8530*/  MOV R2, 0x8550 ;  /* 0x0000855000027802 */ /* 0x000fce0000000f00 */
[----:B0-234-:R-:W-:Y:S05]  /*8540*/  CALL.REL.NOINC `($__internal_6_$__cuda_sm3x_div_rn_noftz_f32_slowpath) ;  /* 0x0000000800187944 */ /* 0x01dfea0003c00000 */
.L_x_288:
[----:B------:R-:W-:Y:S05]  /*8550*/  BSYNC.RECONVERGENT B2 ;  /* 0x0000000000027941 */ /* 0x000fea0003800200 */
.L_x_287:
[----:B------:R1:W-:Y:S02]  /*8560*/  ST.E desc[UR12][R12.64+-0x4], R0 ;  /* 0xfffffc000c007985 */ /* 0x0003e4000c10190c */
.L_x_277:
[----:B------:R-:W-:Y:S01]  /*8570*/  UISETP.GT.AND UP0, UPT, UR10, 0x1, UPT ;  /* 0x000000010a00788c */ /* 0x000fe2000bf04270 */
[----:B------:R-:W-:Y:S01]  /*8580*/  IADD3 R9, PT, PT, R9, 0x1, RZ ;  /* 0x0000000109097810 */ /* 0x000fe20007ffe0ff */
[----:B------:R-:W-:Y:S01]  /*8590*/  VIADD R8, R8, 0x1 ;  /* 0x0000000108087836 */ /* 0x000fe20000000000 */
[----:B------:R-:W-:-:S06]  /*85a0*/  UIADD3 UR5, UPT, UPT, UR5, 0x1, URZ ;  /* 0x0000000105057890 */ /* 0x000fcc000fffe0ff */
[----:B------:R-:W-:Y:S06]  /*85b0*/  BRA.U UP0, `(.L_x_289) ;  /* 0xfffffff100147547 */ /* 0x000fec000b83ffff */
[----:B------:R-:W5:Y:S01]  /*85c0*/  LDCU UR6, c[0x0][0x390] ;  /* 0x00007200ff0677ac */ /* 0x000f620008000800 */
[----:B------:R-:W-:Y:S01]  /*85d0*/  IADD3 R7, PT, PT, R7, 0x1, RZ ;  /* 0x0000000107077810 */ /* 0x000fe20007ffe0ff */
[----:B------:R-:W-:Y:S01]  /*85e0*/  VIADD R6, R6, 0x1 ;  /* 0x0000000106067836 */ /* 0x000fe20000000000 */
[----:B------:R-:W-:-:S04]  /*85f0*/  UIADD3 UR4, UPT, UPT, UR4, 0x1, URZ ;  /* 0x0000000104047890 */ /* 0x000fc8000fffe0ff */
[----:B-----5:R-:W-:-:S09]  /*8600*/  UISETP.NE.AND UP0, UPT, UR4, UR6, UPT ;  /* 0x000000060400728c */ /* 0x020fd2000bf05270 */
[----:B------:R-:W-:Y:S05]  /*8610*/  BRA.U UP0, `(.L_x_290) ;  /* 0xffffffed00b47547 */ /* 0x000fea000b83ffff */
[----:B------:R0:W5:Y:S02]  /*8620*/  LDG.E.64 R18, desc[UR12][R32.64] ;  /* 0x0000000c20127981 */ /* 0x000164000c1e1b00 */
.L_x_275:
[----:B------:R-:W-:-:S06]  /*8630*/  UISETP.GE.AND UP0, UPT, UR6, 0x1, UPT ;  /* 0x000000010600788c */ /* 0x000fcc000bf06270 */
[----:B------:R-:W-:-:S13]  /*8640*/  PLOP3.LUT P0, PT, PT, PT, UP0, 0x80, 0x8 ;  /* 0x000000000008781c */ /* 0x000fda0003f0f008 */
[----:B------:R-:W-:Y:S05]  /*8650*/  @!P0 EXIT ;  /* 0x000000000000894d */ /* 0x000fea0003800000 */
[----:B------:R-:W-:Y:S01]  /*8660*/  MOV R7, UR14 ;  /* 0x0000000e00077c02 */ /* 0x000fe20008000f00 */
[----:B------:R-:W-:-:S04]  /*8670*/  UMOV UR4, URZ ;  /* 0x000000ff00047c82 */ /* 0x000fc80008000000 */
[----:B-----5:R-:W-:-:S07]  /*8680*/  IMAD.WIDE.U32 R6, R7, 0x4, R18 ;  /* 0x0000000407067825 */ /* 0x020fce00078e0012 */
.L_x_294:
[----:B-1----:R-:W1:Y:S01]  /*8690*/  LDC R0, c[0x0][0x390] ;  /* 0x0000e400ff007b82 */ /* 0x002e620000000800 */
[----:B0-234-:R-:W-:Y:S02]  /*86a0*/  IMAD.MOV.U32 R13, RZ, RZ, RZ ;  /* 0x000000ffff0d7224 */ /* 0x01dfe400078e00ff */
[----:B-1----:R-:W-:Y:S01]  /*86b0*/  IMAD R9, R0, UR4, RZ ;  /* 0x0000000400097c24 */ /* 0x002fe2000f8e02ff */
[----:B------:R-:W-:-:S03]  /*86c0*/  UIADD3 UR4, UPT, UPT, UR4, 0x1, URZ ;  /* 0x0000000104047890 */ /* 0x000fc6000fffe0ff */
[----:B------:R-:W-:-:S03]  /*86d0*/  IMAD.WIDE.U32 R8, R9, 0x4, R28 ;  /* 0x0000000409087825 */ /* 0x000fc600078e001c */
[----:B------:R-:W-:-:S13]  /*86e0*/  ISETP.NE.AND P1, PT, R0, UR4, PT ;  /* 0x0000000400007c0c */ /* 0x000fda000bf25270 */
.L_x_293:
[----:B0-2---:R-:W-:Y:S01]  /*86f0*/  MOV R10, R4 ;  /* 0x00000004000a7202 */ /* 0x005fe20000000f00 */
[----:B------:R-:W-:Y:S01]  /*8700*/  IMAD.MOV.U32 R11, RZ, RZ, R5 ;  /* 0x000000ffff0b7224 */ /* 0x000fe200078e0005 */
[----:B------:R-:W-:-:S04]  /*8710*/  ISETP.GE.U32.AND P0, PT, R13, UR14, PT ;  /* 0x0000000e0d007c0c */ /* 0x000fc8000bf06070 */
[----:B------:R0:W-:Y:S09]  /*8720*/  STG.E desc[UR12][R10.64], RZ ;  /* 0x000000ff0a007986 */ /* 0x0001f2000c10190c */
[----:B------:R-:W-:Y:S05]  /*8730*/  @P0 BRA `(.L_x_291) ;  /* 0x0000000000480947 */ /* 0x000fea0003800000 */
[----:B------:R-:W1:Y:S01]  /*8740*/  LDC R17, c[0x0][0x390] ;  /* 0x0000e400ff117b82 */ /* 0x000e620000000800 */
[----:B------:R-:W-:Y:S01]  /*8750*/  HFMA2 R15, -RZ, RZ, 0, 0 ;  /* 0x00000000ff0f7431 */ /* 0x000fe200000001ff */
[----:B------:R-:W-:Y:S01]  /*8760*/  BSSY.RECONVERGENT B0, `(.L_x_291) ;  /* 0x000000f000007945 */ /* 0x000fe20003800200 */
[----:B------:R-:W-:Y:S01]  /*8770*/  IMAD.MOV.U32 R12, RZ, RZ, R8 ;  /* 0x000000ffff0c7224 */ /* 0x000fe200078e0008 */
[----:B------:R-:W-:Y:S01]  /*8780*/  MOV R5, R9 ;  /* 0x0000000900057202 */ /* 0x000fe20000000f00 */
[----:B------:R-:W-:-:S07]  /*8790*/  IMAD.WIDE.U32 R2, R13, 0x4, R18 ;  /* 0x000000040d027825 */ /* 0x000fce00078e0012 */
.L_x_292:
[----:B------:R-:W-:Y:S01]  /*87a0*/  IMAD.MOV.U32 R4, RZ, RZ, R12 ;  /* 0x000000ffff047224 */ /* 0x000fe200078e000c */
[----:B--2---:R1:W2:Y:S05]  /*87b0*/  LD.E R0, desc[UR12][R2.64] ;  /* 0x0000000c02007980 */ /* 0x0042aa000c101900 */
[----:B------:R3:W2:Y:S01]  /*87c0*/  LDG.E R4, desc[UR12][R4.64] ;  /* 0x0000000c04047981 */ /* 0x0006a2000c1e1900 */
[----:B------:R-:W-:Y:S01]  /*87d0*/  IADD3 R12, P2, PT, R12, 0x4, RZ ;  /* 0x000000040c0c7810 */ /* 0x000fe20007f5e0ff */
[----:B-1----:R-:W-:-:S03]  /*87e0*/  IMAD.WIDE.U32 R2, R17, 0x4, R2 ;  /* 0x0000000411027825 */ /* 0x002fc600078e0002 */
[----:B------:R-:W-:Y:S02]  /*87f0*/  ISETP.GE.U32.AND P0, PT, R2, R6, PT ;  /* 0x000000060200720c */ /* 0x000fe40003f06070 */
[----:B---3--:R-:W-:Y:S02]  /*8800*/  IADD3.X R5, PT, PT, RZ, R5, RZ, P2, !PT ;  /* 0x00000005ff057210 */ /* 0x008fe400017fe4ff */
[----:B------:R-:W-:Y:S01]  /*8810*/  ISETP.GE.U32.AND.EX P0, PT, R3, R7, PT, P0 ;  /* 0x000000070300720c */ /* 0x000fe20003f06100 */
[----:B--2---:R-:W-:-:S05]  /*8820*/  FFMA R15, R0, R4, R15 ;  /* 0x00000004000f7223 */ /* 0x004fca000000000f */
[----:B------:R2:W-:Y:S07]  /*8830*/  STG.E desc[UR12][R10.64], R15 ;  /* 0x0000000f0a007986 */ /* 0x0005ee000c10190c */
[----:B------:R-:W-:Y:S05]  /*8840*/  @!P0 BRA `(.L_x_292) ;  /* 0xfffffffc00d48947 */ /* 0x000fea000383ffff */
[----:B------:R-:W-:Y:S05]  /*8850*/  BSYNC.RECONVERGENT B0 ;  /* 0x0000000000007941 */ /* 0x000fea0003800200 */
.L_x_291:
[----:B------:R-:W1:Y:S01]  /*8860*/  LDCU UR5, c[0x0][0x390] ;  /* 0x00007200ff0577ac */ /* 0x000e620008000800 */
[----:B------:R-:W-:Y:S01]  /*8870*/  VIADD R13, R13, 0x1 ;  /* 0x000000010d0d7836 */ /* 0x000fe20000000000 */
[----:B------:R-:W-:-:S04]  /*8880*/  IADD3 R4, P2, PT, R10, 0x4, RZ ;  /* 0x000000040a047810 */ /* 0x000fc80007f5e0ff */
[----:B------:R-:W-:Y:S02]  /*8890*/  IADD3.X R5, PT, PT, RZ, R11, RZ, P2, !PT ;  /* 0x0000000bff057210 */ /* 0x000fe400017fe4ff */
[----:B-1----:R-:W-:-:S13]  /*88a0*/  ISETP.NE.AND P0, PT, R13, UR5, PT ;  /* 0x000000050d007c0c */ /* 0x002fda000bf05270 */
[----:B------:R-:W-:Y:S05]  /*88b0*/  @P0 BRA `(.L_x_293) ;  /* 0xfffffffc008c0947 */ /* 0x000fea000383ffff */
[----:B------:R-:W-:Y:S05]  /*88c0*/  @P1 BRA `(.L_x_294) ;  /* 0xfffffffc00701947 */ /* 0x000fea000383ffff */
[----:B------:R-:W-:Y:S05]  /*88d0*/  EXIT ;  /* 0x000000000000794d */ /* 0x000fea0003800000 */
        .weak           $__internal_4_$__cuda_sm20_rcp_rn_f32_slowpath
        .type           $__internal_4_$__cuda_sm20_rcp_rn_f32_slowpath,@function
        .size           $__internal_4_$__cuda_sm20_rcp_rn_f32_slowpath,($__internal_5_$__cuda_sm20_sqrt_rn_f32_slowpath - $__internal_4_$__cuda_sm20_rcp_rn_f32_slowpath)
$__internal_4_$__cuda_sm20_rcp_rn_f32_slowpath:
[----:B------:R-:W-:Y:S01]  /*88e0*/  IMAD.SHL.U32 R0, R2, 0x2, RZ ;  /* 0x0000000202007824 */ /* 0x000fe200078e00ff */
[----:B------:R-:W-:Y:S04]  /*88f0*/  BSSY.RECONVERGENT B1, `(.L_x_295) ;  /* 0x0000030000017945 */ /* 0x000fe80003800200 */
        /* <DEDUP_REMOVED lines=13> */
.L_x_296:
[----:B------:R-:W-:-:S05]  /*89d0*/  VIADD R23, R22, 0xffffff03 ;  /* 0xffffff0316177836 */ /* 0x000fca0000000000 */
[----:B------:R-:W-:-:S13]  /*89e0*/  ISETP.GT.U32.AND P0, PT, R23, 0x1, PT ;  /* 0x000000011700780c */ /* 0x000fda0003f04070 */
[----:B------:R-:W-:Y:S05]  /*89f0*/  @P0 BRA `(.L_x_298) ;  /* 0x0000000000780947 */ /* 0x000fea0003800000 */
[----:B------:R-:W-:Y:S01]  /*8a00*/  LOP3.LUT R0, R2, 0x7fffff, RZ, 0xc0, !PT ;  /* 0x007fffff02007812 */ /* 0x000fe200078ec0ff */
[----:B------:R-:W-:-:S03]  /*8a10*/  HFMA2 R20, -RZ, RZ, 0, 1.78813934326171875e-07 ;  /* 0x00000003ff147431 */ /* 0x000fc600000001ff */
[----:B------:R-:W-:-:S04]  /*8a20*/  LOP3.LUT R0, R0, 0x3f800000, RZ, 0xfc, !PT ;  /* 0x3f80000000007812 */ /* 0x000fc800078efcff */
[----:B------:R-:W0:Y:S01]  /*8a30*/  MUFU.RCP R3, R0 ;  /* 0x0000000000037308 */ /* 0x000e220000001000 */
[----:B------:R-:W-:Y:S01]  /*8a40*/  SHF.L.U32 R20, R20, R23, RZ ;  /* 0x0000001714147219 */ /* 0x000fe200000006ff */
        /* <DEDUP_REMOVED lines=8> */
[----:B------:R-:W-:-:S03]  /*8ad0*/  LOP3.LUT R20, R20, R3, RZ, 0xc0, !PT ;  /* 0x0000000314147212 */ /* 0x000fc600078ec0ff */
[----:B------:R-:W-:Y:S01]  /*8ae0*/  IMAD.MOV R12, RZ, RZ, -R12 ;  /* 0x000000ffff0c7224 */ /* 0x000fe200078e0a0c */
[----:B------:R-:W-:-:S04]  /*8af0*/  SHF.R.U32.HI R20, RZ, R23, R20 ;  /* 0x00000017ff147219 */ /* 0x000fc80000011614 */
[----:B------:R-:W-:Y:S02]  /*8b00*/  LOP3.LUT P1, RZ, R12, R23, R3, 0xf8, !PT ;  /* 0x000000170cff7212 */ /* 0x000fe4000782f803 */
[C---:B------:R-:W-:Y:S02]  /*8b10*/  LOP3.LUT P0, RZ, R20.reuse, 0x1, RZ, 0xc0, !PT ;  /* 0x0000000114ff7812 */ /* 0x040fe4000780c0ff */
[----:B------:R-:W-:-:S04]  /*8b20*/  LOP3.LUT P2, RZ, R20, 0x2, RZ, 0xc0, !PT ;  /* 0x0000000214ff7812 */ /* 0x000fc8000784c0ff */
[----:B------:R-:W-:Y:S02]  /*8b30*/  PLOP3.LUT P0, PT, P0, P1, P2, 0xe0, 0x0 ;  /* 0x000000000000781c */ /* 0x000fe40000703c20 */
[----:B------:R-:W-:Y:S02]  /*8b40*/  LOP3.LUT P1, RZ, R2, 0x7fffff, RZ, 0xc0, !PT ;  /* 0x007fffff02ff7812 */ /* 0x000fe4000782c0ff */
[----:B------:R-:W-:-:S04]  /*8b50*/  SEL R0, RZ, 0x1, !P0 ;  /* 0x00000001ff007807 */ /* 0x000fc80004000000 */
[----:B------:R-:W-:-:S04]  /*8b60*/  IADD3 R0, PT, PT, -R0, RZ, RZ ;  /* 0x000000ff00007210 */ /* 0x000fc80007ffe1ff */
[----:B------:R-:W-:Y:S01]  /*8b70*/  ISETP.GE.AND P0, PT, R0, RZ, PT ;  /* 0x000000ff0000720c */ /* 0x000fe20003f06270 */
[----:B------:R-:W-:-:S05]  /*8b80*/  VIADD R0, R22, 0xffffff04 ;  /* 0xffffff0416007836 */ /* 0x000fca0000000000 */
[----:B------:R-:W-:-:S07]  /*8b90*/  SHF.R.U32.HI R3, RZ, R0, R3 ;  /* 0x00000000ff037219 */ /* 0x000fce0000011603 */
[----:B------:R-:W-:-:S05]  /*8ba0*/  @!P0 IADD3 R3, PT, PT, R3, 0x1, RZ ;  /* 0x0000000103038810 */ /* 0x000fca0007ffe0ff */
[----:B------:R-:W-:-:S05]  /*8bb0*/  @!P1 IMAD.SHL.U32 R3, R3, 0x2, RZ ;  /* 0x0000000203039824 */ /* 0x000fca00078e00ff */
[----:B------:R-:W-:Y:S01]  /*8bc0*/  LOP3.LUT R3, R3, 0x80000000, R2, 0xf8, !PT ;  /* 0x8000000003037812 */ /* 0x000fe200078ef802 */
[----:B------:R-:W-:Y:S06]  /*8bd0*/  BRA `(.L_x_297) ;  /* 0x0000000000047947 */ /* 0x000fec0003800000 */
.L_x_298:
[----:B------:R0:W1:Y:S02]  /*8be0*/  MUFU.RCP R3, R2 ;  /* 0x0000000200037308 */ /* 0x0000640000001000 */
.L_x_297:
[----:B------:R-:W-:Y:S05]  /*8bf0*/  BSYNC.RECONVERGENT B1 ;  /* 0x0000000000017941 */ /* 0x000fea0003800200 */
.L_x_295:
[----:B-1----:R-:W-:Y:S01]  /*8c00*/  MOV R0, R3 ;  /* 0x0000000300007202 */ /* 0x002fe20000000f00 */
[----:B------:R-:W-:Y:S02]  /*8c10*/  HFMA2 R3, -RZ, RZ, 0, 0 ;  /* 0x00000000ff037431 */ /* 0x000fe400000001ff */
[----:B0-----:R-:W-:-:S04]  /*8c20*/  IMAD.MOV.U32 R2, RZ, RZ, R21 ;  /* 0x000000ffff027224 */ /* 0x001fc800078e0015 */
[----:B------:R-:W-:Y:S05]  /*8c30*/  RET.REL.NODEC R2 `(_Z16f6_inv_inner_sigPfS_iiS_PS_) ;  /* 0xffffff7002f07950 */ /* 0x000fea0003c3ffff */
        .weak           $__internal_5_$__cuda_sm20_sqrt_rn_f32_slowpath
        .type           $__internal_5_$__cuda_sm20_sqrt_rn_f32_slowpath,@function
        .size           $__internal_5_$__cuda_sm20_sqrt_rn_f32_slowpath,($__internal_6_$__cuda_sm3x_div_rn_noftz_f32_slowpath - $__internal_5_$__cuda_sm20_sqrt_rn_f32_slowpath)
$__internal_5_$__cuda_sm20_sqrt_rn_f32_slowpath:
[----:B------:R-:W-:-:S13]  /*8c40*/  LOP3.LUT P0, RZ, R0, 0x7fffffff, RZ, 0xc0, !PT ;  /* 0x7fffffff00ff7812 */ /* 0x000fda000780c0ff */
[----:B------:R-:W-:Y:S01]  /*8c50*/  @!P0 IMAD.MOV.U32 R2, RZ, RZ, R0 ;  /* 0x000000ffff028224 */ /* 0x000fe200078e0000 */
[----:B------:R-:W-:Y:S06]  /*8c60*/  @!P0 BRA `(.L_x_299) ;  /* 0x0000000000408947 */ /* 0x000fec0003800000 */
[----:B------:R-:W-:-:S13]  /*8c70*/  FSETP.GEU.FTZ.AND P0, PT, R0, RZ, PT ;  /* 0x000000ff0000720b */ /* 0x000fda0003f1e000 */
        /* <DEDUP_REMOVED lines=10> */
[----:B------:R-:W-:Y:S02]  /*8d20*/  @!P0 IMAD.MOV.U32 R2, RZ, RZ, R0 ;  /* 0x000000ffff028224 */ /* 0x000fe400078e0000 */
[----:B------:R-:W-:-:S04]  /*8d30*/  @P0 FADD.FTZ R35, -R34, -RZ ;  /* 0x800000ff22230221 */ /* 0x000fc80000010100 */
[----:B------:R-:W-:-:S04]  /*8d40*/  @P0 FFMA R35, R34, R35, R3 ;  /* 0x0000002322230223 */ /* 0x000fc80000000003 */
[----:B------:R-:W-:-:S04]  /*8d50*/  @P0 FFMA R35, R35, R38, R34 ;  /* 0x0000002623230223 */ /* 0x000fc80000000022 */
[----:B------:R-:W-:-:S07]  /*8d60*/  @P0 FMUL.FTZ R2, R35, 2.3283064365386962891e-10 ;  /* 0x2f80000023020820 */ /* 0x000fce0000410000 */
.L_x_299:
[----:B------:R-:W-:Y:S01]  /*8d70*/  HFMA2 R3, -RZ, RZ, 0, 0 ;  /* 0x00000000ff037431 */ /* 0x000fe200000001ff */
[----:B------:R-:W-:Y:S01]  /*8d80*/  MOV R0, R2 ;  /* 0x0000000200007202 */ /* 0x000fe20000000f00 */
[----:B------:R-:W-:-:S04]  /*8d90*/  IMAD.MOV.U32 R2, RZ, RZ, R39 ;  /* 0x000000ffff027224 */ /* 0x000fc800078e0027 */
[----:B------:R-:W-:Y:S05]  /*8da0*/  RET.REL.NODEC R2 `(_Z16f6_inv_inner_sigPfS_iiS_PS_) ;  /* 0xffffff7002947950 */ /* 0x000fea0003c3ffff */
        .weak           $__internal_6_$__cuda_sm3x_div_rn_noftz_f32_slowpath
        .type           $__internal_6_$__cuda_sm3x_div_rn_noftz_f32_slowpath,@function
        .size           $__internal_6_$__cuda_sm3x_div_rn_noftz_f32_slowpath,(.L_x_418 - $__internal_6_$__cuda_sm3x_div_rn_noftz_f32_slowpath)
$__internal_6_$__cuda_sm3x_div_rn_noftz_f32_slowpath:
[--C-:B------:R-:W-:Y:S01]  /*8db0*/  SHF.R.U32.HI R38, RZ, 0x17, R3.reuse ;  /* 0x00000017ff267819 */ /* 0x100fe20000011603 */
[----:B------:R-:W-:Y:S01]  /*8dc0*/  BSSY.RECONVERGENT B0, `(.L_x_300) ;  /* 0x0000063000007945 */ /* 0x000fe20003800200 */
[----:B------:R-:W-:Y:S01]  /*8dd0*/  SHF.R.U32.HI R40, RZ, 0x17, R0 ;  /* 0x00000017ff287819 */ /* 0x000fe20000011600 */
[----:B------:R-:W-:Y:S01]  /*8de0*/  IMAD.MOV.U32 R43, RZ, RZ, R3 ;  /* 0x000000ffff2b7224 */ /* 0x000fe200078e0003 */
[----:B------:R-:W-:Y:S02]  /*8df0*/  LOP3.LUT R38, R38, 0xff, RZ, 0xc0, !PT ;  /* 0x000000ff26267812 */ /* 0x000fe400078ec0ff */
[----:B------:R-:W-:-:S03]  /*8e00*/  LOP3.LUT R40, R40, 0xff, RZ, 0xc0, !PT ;  /* 0x000000ff28287812 */ /* 0x000fc600078ec0ff */
[----:B------:R-:W-:Y:S01]  /*8e10*/  VIADD R41, R38, 0xffffffff ;  /* 0xffffffff26297836 */ /* 0x000fe20000000000 */
[----:B------:R-:W-:-:S04]  /*8e20*/  IADD3 R42, PT, PT, R40, -0x1, RZ ;  /* 0xffffffff282a7810 */ /* 0x000fc80007ffe0ff */
        /* <DEDUP_REMOVED lines=22> */
[----:B------:R-:W-:Y:S01]  /*8f90*/  @P0 IMAD.MOV.U32 R39, RZ, RZ, RZ ;  /* 0x000000ffff270224 */ /* 0x000fe200078e00ff */
[----:B------:R-:W-:Y:S01]  /*8fa0*/  @!P0 MOV R39, 0xffffffc0 ;  /* 0xffffffc000278802 */ /* 0x000fe20000000f00 */
[----:B------:R-:W-:Y:S01]  /*8fb0*/  @!P0 FFMA R0, R0, 1.84467440737095516160e+19, RZ ;  /* 0x5f80000000008823 */ /* 0x000fe200000000ff */
[----:B------:R-:W-:-:S03]  /*8fc0*/  @!P1 FFMA R43, R3, 1.84467440737095516160e+19, RZ ;  /* 0x5f800000032b9823 */ /* 0x000fc600000000ff */
[----:B------:R-:W-:-:S07]  /*8fd0*/  @!P1 VIADD R39, R39, 0x40 ;  /* 0x0000004027279836 */ /* 0x000fce0000000000 */
.L_x_301:
[----:B------:R-:W-:Y:S01]  /*8fe0*/  LEA R42, R38, 0xc0800000, 0x17 ;  /* 0xc0800000262a7811 */ /* 0x000fe200078eb8ff */
[----:B------:R-:W-:Y:S03]  /*8ff0*/  BSSY.RECONVERGENT B1, `(.L_x_306) ;  /* 0x0000036000017945 */ /* 0x000fe60003800200 */
[----:B------:R-:W-:Y:S01]  /*9000*/  IADD3 R44, PT, PT, -R42, R43, RZ ;  /* 0x0000002b2a2c7210 */ /* 0x000fe20007ffe1ff */
[----:B------:R-:W-:-:S03]  /*9010*/  VIADD R43, R40, 0xffffff81 ;  /* 0xffffff81282b7836 */ /* 0x000fc60000000000 */
[----:B------:R-:W0:Y:S01]  /*9020*/  MUFU.RCP R42, R44 ;  /* 0x0000002c002a7308 */ /* 0x000e220000001000 */
[----:B------:R-:W-:Y:S01]  /*9030*/  FADD.FTZ R41, -R44, -RZ ;  /* 0x800000ff2c297221 */ /* 0x000fe20000010100 */
[----:B------:R-:W-:-:S03]  /*9040*/  IMAD R0, R43, -0x800000, R0 ;  /* 0xff8000002b007824 */ /* 0x000fc600078e0200 */
[----:B0-----:R-:W-:-:S04]  /*9050*/  FFMA R45, R42, R41, 1 ;  /* 0x3f8000002a2d7423 */ /* 0x001fc80000000029 */
[----:B------:R-:W-:-:S04]  /*9060*/  FFMA R45, R42, R45, R42 ;  /* 0x0000002d2a2d7223 */ /* 0x000fc8000000002a */
[----:B------:R-:W-:-:S04]  /*9070*/  FFMA R40, R0, R45, RZ ;  /* 0x0000002d00287223 */ /* 0x000fc800000000ff */
[----:B------:R-:W-:-:S04]  /*9080*/  FFMA R42, R41, R40, R0 ;  /* 0x00000028292a7223 */ /* 0x000fc80000000000 */
[----:B------:R-:W-:Y:S01]  /*9090*/  FFMA R42, R45, R42, R40 ;  /* 0x0000002a2d2a7223 */ /* 0x000fe20000000028 */
[----:B------:R-:W-:-:S03]  /*90a0*/  IADD3 R40, PT, PT, R43, 0x7f, -R38 ;  /* 0x0000007f2b287810 */ /* 0x000fc60007ffe826 */
[----:B------:R-:W-:Y:S01]  /*90b0*/  FFMA R41, R41, R42, R0 ;  /* 0x0000002a29297223 */ /* 0x000fe20000000000 */
[----:B------:R-:W-:-:S03]  /*90c0*/  IADD3 R39, PT, PT, R40, R39, RZ ;  /* 0x0000002728277210 */ /* 0x000fc60007ffe0ff */
[----:B------:R-:W-:-:S05]  /*90d0*/  FFMA R0, R45, R41, R42 ;  /* 0x000000292d007223 */ /* 0x000fca000000002a */
[----:B------:R-:W-:-:S04]  /*90e0*/  SHF.R.U32.HI R38, RZ, 0x17, R0 ;  /* 0x00000017ff267819 */ /* 0x000fc80000011600 */
[----:B------:R-:W-:-:S05]  /*90f0*/  LOP3.LUT R38, R38, 0xff, RZ, 0xc0, !PT ;  /* 0x000000ff26267812 */ /* 0x000fca00078ec0ff */
[----:B------:R-:W-:-:S05]  /*9100*/  IMAD.IADD R38, R38, 0x1, R39 ;  /* 0x0000000126267824 */ /* 0x000fca00078e0227 */
        /* <DEDUP_REMOVED lines=10> */
[CCC-:B------:R-:W-:Y:S01]  /*91b0*/  FFMA.RZ R40, R45.reuse, R41.reuse, R42.reuse ;  /* 0x000000292d287223 */ /* 0x1c0fe2000000c02a */
[CCC-:B------:R-:W-:Y:S01]  /*91c0*/  FFMA.RP R39, R45.reuse, R41.reuse, R42.reuse ;  /* 0x000000292d277223 */ /* 0x1c0fe2000000802a */
[----:B------:R-:W-:Y:S01]  /*91d0*/  FFMA.RM R42, R45, R41, R42 ;  /* 0x000000292d2a7223 */ /* 0x000fe2000000402a */
[C---:B------:R-:W-:Y:S01]  /*91e0*/  VIADD R41, R38.reuse, 0x20 ;  /* 0x0000002026297836 */ /* 0x040fe20000000000 */
[----:B------:R-:W-:Y:S02]  /*91f0*/  ISETP.NE.AND P2, PT, R38, RZ, PT ;  /* 0x000000ff2600720c */ /* 0x000fe40003f45270 */
[----:B------:R-:W-:Y:S02]  /*9200*/  LOP3.LUT R40, R40, 0x7fffff, RZ, 0xc0, !PT ;  /* 0x007fffff28287812 */ /* 0x000fe400078ec0ff */
[----:B------:R-:W-:Y:S02]  /*9210*/  ISETP.NE.AND P1, PT, R38, RZ, PT ;  /* 0x000000ff2600720c */ /* 0x000fe40003f25270 */
        /* <DEDUP_REMOVED lines=11> */
[----:B------:R-:W-:-:S05]  /*92d0*/  LOP3.LUT R39, R40, R39, RZ, 0xc0, !PT ;  /* 0x0000002728277212 */ /* 0x000fca00078ec0ff */
[----:B------:R-:W-:-:S05]  /*92e0*/  IMAD.IADD R39, R38, 0x1, R39 ;  /* 0x0000000126277824 */ /* 0x000fca00078e0227 */
[----:B------:R-:W-:Y:S01]  /*92f0*/  LOP3.LUT R0, R39, R0, RZ, 0xfc, !PT ;  /* 0x0000000027007212 */ /* 0x000fe200078efcff */
[----:B------:R-:W-:Y:S06]  /*9300*/  BRA `(.L_x_309) ;  /* 0x0000000000107947 */ /* 0x000fec0003800000 */
.L_x_308:
[----:B------:R-:W-:-:S04]  /*9310*/  LOP3.LUT R0, R0, 0x80000000, RZ, 0xc0, !PT ;  /* 0x8000000000007812 */ /* 0x000fc800078ec0ff */
[----:B------:R-:W-:Y:S01]  /*9320*/  LOP3.LUT R0, R0, 0x7f800000, RZ, 0xfc, !PT ;  /* 0x7f80000000007812 */ /* 0x000fe200078efcff */
[----:B------:R-:W-:Y:S06]  /*9330*/  BRA `(.L_x_309) ;  /* 0x0000000000047947 */ /* 0x000fec0003800000 */
.L_x_307:
[----:B------:R-:W-:-:S07]  /*9340*/  LEA R0, R39, R0, 0x17 ;  /* 0x0000000027007211 */ /* 0x000fce00078eb8ff */
.L_x_309:
[----:B------:R-:W-:Y:S05]  /*9350*/  BSYNC.RECONVERGENT B1 ;  /* 0x0000000000017941 */ /* 0x000fea0003800200 */
.L_x_306:
[----:B------:R-:W-:Y:S05]  /*9360*/  BRA `(.L_x_310) ;  /* 0x0000000000207947 */ /* 0x000fea0003800000 */
.L_x_305:
[----:B------:R-:W-:-:S04]  /*9370*/  LOP3.LUT R0, R43, 0x80000000, R0, 0x48, !PT ;  /* 0x800000002b007812 */ /* 0x000fc800078e4800 */
[----:B------:R-:W-:Y:S01]  /*9380*/  LOP3.LUT R0, R0, 0x7f800000, RZ, 0xfc, !PT ;  /* 0x7f80000000007812 */ /* 0x000fe200078efcff */
[----:B------:R-:W-:Y:S06]  /*9390*/  BRA `(.L_x_310) ;  /* 0x0000000000147947 */ /* 0x000fec0003800000 */
.L_x_304:
[----:B------:R-:W-:Y:S01]  /*93a0*/  LOP3.LUT R0, R43, 0x80000000, R0, 0x48, !PT ;  /* 0x800000002b007812 */ /* 0x000fe200078e4800 */
[----:B------:R-:W-:Y:S06]  /*93b0*/  BRA `(.L_x_310) ;  /* 0x00000000000c7947 */ /* 0x000fec0003800000 */
.L_x_303:
[----:B------:R-:W0:Y:S01]  /*93c0*/  MUFU.RSQ R0, -QNAN ;  /* 0xffc0000000007908 */ /* 0x000e220000001400 */
[----:B------:R-:W-:Y:S05]  /*93d0*/  BRA `(.L_x_310) ;  /* 0x0000000000047947 */ /* 0x000fea0003800000 */
.L_x_302:
[----:B------:R-:W-:-:S07]  /*93e0*/  FADD.FTZ R0, R0, R3 ;  /* 0x0000000300007221 */ /* 0x000fce0000010000 */
.L_x_310:
[----:B------:R-:W-:Y:S05]  /*93f0*/  BSYNC.RECONVERGENT B0 ;  /* 0x0000000000007941 */ /* 0x000fea0003800200 */
.L_x_300:
[----:B------:R-:W-:Y:S02]  /*9400*/  HFMA2 R39, -RZ, RZ, 0, 0 ;  /* 0x00000000ff277431 */ /* 0x000fe400000001ff */
[----:B------:R-:W-:-:S04]  /*9410*/  IMAD.MOV.U32 R38, RZ, RZ, R2 ;  /* 0x000000ffff267224 */ /* 0x000fc800078e0002 */
[----:B0-----:R-:W-:Y:S05]  /*9420*/  RET.REL.NODEC R38 `(_Z16f6_inv_inner_sigPfS_iiS_PS_) ;  /* 0xffffff6826f47950 */ /* 0x001fea0003c3ffff */
.L_x_311:
        /* <DEDUP_REMOVED lines=13> */
.L_x_418:


//--------------------- .text._Z7f5_ldetPfPS_S_iiii --------------------------
	.section	.text._Z7f5_ldetPfPS_S_iiii,"ax",@progbits
	.align	128
        .global         _Z7f5_ldetPfPS_S_iiii
        .type           _Z7f5_ldetPfPS_S_iiii,@function
        .size           _Z7f5_ldetPfPS_S_iiii,(.L_x_429 - _Z7f5_ldetPfPS_S_iiii)
        .other          _Z7f5_ldetPfPS_S_iiii,@"STO_CUDA_ENTRY STV_DEFAULT"
_Z7f5_ldetPfPS_S_iiii:
.text._Z7f5_ldetPfPS_S_iiii:
        /* <DEDUP_REMOVED lines=8> */
[----:B------:R-:W0:Y:S01]  /*0080*/  LDC.64 R2, c[0x0][0x388] ;  /* 0x0000e200ff027b82 */ /* 0x000e220000000a00 */
[----:B------:R-:W1:Y:S01]  /*0090*/  LDCU.64 UR10, c[0x0][0x358] ;  /* 0x00006b00ff0a77ac */ /* 0x000e620008000a00 */
[----:B------:R-:W2:Y:S06]  /*00a0*/  LDCU UR5, c[0x0][0x39c] ;  /* 0x00007380ff0577ac */ /* 0x000eac0008000800 */
[----:B------:R-:W3:Y:S01]  /*00b0*/  LDC.64 R4, c[0x0][0x390] ;  /* 0x0000e400ff047b82 */ /* 0x000ee20000000a00 */
[----:B0-----:R-:W-:-:S06]  /*00c0*/  IMAD.WIDE R2, R7, 0x8, R2 ;  /* 0x0000000807027825 */ /* 0x001fcc00078e0202 */
[----:B-1----:R-:W5:Y:S01]  /*00d0*/  LDG.E.64 R2, desc[UR10][R2.64] ;  /* 0x0000000a02027981 */ /* 0x002f62000c1e1b00 */
[----:B--2---:R-:W-:Y:S01]  /*00e0*/  UISETP.GE.AND UP0, UPT, UR5, 0x1, UPT ;  /* 0x000000010500788c */ /* 0x004fe2000bf06270 */
[----:B---3--:R-:W-:-:S04]  /*00f0*/  IMAD.WIDE R4, R7, 0x4, R4 ;  /* 0x0000000407047825 */ /* 0x008fc800078e0204 */
[----:B------:R-:W-:Y:S01]  /*0100*/  HFMA2 R19, -RZ, RZ, 0, 0 ;  /* 0x00000000ff137431 */ /* 0x000fe200000001ff */
[----:B------:R0:W-:Y:S03]  /*0110*/  STG.E desc[UR10][R4.64], RZ ;  /* 0x000000ff04007986 */ /* 0x0001e6000c10190a */
[----:B------:R-:W-:Y:S05]  /*0120*/  BRA.U !UP0, `(.L_x_312) ;  /* 0x0000000908247547 */ /* 0x000fea000b800000 */
[----:B------:R-:W1:Y:S01]  /*0130*/  LDCU UR6, c[0x0][0x3a4] ;  /* 0x00007480ff0677ac */ /* 0x000e620008000800 */
[----:B------:R-:W-:Y:S01]  /*0140*/  MOV R19, RZ ;  /* 0x000000ff00137202 */ /* 0x000fe20000000f00 */
[----:B------:R-:W-:Y:S02]  /*0150*/  UISETP.GE.U32.AND UP1, UPT, UR5, 0x10, UPT ;  /* 0x000000100500788c */ /* 0x000fe4000bf26070 */
[----:B------:R-:W-:Y:S01]  /*0160*/  ULOP3.LUT UR8, UR5, 0xf, URZ, 0xc0, !UPT ;  /* 0x0000000f05087892 */ /* 0x000fe2000f8ec0ff */
[----:B------:R-:W-:-:S03]  /*0170*/  UMOV UR4, URZ ;  /* 0x000000ff00047c82 */ /* 0x000fc60008000000 */
[----:B------:R-:W-:Y:S01]  /*0180*/  UISETP.NE.AND UP0, UPT, UR8, URZ, UPT ;  /* 0x000000ff0800728c */ /* 0x000fe2000bf05270 */
[----:B-1----:R-:W-:Y:S02]  /*0190*/  IMAD R0, R7, UR6, RZ ;  /* 0x0000000607007c24 */ /* 0x002fe4000f8e02ff */
[----:B------:R-:W-:Y:S08]  /*01a0*/  BRA.U !UP1, `(.L_x_313) ;  /* 0x0000000109f87547 */ /* 0x000ff0000b800000 */
[----:B------:R-:W1:Y:S01]  /*01b0*/  LDCU.64 UR6, c[0x0][0x380] ;  /* 0x00007000ff0677ac */ /* 0x000e620008000a00 */
[----:B------:R-:W-:Y:S02]  /*01c0*/  MOV R19, RZ ;  /* 0x000000ff00137202 */ /* 0x000fe40000000f00 */
[----:B------:R-:W-:Y:S01]  /*01d0*/  MOV R8, R0 ;  /* 0x0000000000087202 */ /* 0x000fe20000000f00 */
[----:B------:R-:W-:-:S04]  /*01e0*/  ULOP3.LUT UR4, UR5, 0x7ffffff0, URZ, 0xc0, !UPT ;  /* 0x7ffffff005047892 */ /* 0x000fc8000f8ec0ff */
[----:B------:R-:W-:Y:S02]  /*01f0*/  UIADD3 UR9, UPT, UPT, -UR4, URZ, URZ ;  /* 0x000000ff04097290 */ /* 0x000fe4000fffe1ff */
[----:B-1----:R-:W-:-:S04]  /*0200*/  UIADD3 UR5, UP1, UPT, UR6, 0x20, URZ ;  /* 0x0000002006057890 */ /* 0x002fc8000ff3e0ff */
[----:B------:R-:W-:-:S12]  /*0210*/  UIADD3.X UR6, UPT, UPT, URZ, UR7, URZ, UP1, !UPT ;  /* 0x00000007ff067290 */ /* 0x000fd80008ffe4ff */
.L_x_314:
[----:B------:R-:W-:Y:S02]  /*0220*/  MOV R6, UR5 ;  /* 0x0000000500067c02 */ /* 0x000fe40008000f00 */
[----:B------:R-:W-:-:S03]  /*0230*/  MOV R7, UR6 ;  /* 0x0000000600077c02 */ /* 0x000fc60008000f00 */
[----:B------:R-:W-:-:S05]  /*0240*/  IMAD.WIDE R6, R8, 0x4, R6 ;  /* 0x0000000408067825 */ /* 0x000fca00078e0206 */
[----:B------:R-:W2:Y:S02]  /*0250*/  LDG.E R10, desc[UR10][R6.64+-0x20] ;  /* 0xffffe00a060a7981 */ /* 0x000ea4000c1e1900 */
[----:B--23--:R-:W-:-:S05]  /*0260*/  FADD R19, R10, R19 ;  /* 0x000000130a137221 */ /* 0x00cfca0000000000 */
[----:B------:R-:W-:Y:S04]  /*0270*/  STG.E desc[UR10][R4.64], R19 ;  /* 0x0000001304007986 */ /* 0x000fe8000c10190a */
[----:B------:R-:W2:Y:S02]  /*0280*/  LDG.E R10, desc[UR10][R6.64+-0x1c] ;  /* 0xffffe40a060a7981 */ /* 0x000ea4000c1e1900 */
[----:B--2---:R-:W-:-:S05]  /*0290*/  FADD R9, R19, R10 ;  /* 0x0000000a13097221 */ /* 0x004fca0000000000 */
[----:B------:R1:W-:Y:S04]  /*02a0*/  STG.E desc[UR10][R4.64], R9 ;  /* 0x0000000904007986 */ /* 0x0003e8000c10190a */
[----:B------:R-:W2:Y:S02]  /*02b0*/  LDG.E R10, desc[UR10][R6.64+-0x18] ;  /* 0xffffe80a060a7981 */ /* 0x000ea4000c1e1900 */
[----:B--2---:R-:W-:-:S05]  /*02c0*/  FADD R11, R9, R10 ;  /* 0x0000000a090b7221 */ /* 0x004fca0000000000 */
[----:B------:R2:W-:Y:S04]  /*02d0*/  STG.E desc[UR10][R4.64], R11 ;  /* 0x0000000b04007986 */ /* 0x0005e8000c10190a */
[----:B------:R-:W3:Y:S02]  /*02e0*/  LDG.E R10, desc[UR10][R6.64+-0x14] ;  /* 0xffffec0a060a7981 */ /* 0x000ee4000c1e1900 */
[----:B---3--:R-:W-:-:S05]  /*02f0*/  FADD R13, R11, R10 ;  /* 0x0000000a0b0d7221 */ /* 0x008fca0000000000 */
[----:B------:R3:W-:Y:S04]  /*0300*/  STG.E desc[UR10][R4.64], R13 ;  /* 0x0000000d04007986 */ /* 0x0007e8000c10190a */
[----:B------:R-:W4:Y:S02]  /*0310*/  LDG.E R10, desc[UR10][R6.64+-0x10] ;  /* 0xfffff00a060a7981 */ /* 0x000f24000c1e1900 */
[----:B----4-:R-:W-:-:S05]  /*0320*/  FADD R15, R13, R10 ;  /* 0x0000000a0d0f7221 */ /* 0x010fca0000000000 */
[----:B------:R4:W-:Y:S04]  /*0330*/  STG.E desc[UR10][R4.64], R15 ;  /* 0x0000000f04007986 */ /* 0x0009e8000c10190a */
[----:B------:R-:W1:Y:S02]  /*0340*/  LDG.E R10, desc[UR10][R6.64+-0xc] ;  /* 0xfffff40a060a7981 */ /* 0x000e64000c1e1900 */
[----:B-1----:R-:W-:-:S05]  /*0350*/  FADD R9, R15, R10 ;  /* 0x0000000a0f097221 */ /* 0x002fca0000000000 */
        /* <DEDUP_REMOVED lines=28> */
[----:B------:R-:W2:Y:S01]  /*0520*/  LDG.E R10, desc[UR10][R6.64+0x1c] ;  /* 0x00001c0a060a7981 */ /* 0x000ea2000c1e1900 */
[----:B------:R-:W-:Y:S01]  /*0530*/  UIADD3 UR9, UPT, UPT, UR9, 0x10, URZ ;  /* 0x0000001009097890 */ /* 0x000fe2000fffe0ff */
[----:B------:R-:W-:-:S03]  /*0540*/  IADD3 R8, PT, PT, R8, 0x10, RZ ;  /* 0x0000001008087810 */ /* 0x000fc60007ffe0ff */
[----:B------:R-:W-:Y:S01]  /*0550*/  UISETP.NE.AND UP1, UPT, UR9, URZ, UPT ;  /* 0x000000ff0900728c */ /* 0x000fe2000bf25270 */
[----:B--2---:R-:W-:-:S05]  /*0560*/  FADD R19, R11, R10 ;  /* 0x0000000a0b137221 */ /* 0x004fca0000000000 */
[----:B------:R3:W-:Y:S03]  /*0570*/  STG.E desc[UR10][R4.64], R19 ;  /* 0x0000001304007986 */ /* 0x0007e6000c10190a */
[----:B------:R-:W-:Y:S05]  /*0580*/  BRA.U UP1, `(.L_x_314) ;  /* 0xfffffffd01247547 */ /* 0x000fea000b83ffff */
.L_x_313:
[----:B------:R-:W-:Y:S05]  /*0590*/  BRA.U !UP0, `(.L_x_312) ;  /* 0x0000000508087547 */ /* 0x000fea000b800000 */
[----:B------:R-:W1:Y:S01]  /*05a0*/  LDCU UR5, c[0x0][0x39c] ;  /* 0x00007380ff0577ac */ /* 0x000e620008000800 */
[----:B------:R-:W-:Y:S02]  /*05b0*/  UISETP.GE.U32.AND UP0, UPT, UR8, 0x8, UPT ;  /* 0x000000080800788c */ /* 0x000fe4000bf06070 */
[----:B-1----:R-:W-:-:S04]  /*05c0*/  ULOP3.LUT UR6, UR5, 0x7, URZ, 0xc0, !UPT ;  /* 0x0000000705067892 */ /* 0x002fc8000f8ec0ff */
[----:B------:R-:W-:-:S03]  /*05d0*/  UISETP.NE.AND UP1, UPT, UR6, URZ, UPT ;  /* 0x000000ff0600728c */ /* 0x000fc6000bf25270 */
[----:B------:R-:W-:Y:S08]  /*05e0*/  BRA.U !UP0, `(.L_x_315) ;  /* 0x0000000108707547 */ /* 0x000ff0000b800000 */
[----:B------:R-:W1:Y:S01]  /*05f0*/  LDC.64 R6, c[0x0][0x380] ;  /* 0x0000e000ff067b82 */ /* 0x000e620000000a00 */
[----:B---3--:R-:W-:-:S05]  /*0600*/  IADD3 R9, PT, PT, R0, UR4, RZ ;  /* 0x0000000400097c10 */ /* 0x008fca000fffe0ff */
[----:B-1----:R-:W-:-:S05]  /*0610*/  IMAD.WIDE R6, R9, 0x4, R6 ;  /* 0x0000000409067825 */ /* 0x002fca00078e0206 */
[----:B------:R-:W2:Y:S02]  /*0620*/  LDG.E R8, desc[UR10][R6.64] ;  /* 0x0000000a06087981 */ /* 0x000ea4000c1e1900 */
[----:B--2---:R-:W-:-:S05]  /*0630*/  FADD R19, R19, R8 ;  /* 0x0000000813137221 */ /* 0x004fca0000000000 */
        /* <DEDUP_REMOVED lines=10> */
[----:B------:R-:W3:Y:S02]  /*06e0*/  LDG.E R8, desc[UR10][R6.64+0x10] ;  /* 0x0000100a06087981 */ /* 0x000ee4000c1e1900 */
[----:B---3--:R-:W-:-:S05]  /*06f0*/  FADD R15, R13, R8 ;  /* 0x000000080d0f7221 */ /* 0x008fca0000000000 */
        /* <DEDUP_REMOVED lines=9> */
[----:B--2---:R-:W-:-:S05]  /*0790*/  FADD R19, R11, R8 ;  /* 0x000000080b137221 */ /* 0x004fca0000000000 */
[----:B------:R4:W-:Y:S06]  /*07a0*/  STG.E desc[UR10][R4.64], R19 ;  /* 0x0000001304007986 */ /* 0x0009ec000c10190a */
.L_x_315:
[----:B------:R-:W-:Y:S05]  /*07b0*/  BRA.U !UP1, `(.L_x_312) ;  /* 0x0000000109807547 */ /* 0x000fea000b800000 */
[----:B------:R-:W-:Y:S02]  /*07c0*/  UISETP.GE.U32.AND UP0, UPT, UR6, 0x4, UPT ;  /* 0x000000040600788c */ /* 0x000fe4000bf06070 */
[----:B------:R-:W-:-:S04]  /*07d0*/  ULOP3.LUT UR5, UR5, 0x3, URZ, 0xc0, !UPT ;  /* 0x0000000305057892 */ /* 0x000fc8000f8ec0ff */
[----:B------:R-:W-:-:S03]  /*07e0*/  UISETP.NE.AND UP1, UPT, UR5, URZ, UPT ;  /* 0x000000ff0500728c */ /* 0x000fc6000bf25270 */
[----:B------:R-:W-:Y:S08]  /*07f0*/  BRA.U !UP0, `(.L_x_316) ;  /* 0x0000000108407547 */ /* 0x000ff0000b800000 */
[----:B------:R-:W1:Y:S01]  /*0800*/  LDC.64 R6, c[0x0][0x380] ;  /* 0x0000e000ff067b82 */ /* 0x000e620000000a00 */
[----:B---34-:R-:W-:-:S05]  /*0810*/  IADD3 R9, PT, PT, R0, UR4, RZ ;  /* 0x0000000400097c10 */ /* 0x018fca000fffe0ff */
[----:B-1----:R-:W-:-:S05]  /*0820*/  IMAD.WIDE R6, R9, 0x4, R6 ;  /* 0x0000000409067825 */ /* 0x002fca00078e0206 */
[----:B------:R-:W2:Y:S02]  /*0830*/  LDG.E R8, desc[UR10][R6.64] ;  /* 0x0000000a06087981 */ /* 0x000ea4000c1e1900 */
[----:B--2---:R-:W-:-:S05]  /*0840*/  FADD R9, R19, R8 ;  /* 0x0000000813097221 */ /* 0x004fca0000000000 */
[----:B------:R1:W-:Y:S04]  /*0850*/  STG.E desc[UR10][R4.64], R9 ;  /* 0x0000000904007986 */ /* 0x0003e8000c10190a */
[----:B------:R-:W2:Y:S02]  /*0860*/  LDG.E R8, desc[UR10][R6.64+0x4] ;  /* 0x0000040a06087981 */ /* 0x000ea4000c1e1900 */
[----:B--2---:R-:W-:-:S05]  /*0870*/  FADD R11, R9, R8 ;  /* 0x00000008090b7221 */ /* 0x004fca0000000000 */
        /* <DEDUP_REMOVED lines=8> */
.L_x_316:
[----:B------:R-:W-:Y:S05]  /*0900*/  BRA.U !UP1, `(.L_x_312) ;  /* 0x00000001092c7547 */ /* 0x000fea000b800000 */
[----:B-1-34-:R-:W1:Y:S01]  /*0910*/  LDC.64 R8, c[0x0][0x380] ;  /* 0x0000e000ff087b82 */ /* 0x01ae620000000a00 */
[----:B------:R-:W-:Y:S01]  /*0920*/  IADD3 R11, PT, PT, R0, UR4, RZ ;  /* 0x00000004000b7c10 */ /* 0x000fe2000fffe0ff */
[----:B------:R-:W-:-:S12]  /*0930*/  UIADD3 UR5, UPT, UPT, -UR5, URZ, URZ ;  /* 0x000000ff05057290 */ /* 0x000fd8000fffe1ff */
.L_x_317:
[----:B-1----:R-:W-:-:S06]  /*0940*/  IMAD.WIDE R6, R11, 0x4, R8 ;  /* 0x000000040b067825 */ /* 0x002fcc00078e0208 */
[----:B--2---:R-:W2:Y:S01]  /*0950*/  LDG.E R6, desc[UR10][R6.64] ;  /* 0x0000000a06067981 */ /* 0x004ea2000c1e1900 */
[----:B------:R-:W-:Y:S01]  /*0960*/  UIADD3 UR5, UPT, UPT, UR5, 0x1, URZ ;  /* 0x0000000105057890 */ /* 0x000fe2000fffe0ff */
[----:B------:R-:W-:-:S03]  /*0970*/  IADD3 R11, PT, PT, R11, 0x1, RZ ;  /* 0x000000010b0b7810 */ /* 0x000fc60007ffe0ff */
[----:B------:R-:W-:Y:S01]  /*0980*/  UISETP.NE.AND UP0, UPT, UR5, URZ, UPT ;  /* 0x000000ff0500728c */ /* 0x000fe2000bf05270 */
[----:B--2---:R-:W-:-:S05]  /*0990*/  FADD R19, R6, R19 ;  /* 0x0000001306137221 */ /* 0x004fca0000000000 */
[----:B------:R2:W-:Y:S03]  /*09a0*/  STG.E desc[UR10][R4.64], R19 ;  /* 0x0000001304007986 */ /* 0x0005e6000c10190a */
[----:B------:R-:W-:Y:S05]  /*09b0*/  BRA.U UP0, `(.L_x_317) ;  /* 0xfffffffd00e07547 */ /* 0x000fea000b83ffff */
.L_x_312:
[----:B------:R-:W1:Y:S02]  /*09c0*/  LDC R8, c[0x0][0x398] ;  /* 0x0000e600ff087b82 */ /* 0x000e640000000800 */
[----:B-1----:R-:W-:-:S13]  /*09d0*/  ISETP.GE.AND P0, PT, R8, 0x1, PT ;  /* 0x000000010800780c */ /* 0x002fda0003f06270 */
[----:B------:R-:W-:Y:S05]  /*09e0*/  @!P0 EXIT ;  /* 0x000000000000894d */ /* 0x000fea0003800000 */
[C---:B------:R-:W-:Y:S01]  /*09f0*/  ISETP.GE.U32.AND P1, PT, R8.reuse, 0x4, PT ;  /* 0x000000040800780c */ /* 0x040fe20003f26070 */
[----:B---34-:R-:W-:Y:S01]  /*0a00*/  HFMA2 R9, -RZ, RZ, 0, 0 ;  /* 0x00000000ff097431 */ /* 0x018fe200000001ff */
[----:B------:R-:W-:-:S04]  /*0a10*/  LOP3.LUT R16, R8, 0x3, RZ, 0xc0, !PT ;  /* 0x0000000308107812 */ /* 0x000fc800078ec0ff */
[----:B------:R-:W-:-:S07]  /*0a20*/  ISETP.NE.AND P0, PT, R16, RZ, PT ;  /* 0x000000ff1000720c */ /* 0x000fce0003f05270 */
[----:B------:R-:W-:Y:S06]  /*0a30*/  @!P1 BRA `(.L_x_318) ;  /* 0x0000000800449947 */ /* 0x000fec0003800000 */
[----:B------:R-:W1:Y:S01]  /*0a40*/  LDC R15, c[0x0][0x398] ;  /* 0x0000e600ff0f7b82 */ /* 0x000e620000000800 */
[C---:B------:R-:W-:Y:S01]  /*0a50*/  LOP3.LUT R9, R8.reuse, 0x7ffffffc, RZ, 0xc0, !PT ;  /* 0x7ffffffc08097812 */ /* 0x040fe200078ec0ff */
[----:B------:R-:W-:Y:S01]  /*0a60*/  UMOV UR4, URZ ;  /* 0x000000ff00047c82 */ /* 0x000fe20008000000 */
[C---:B------:R-:W-:Y:S01]  /*0a70*/  LEA R17, R8.reuse, R8, 0x1 ;  /* 0x0000000808117211 */ /* 0x040fe200078e08ff */
[----:B------:R-:W-:Y:S01]  /*0a80*/  UMOV UR5, URZ ;  /* 0x000000ff00057c82 */ /* 0x000fe20008000000 */
[C---:B------:R-:W-:Y:S02]  /*0a90*/  SHF.L.U32 R13, R8.reuse, 0x1, RZ ;  /* 0x00000001080d7819 */ /* 0x040fe400000006ff */
[----:B------:R-:W-:Y:S02]  /*0aa0*/  LEA R10, R8, 0x4, 0x2 ;  /* 0x00000004080a7811 */ /* 0x000fe400078e10ff */
[----:B------:R-:W-:Y:S02]  /*0ab0*/  MOV R11, RZ ;  /* 0x000000ff000b7202 */ /* 0x000fe40000000f00 */
[----:B------:R-:W-:-:S07]  /*0ac0*/  IADD3 R0, PT, PT, -R9, RZ, RZ ;  /* 0x000000ff09007210 */ /* 0x000fce0007ffe1ff */
.L_x_319:
[----:B-----5:R-:W-:-:S06]  /*0ad0*/  IMAD.WIDE.U32 R22, R11, 0x4, R2 ;  /* 0x000000040b167825 */ /* 0x020fcc00078e0002 */
[----:B---3--:R-:W3:Y:S01]  /*0ae0*/  LDG.E R22, desc[UR10][R22.64] ;  /* 0x0000000a16167981 */ /* 0x008ee2000c1e1900 */
[----:B------:R-:W-:Y:S01]  /*0af0*/  MOV R12, 0x3e055027 ;  /* 0x3e055027000c7802 */ /* 0x000fe20000000f00 */
[C---:B---3--:R-:W-:Y:S01]  /*0b00*/  FMUL R7, |R22|.reuse, 8388608 ;  /* 0x4b00000016077820 */ /* 0x048fe20000400200 */
[----:B------:R-:W-:-:S04]  /*0b10*/  FSETP.GEU.AND P1, PT, |R22|, 1.175494350822287508e-38, PT ;  /* 0x008000001600780b */ /* 0x000fc80003f2e200 */
[----:B------:R-:W-:-:S04]  /*0b20*/  FSEL R7, R7, |R22|, !P1 ;  /* 0x4000001607077208 */ /* 0x000fc80004800000 */
[C---:B------:R-:W-:Y:S02]  /*0b30*/  IADD3 R6, PT, PT, R7.reuse, -0x3f2aaaab, RZ ;  /* 0xc0d5555507067810 */ /* 0x040fe40007ffe0ff */
[----:B------:R-:W-:Y:S02]  /*0b40*/  ISETP.GT.U32.AND P2, PT, R7, 0x7f7fffff, PT ;  /* 0x7f7fffff0700780c */ /* 0x000fe40003f44070 */
        /* <DEDUP_REMOVED lines=13> */
[----:B------:R-:W-:-:S03]  /*0c20*/  FSEL R6, RZ, -23, P1 ;  /* 0xc1b80000ff067808 */ /* 0x000fc60000800000 */
[----:B------:R-:W-:Y:S02]  /*0c30*/  FMUL R18, R21, R18 ;  /* 0x0000001215127220 */ /* 0x000fe40000400000 */
[----:B------:R-:W-:Y:S01]  /*0c40*/  FFMA R6, R23, 1.1920928955078125e-07, R6 ;  /* 0x3400000017067823 */ /* 0x000fe20000000006 */
[----:B-1----:R-:W-:Y:S01]  /*0c50*/  IADD3 R23, P1, PT, R15, UR4, RZ ;  /* 0x000000040f177c10 */ /* 0x002fe2000ff3e0ff */
[----:B------:R-:W-:-:S04]  /*0c60*/  FFMA R21, R21, R18, R21 ;  /* 0x0000001215157223 */ /* 0x000fc80000000015 */
[----:B------:R-:W-:Y:S01]  /*0c70*/  FFMA R21, R6, 0.69314718246459960938, R21 ;  /* 0x3f31721806157823 */ /* 0x000fe20000000015 */
[C---:B------:R-:W-:Y:S01]  /*0c80*/  @P2 FFMA R21, R7.reuse, R14, +INF ;  /* 0x7f80000007152423 */ /* 0x040fe2000000000e */
[----:B------:R-:W-:Y:S02]  /*0c90*/  FSETP.NEU.AND P2, PT, R7, RZ, PT ;  /* 0x000000ff0700720b */ /* 0x000fe40003f4d000 */
[----:B------:R-:W-:Y:S02]  /*0ca0*/  IADD3.X R7, PT, PT, RZ, UR5, RZ, P1, !PT ;  /* 0x00000005ff077c10 */ /* 0x000fe40008ffe4ff */
[----:B------:R-:W-:Y:S02]  /*0cb0*/  FSEL R18, R21, -INF , P2 ;  /* 0xff80000015127808 */ /* 0x000fe40001000000 */
[----:B------:R-:W-:-:S03]  /*0cc0*/  LEA R6, P1, R23, R2, 0x2 ;  /* 0x0000000217067211 */ /* 0x000fc600078210ff */
[----:B--2---:R-:W-:Y:S01]  /*0cd0*/  FADD R19, -R18, R19 ;  /* 0x0000001312137221 */ /* 0x004fe20000000100 */
[----:B------:R-:W-:-:S04]  /*0ce0*/  LEA.HI.X R7, R23, R3, R7, 0x2, P1 ;  /* 0x0000000317077211 */ /* 0x000fc800008f1407 */
[----:B------:R1:W-:Y:S04]  /*0cf0*/  STG.E desc[UR10][R4.64], R19 ;  /* 0x0000001304007986 */ /* 0x0003e8000c10190a */
[----:B------:R-:W2:Y:S02]  /*0d00*/  LDG.E R6, desc[UR10][R6.64+0x4] ;  /* 0x0000040a06067981 */ /* 0x000ea4000c1e1900 */
[C---:B--2---:R-:W-:Y:S01]  /*0d10*/  FMUL R21, |R6|.reuse, 8388608 ;  /* 0x4b00000006157820 */ /* 0x044fe20000400200 */
[----:B------:R-:W-:-:S04]  /*0d20*/  FSETP.GEU.AND P1, PT, |R6|, 1.175494350822287508e-38, PT ;  /* 0x008000000600780b */ /* 0x000fc80003f2e200 */
[----:B------:R-:W-:Y:S02]  /*0d30*/  FSEL R21, R21, |R6|, !P1 ;  /* 0x4000000615157208 */ /* 0x000fe40004800000 */
[----:B------:R-:W-:Y:S02]  /*0d40*/  FSEL R6, RZ, -23, P1 ;  /* 0xc1b80000ff067808 */ /* 0x000fe40000800000 */
[C---:B------:R-:W-:Y:S02]  /*0d50*/  IADD3 R18, PT, PT, R21.reuse, -0x3f2aaaab, RZ ;  /* 0xc0d5555515127810 */ /* 0x040fe40007ffe0ff */
[----:B------:R-:W-:Y:S02]  /*0d60*/  ISETP.GT.U32.AND P2, PT, R21, 0x7f7fffff, PT ;  /* 0x7f7fffff1500780c */ /* 0x000fe40003f44070 */
[----:B------:R-:W-:-:S04]  /*0d70*/  LOP3.LUT R18, R18, 0xff800000, RZ, 0xc0, !PT ;  /* 0xff80000012127812 */ /* 0x000fc800078ec0ff */
[-C--:B------:R-:W-:Y:S02]  /*0d80*/  IADD3 R23, PT, PT, R21, -R18.reuse, RZ ;  /* 0x8000001215177210 */ /* 0x080fe40007ffe0ff */
[----:B------:R-:W-:-:S03]  /*0d90*/  I2FP.F32.S32 R7, R18 ;  /* 0x0000001200077245 */ /* 0x000fc60000201400 */
[----:B------:R-:W-:Y:S02]  /*0da0*/  FADD R23, R23, -1 ;  /* 0xbf80000017177421 */ /* 0x000fe40000000000 */
[----:B------:R-:W-:Y:S01]  /*0db0*/  FFMA R6, R7, 1.1920928955078125e-07, R6 ;  /* 0x3400000007067823 */ /* 0x000fe20000000006 */
[----:B------:R-:W-:Y:S01]  /*0dc0*/  IADD3 R7, P1, PT, R13, UR4, RZ ;  /* 0x000000040d077c10 */ /* 0x000fe2000ff3e0ff */
        /* <DEDUP_REMOVED lines=9> */
[----:B------:R-:W-:Y:S01]  /*0e60*/  FFMA R23, R23, R20, R23 ;  /* 0x0000001417177223 */ /* 0x000fe20000000017 */
[----:B------:R-:W-:-:S03]  /*0e70*/  IADD3.X R20, PT, PT, RZ, UR5, RZ, P1, !PT ;  /* 0x00000005ff147c10 */ /* 0x000fc60008ffe4ff */
[----:B------:R-:W-:Y:S01]  /*0e80*/  FFMA R23, R6, 0.69314718246459960938, R23 ;  /* 0x3f31721806177823 */ /* 0x000fe20000000017 */
[C---:B------:R-:W-:Y:S01]  /*0e90*/  @P2 FFMA R23, R21.reuse, R14, +INF ;  /* 0x7f80000015172423 */ /* 0x040fe2000000000e */
[----:B------:R-:W-:Y:S02]  /*0ea0*/  FSETP.NEU.AND P2, PT, R21, RZ, PT ;  /* 0x000000ff1500720b */ /* 0x000fe40003f4d000 */
[----:B------:R-:W-:Y:S02]  /*0eb0*/  LEA R6, P1, R7, R2, 0x2 ;  /* 0x0000000207067211 */ /* 0x000fe400078210ff */
[----:B------:R-:W-:Y:S02]  /*0ec0*/  FSEL R18, R23, -INF , P2 ;  /* 0xff80000017127808 */ /* 0x000fe40001000000 */
[----:B------:R-:W-:-:S03]  /*0ed0*/  LEA.HI.X R7, R7, R3, R20, 0x2, P1 ;  /* 0x0000000307077211 */ /* 0x000fc600008f1414 */
[----:B-1----:R-:W-:-:S05]  /*0ee0*/  FADD R19, R19, -R18 ;  /* 0x8000001213137221 */ /* 0x002fca0000000000 */
        /* <DEDUP_REMOVED lines=33> */
[----:B------:R-:W2:Y:S01]  /*1100*/  LDG.E R6, desc[UR10][R6.64+0xc] ;  /* 0x00000c0a06067981 */ /* 0x000ea2000c1e1900 */
[----:B------:R-:W-:Y:S01]  /*1110*/  IADD3 R0, PT, PT, R0, 0x4, RZ ;  /* 0x0000000400007810 */ /* 0x000fe20007ffe0ff */
[----:B------:R-:W-:Y:S01]  /*1120*/  UIADD3 UR4, UP0, UPT, UR4, 0x4, URZ ;  /* 0x0000000404047890 */ /* 0x000fe2000ff1e0ff */
[C---:B------:R-:W-:Y:S02]  /*1130*/  LEA R17, R8.reuse, R17, 0x2 ;  /* 0x0000001108117211 */ /* 0x040fe400078e10ff */
[C---:B------:R-:W-:Y:S01]  /*1140*/  LEA R13, R8.reuse, R13, 0x2 ;  /* 0x0000000d080d7211 */ /* 0x040fe200078e10ff */
[----:B------:R-:W-:Y:S01]  /*1150*/  UIADD3.X UR5, UPT, UPT, URZ, UR5, URZ, UP0, !UPT ;  /* 0x00000005ff057290 */ /* 0x000fe200087fe4ff */
[----:B------:R-:W-:-:S02]  /*1160*/  LEA R15, R8, R15, 0x2 ;  /* 0x0000000f080f7211 */ /* 0x000fc400078e10ff */
[----:B------:R-:W-:Y:S01]  /*1170*/  IADD3 R11, PT, PT, R10, R11, RZ ;  /* 0x0000000b0a0b7210 */ /* 0x000fe20007ffe0ff */
        /* <DEDUP_REMOVED lines=24> */
[----:B------:R-:W-:Y:S02]  /*1300*/  FSEL R6, R6, -INF , P1 ;  /* 0xff80000006067808 */ /* 0x000fe40000800000 */
[----:B------:R-:W-:-:S03]  /*1310*/  ISETP.NE.AND P1, PT, R0, RZ, PT ;  /* 0x000000ff0000720c */ /* 0x000fc60003f25270 */
[----:B-1----:R-:W-:-:S05]  /*1320*/  FADD R19, R19, -R6 ;  /* 0x8000000613137221 */ /* 0x002fca0000000000 */
[----:B------:R3:W-:Y:S05]  /*1330*/  STG.E desc[UR10][R4.64], R19 ;  /* 0x0000001304007986 */ /* 0x0007ea000c10190a */
[----:B------:R-:W-:Y:S05]  /*1340*/  @P1 BRA `(.L_x_319) ;  /* 0xfffffff400e01947 */ /* 0x000fea000383ffff */
.L_x_318:
[----:B------:R-:W-:Y:S05]  /*1350*/  @!P0 EXIT ;  /* 0x000000000000894d */ /* 0x000fea0003800000 */
[----:B------:R-:W-:Y:S02]  /*1360*/  ISETP.NE.AND P1, PT, R16, 0x1, PT ;  /* 0x000000011000780c */ /* 0x000fe40003f25270 */
[----:B------:R-:W-:-:S04]  /*1370*/  LOP3.LUT R0, R8, 0x1, RZ, 0xc0, !PT ;  /* 0x0000000108007812 */ /* 0x000fc800078ec0ff */
[----:B------:R-:W-:-:S07]  /*1380*/  ISETP.NE.U32.AND P0, PT, R0, 0x1, PT ;  /* 0x000000010000780c */ /* 0x000fce0003f05070 */
[----:B------:R-:W-:Y:S06]  /*1390*/  @!P1 BRA `(.L_x_320) ;  /* 0x0000000400089947 */ /* 0x000fec0003800000 */
[----:B------:R-:W-:-:S04]  /*13a0*/  IMAD R11, R9, R8, R9 ;  /* 0x00000008090b7224 */ /* 0x000fc800078e0209 */
[----:B-----5:R-:W-:-:S06]  /*13b0*/  IMAD.WIDE.U32 R10, R11, 0x4, R2 ;  /* 0x000000040b0a7825 */ /* 0x020fcc00078e0002 */
[----:B------:R-:W4:Y:S02]  /*13c0*/  LDG.E R10, desc[UR10][R10.64] ;  /* 0x0000000a0a0a7981 */ /* 0x000f24000c1e1900 */
[C---:B----4-:R-:W-:Y:S01]  /*13d0*/  FMUL R7, |R10|.reuse, 8388608 ;  /* 0x4b0000000a077820 */ /* 0x050fe20000400200 */
[----:B------:R-:W-:-:S04]  /*13e0*/  FSETP.GEU.AND P1, PT, |R10|, 1.175494350822287508e-38, PT ;  /* 0x008000000a00780b */ /* 0x000fc80003f2e200 */
[----:B------:R-:W-:-:S04]  /*13f0*/  FSEL R7, R7, |R10|, !P1 ;  /* 0x4000000a07077208 */ /* 0x000fc80004800000 */
[C---:B------:R-:W-:Y:S02]  /*1400*/  IADD3 R0, PT, PT, R7.reuse, -0x3f2aaaab, RZ ;  /* 0xc0d5555507007810 */ /* 0x040fe40007ffe0ff */
[----:B------:R-:W-:Y:S02]  /*1410*/  ISETP.GT.U32.AND P2, PT, R7, 0x7f7fffff, PT ;  /* 0x7f7fffff0700780c */ /* 0x000fe40003f44070 */
[----:B------:R-:W-:Y:S01]  /*1420*/  LOP3.LUT R12, R0, 0xff800000, RZ, 0xc0, !PT ;  /* 0xff800000000c7812 */ /* 0x000fe200078ec0ff */
[----:B------:R-:W-:-:S03]  /*1430*/  HFMA2 R0, -RZ, RZ, 1.5048828125, 33.21875 ;  /* 0x3e055027ff007431 */ /* 0x000fc600000001ff */
[-C--:B------:R-:W-:Y:S02]  /*1440*/  IADD3 R6, PT, PT, R7, -R12.reuse, RZ ;  /* 0x8000000c07067210 */ /* 0x080fe40007ffe0ff */
[----:B------:R-:W-:Y:S01]  /*1450*/  I2FP.F32.S32 R11, R12 ;  /* 0x0000000c000b7245 */ /* 0x000fe20000201400 */
[----:B------:R-:W-:Y:S02]  /*1460*/  IMAD R12, R9, R8, R8 ;  /* 0x00000008090c7224 */ /* 0x000fe400078e0208 */
        /* <DEDUP_REMOVED lines=12> */
[----:B------:R-:W-:Y:S01]  /*1530*/  MOV R6, 0x7f800000 ;  /* 0x7f80000000067802 */ /* 0x000fe20000000f00 */
[----:B------:R-:W-:Y:S01]  /*1540*/  FFMA R10, R13, R10, R13 ;  /* 0x0000000a0d0a7223 */ /* 0x000fe2000000000d */
[----:B------:R-:W-:-:S03]  /*1550*/  IADD3 R13, P1, PT, R9, R12, RZ ;  /* 0x0000000c090d7210 */ /* 0x000fc60007f3e0ff */
[----:B------:R-:W-:Y:S01]  /*1560*/  FFMA R11, R11, 0.69314718246459960938, R10 ;  /* 0x3f3172180b0b7823 */ /* 0x000fe2000000000a */
[C---:B------:R-:W-:Y:S01]  /*1570*/  @P2 FFMA R11, R7.reuse, R6, +INF ;  /* 0x7f800000070b2423 */ /* 0x040fe20000000006 */
[----:B------:R-:W-:Y:S02]  /*1580*/  FSETP.NEU.AND P2, PT, R7, RZ, PT ;  /* 0x000000ff0700720b */ /* 0x000fe40003f4d000 */
[----:B------:R-:W-:Y:S02]  /*1590*/  IADD3.X R7, PT, PT, RZ, RZ, RZ, P1, !PT ;  /* 0x000000ffff077210 */ /* 0x000fe40000ffe4ff */
[----:B------:R-:W-:Y:S02]  /*15a0*/  FSEL R12, R11, -INF , P2 ;  /* 0xff8000000b0c7808 */ /* 0x000fe40001000000 */
[----:B------:R-:W-:-:S03]  /*15b0*/  LEA R10, P1, R13, R2, 0x2 ;  /* 0x000000020d0a7211 */ /* 0x000fc600078210ff */
[----:B--23--:R-:W-:Y:S01]  /*15c0*/  FADD R19, R19, -R12 ;  /* 0x8000000c13137221 */ /* 0x00cfe20000000000 */
[----:B------:R-:W-:-:S04]  /*15d0*/  LEA.HI.X R11, R13, R3, R7, 0x2, P1 ;  /* 0x000000030d0b7211 */ /* 0x000fc800008f1407 */
[----:B------:R1:W-:Y:S04]  /*15e0*/  STG.E desc[UR10][R4.64], R19 ;  /* 0x0000001304007986 */ /* 0x0003e8000c10190a */
[----:B------:R-:W2:Y:S01]  /*15f0*/  LDG.E R10, desc[UR10][R10.64+0x4] ;  /* 0x0000040a0a0a7981 */ /* 0x000ea2000c1e1900 */
[----:B------:R-:W-:Y:S01]  /*1600*/  IADD3 R9, PT, PT, R9, 0x2, RZ ;  /* 0x0000000209097810 */ /* 0x000fe20007ffe0ff */
[C---:B--2---:R-:W-:Y:S01]  /*1610*/  FMUL R7, |R10|.reuse, 8388608 ;  /* 0x4b0000000a077820 */ /* 0x044fe20000400200 */
[----:B------:R-:W-:-:S04]  /*1620*/  FSETP.GEU.AND P1, PT, |R10|, 1.175494350822287508e-38, PT ;  /* 0x008000000a00780b */ /* 0x000fc80003f2e200 */
[----:B------:R-:W-:-:S04]  /*1630*/  FSEL R7, R7, |R10|, !P1 ;  /* 0x4000000a07077208 */ /* 0x000fc80004800000 */
[----:B------:R-:W-:-:S04]  /*1640*/  IADD3 R12, PT, PT, R7, -0x3f2aaaab, RZ ;  /* 0xc0d55555070c7810 */ /* 0x000fc80007ffe0ff */
[----:B------:R-:W-:-:S04]  /*1650*/  LOP3.LUT R12, R12, 0xff800000, RZ, 0xc0, !PT ;  /* 0xff8000000c0c7812 */ /* 0x000fc800078ec0ff */
[-C--:B------:R-:W-:Y:S02]  /*1660*/  IADD3 R13, PT, PT, R7, -R12.reuse, RZ ;  /* 0x8000000c070d7210 */ /* 0x080fe40007ffe0ff */
[----:B------:R-:W-:-:S03]  /*1670*/  I2FP.F32.S32 R11, R12 ;  /* 0x0000000c000b7245 */ /* 0x000fc60000201400 */
        /* <DEDUP_REMOVED lines=18> */
[----:B-1----:R-:W-:-:S05]  /*17a0*/  FADD R19, R19, -R0 ;  /* 0x8000000013137221 */ /* 0x002fca0000000000 */
[----:B------:R1:W-:Y:S02]  /*17b0*/  STG.E desc[UR10][R4.64], R19 ;  /* 0x0000001304007986 */ /* 0x0003e4000c10190a */
.L_x_320:
[----:B------:R-:W-:Y:S05]  /*17c0*/  @P0 EXIT ;  /* 0x000000000000094d */ /* 0x000fea0003800000 */
[----:B------:R-:W-:-:S04]  /*17d0*/  IMAD R9, R9, R8, R9 ;  /* 0x0000000809097224 */ /* 0x000fc800078e0209 */
[----:B-----5:R-:W-:-:S06]  /*17e0*/  IMAD.WIDE.U32 R2, R9, 0x4, R2 ;  /* 0x0000000409027825 */ /* 0x020fcc00078e0002 */
[----:B------:R-:W4:Y:S01]  /*17f0*/  LDG.E R2, desc[UR10][R2.64] ;  /* 0x0000000a02027981 */ /* 0x000f22000c1e1900 */
[----:B------:R-:W-:Y:S02]  /*1800*/  HFMA2 R9, -RZ, RZ, 1.5048828125, 33.21875 ;  /* 0x3e055027ff097431 */ /* 0x000fe400000001ff */
[C---:B----4-:R-:W-:Y:S01]  /*1810*/  FMUL R7, |R2|.reuse, 8388608 ;  /* 0x4b00000002077820 */ /* 0x050fe20000400200 */
[----:B------:R-:W-:-:S04]  /*1820*/  FSETP.GEU.AND P0, PT, |R2|, 1.175494350822287508e-38, PT ;  /* 0x008000000200780b */ /* 0x000fc80003f0e200 */
[----:B------:R-:W-:Y:S02]  /*1830*/  FSEL R7, R7, |R2|, !P0 ;  /* 0x4000000207077208 */ /* 0x000fe40004000000 */
[----:B------:R-:W-:Y:S02]  /*1840*/  MOV R2, 0x7f800000 ;  /* 0x7f80000000027802 */ /* 0x000fe40000000f00 */
        /* <DEDUP_REMOVED lines=8> */
[----:B------:R-:W-:Y:S02]  /*18d0*/  FFMA R0, R3, 1.1920928955078125e-07, R0 ;  /* 0x3400000003007823 */ /* 0x000fe40000000000 */
        /* <DEDUP_REMOVED lines=13> */
[----:B-123--:R-:W-:-:S05]  /*19b0*/  FADD R19, -R0, R19 ;  /* 0x0000001300137221 */ /* 0x00efca0000000100 */
[----:B------:R-:W-:Y:S01]  /*19c0*/  STG.E desc[UR10][R4.64], R19 ;  /* 0x0000001304007986 */ /* 0x000fe2000c10190a */
[----:B------:R-:W-:Y:S05]  /*19d0*/  EXIT ;  /* 0x000000000000794d */ /* 0x000fea0003800000 */
.L_x_321:
        /* <DEDUP_REMOVED lines=10> */
.L_x_429:


//--------------------- .text._Z11f4_diag_sigPfS_S_iiii --------------------------
	.section	.text._Z11f4_diag_sigPfS_S_iiii,"ax",@progbits
	.align	128
        .global         _Z11f4_diag_sigPfS_S_iiii
        .type           _Z11f4_diag_sigPfS_S_iiii,@function
        .size           _Z11f4_diag_sigPfS_S_iiii,(.L_x_430 - _Z11f4_diag_sigPfS_S_iiii)
        .other          _Z11f4_diag_sigPfS_S_iiii,@"STO_CUDA_ENTRY STV_DEFAULT"
_Z11f4_diag_sigPfS_S_iiii:
.text._Z11f4_diag_sigPfS_S_iiii:
        /* <DEDUP_REMOVED lines=11> */
[----:B------:R-:W0:Y:S03]  /*00b0*/  LDCU UR6, c[0x0][0x3a4] ;  /* 0x00007480ff0677ac */ /* 0x000e260008000800 */
[----:B------:R-:W1:Y:S01]  /*00c0*/  I2F.RP R4, R7 ;  /* 0x0000000700047306 */ /* 0x000e620000209400 */
[----:B------:R-:W2:Y:S07]  /*00d0*/  LDCU.64 UR4, c[0x0][0x358] ;  /* 0x00006b00ff0477ac */ /* 0x000eae0008000a00 */
[----:B-1----:R-:W1:Y:S02]  /*00e0*/  MUFU.RCP R4, R4 ;  /* 0x0000000400047308 */ /* 0x002e640000001000 */
[----:B-1----:R-:W-:-:S06]  /*00f0*/  IADD3 R2, PT, PT, R4, 0xffffffe, RZ ;  /* 0x0ffffffe04027810 */ /* 0x002fcc0007ffe0ff */
[----:B------:R1:W3:Y:S02]  /*0100*/  F2I.FTZ.U32.TRUNC.NTZ R3, R2 ;  /* 0x0000000200037305 */ /* 0x0002e4000021f000 */
[----:B-1----:R-:W-:Y:S01]  /*0110*/  HFMA2 R2, -RZ, RZ, 0, 0 ;  /* 0x00000000ff027431 */ /* 0x002fe200000001ff */
[----:B---3--:R-:W-:-:S05]  /*0120*/  IADD3 R6, PT, PT, RZ, -R3, RZ ;  /* 0x80000003ff067210 */ /* 0x008fca0007ffe0ff */
[----:B------:R-:W-:Y:S01]  /*0130*/  IMAD R9, R6, R7, RZ ;  /* 0x0000000706097224 */ /* 0x000fe200078e02ff */
[----:B------:R-:W-:-:S03]  /*0140*/  IABS R6, R5 ;  /* 0x0000000500067213 */ /* 0x000fc60000000000 */
[----:B------:R-:W-:Y:S01]  /*0150*/  IMAD.HI.U32 R3, R3, R9, R2 ;  /* 0x0000000903037227 */ /* 0x000fe200078e0002 */
[----:B------:R-:W-:-:S04]  /*0160*/  LOP3.LUT R2, R5, R0, RZ, 0x3c, !PT ;  /* 0x0000000005027212 */ /* 0x000fc800078e3cff */
[----:B------:R-:W-:Y:S01]  /*0170*/  ISETP.GE.AND P1, PT, R2, RZ, PT ;  /* 0x000000ff0200720c */ /* 0x000fe20003f26270 */
        /* <DEDUP_REMOVED lines=9> */
[----:B------:R-:W-:Y:S02]  /*0210*/  MOV R4, R3 ;  /* 0x0000000300047202 */ /* 0x000fe40000000f00 */
[----:B------:R-:W1:Y:S02]  /*0220*/  LDC.64 R2, c[0x0][0x388] ;  /* 0x0000e200ff027b82 */ /* 0x000e640000000a00 */
[----:B------:R-:W-:Y:S02]  /*0230*/  @!P1 IADD3 R4, PT, PT, -R4, RZ, RZ ;  /* 0x000000ff04049210 */ /* 0x000fe40007ffe1ff */
[----:B------:R-:W-:-:S04]  /*0240*/  @!P2 LOP3.LUT R4, RZ, R0, RZ, 0x33, !PT ;  /* 0x00000000ff04a212 */ /* 0x000fc800078e33ff */
[----:B------:R-:W-:-:S05]  /*0250*/  IADD3 R7, PT, PT, -R4, RZ, RZ ;  /* 0x000000ff04077210 */ /* 0x000fca0007ffe1ff */
[----:B------:R-:W-:-:S04]  /*0260*/  IMAD R7, R0, R7, R5 ;  /* 0x0000000700077224 */ /* 0x000fc800078e0205 */
[----:B0-----:R-:W-:-:S04]  /*0270*/  IMAD R7, R4, UR6, R7 ;  /* 0x0000000604077c24 */ /* 0x001fc8000f8e0207 */
[----:B-1----:R-:W-:-:S06]  /*0280*/  IMAD.WIDE R2, R7, 0x4, R2 ;  /* 0x0000000407027825 */ /* 0x002fcc00078e0202 */
[----:B--2---:R-:W2:Y:S01]  /*0290*/  LDG.E R2, desc[UR4][R2.64] ;  /* 0x0000000402027981 */ /* 0x004ea2000c1e1900 */
[----:B------:R-:W-:Y:S01]  /*02a0*/  HFMA2 R9, -RZ, RZ, 0.96630859375, -0.0022525787353515625 ;  /* 0x3bbb989dff097431 */ /* 0x000fe200000001ff */
[----:B------:R-:W-:-:S04]  /*02b0*/  MOV R11, 0x437c0000 ;  /* 0x437c0000000b7802 */ /* 0x000fc80000000f00 */
[----:B--2---:R-:W-:Y:S02]  /*02c0*/  FFMA.SAT R6, R2, R9, 0.5 ;  /* 0x3f00000002067423 */ /* 0x004fe40000002009 */
[----:B------:R-:W0:Y:S02]  /*02d0*/  LDC.64 R8, c[0x0][0x390] ;  /* 0x0000e400ff087b82 */ /* 0x000e240000000a00 */
[----:B------:R-:W-:-:S04]  /*02e0*/  FFMA.RM R10, R6, R11, 12582913 ;  /* 0x4b400001060a7423 */ /* 0x000fc8000000400b */
[C---:B------:R-:W-:Y:S01]  /*02f0*/  FADD R11, R10.reuse, -12583039 ;  /* 0xcb40007f0a0b7421 */ /* 0x040fe20000000000 */
[----:B------:R-:W-:Y:S01]  /*0300*/  SHF.L.U32 R10, R10, 0x17, RZ ;  /* 0x000000170a0a7819 */ /* 0x000fe200000006ff */
[----:B------:R-:W1:Y:S02]  /*0310*/  LDC R6, c[0x0][0x39c] ;  /* 0x0000e700ff067b82 */ /* 0x000e640000000800 */
[----:B------:R-:W-:-:S04]  /*0320*/  FFMA R11, R2, 1.4426950216293334961, -R11 ;  /* 0x3fb8aa3b020b7823 */ /* 0x000fc8000000080b */
[----:B------:R-:W-:-:S06]  /*0330*/  FFMA R11, R2, 1.925963033500011079e-08, R11 ;  /* 0x32a57060020b7823 */ /* 0x000fcc000000000b */
[----:B------:R-:W2:Y:S01]  /*0340*/  MUFU.EX2 R11, R11 ;  /* 0x0000000b000b7308 */ /* 0x000ea20000000800 */
[----:B0-----:R-:W-:Y:S01]  /*0350*/  IMAD.WIDE R2, R5, 0x4, R8 ;  /* 0x0000000405027825 */ /* 0x001fe200078e0208 */
[----:B-1----:R-:W-:-:S03]  /*0360*/  ISETP.GE.AND P0, PT, R6, 0x1, PT ;  /* 0x000000010600780c */ /* 0x002fc60003f06270 */
[----:B--2---:R-:W-:-:S05]  /*0370*/  FMUL R13, R10, R11 ;  /* 0x0000000b0a0d7220 */ /* 0x004fca0000400000 */
[----:B------:R0:W-:Y:S05]  /*0380*/  STG.E desc[UR4][R2.64], R13 ;  /* 0x0000000d02007986 */ /* 0x0001ea000c101904 */
[----:B------:R-:W-:Y:S05]  /*0390*/  @!P0 EXIT ;  /* 0x000000000000894d */ /* 0x000fea0003800000 */
[C---:B------:R-:W-:Y:S02]  /*03a0*/  ISETP.GE.U32.AND P0, PT, R6.reuse, 0x10, PT ;  /* 0x000000100600780c */ /* 0x040fe40003f06070 */
[----:B------:R-:W-:Y:S02]  /*03b0*/  LOP3.LUT R10, R6, 0xf, RZ, 0xc0, !PT ;  /* 0x0000000f060a7812 */ /* 0x000fe400078ec0ff */
[----:B------:R-:W-:Y:S02]  /*03c0*/  MOV R9, RZ ;  /* 0x000000ff00097202 */ /* 0x000fe40000000f00 */
[----:B------:R-:W-:-:S07]  /*03d0*/  ISETP.NE.AND P1, PT, R10, RZ, PT ;  /* 0x000000ff0a00720c */ /* 0x000fce0003f25270 */
[----:B------:R-:W-:Y:S06]  /*03e0*/  @!P0 BRA `(.L_x_322) ;  /* 0x0000000400248947 */ /* 0x000fec0003800000 */
[----:B------:R-:W-:Y:S02]  /*03f0*/  IADD3 R11, PT, PT, -R0, UR6, RZ ;  /* 0x00000006000b7c10 */ /* 0x000fe4000fffe1ff */
[----:B------:R-:W-:-:S03]  /*0400*/  LOP3.LUT R9, R6, 0x7ffffff0, RZ, 0xc0, !PT ;  /* 0x7ffffff006097812 */ /* 0x000fc600078ec0ff */
[----:B------:R-:W-:Y:S01]  /*0410*/  IMAD R11, R4, R11, R5 ;  /* 0x0000000b040b7224 */ /* 0x000fe200078e0205 */
[----:B------:R-:W-:-:S07]  /*0420*/  IADD3 R8, PT, PT, -R9, RZ, RZ ;  /* 0x000000ff09087210 */ /* 0x000fce0007ffe1ff */
.L_x_323:
[----:B------:R-:W1:Y:S02]  /*0430*/  LDC.64 R14, c[0x0][0x380] ;  /* 0x0000e000ff0e7b82 */ /* 0x000e640000000a00 */
[----:B-1----:R-:W-:-:S05]  /*0440*/  IMAD.WIDE R14, R11, 0x4, R14 ;  /* 0x000000040b0e7825 */ /* 0x002fca00078e020e */
[----:B------:R-:W2:Y:S02]  /*0450*/  LDG.E R12, desc[UR4][R14.64] ;  /* 0x000000040e0c7981 */ /* 0x000ea4000c1e1900 */
[----:B--2---:R-:W-:Y:S01]  /*0460*/  FFMA R21, R12, R12, R13 ;  /* 0x0000000c0c157223 */ /* 0x004fe2000000000d */
[----:B0--3--:R-:W-:-:S04]  /*0470*/  IMAD.WIDE R12, R0, 0x4, R14 ;  /* 0x00000004000c7825 */ /* 0x009fc800078e020e */
[----:B------:R0:W-:Y:S04]  /*0480*/  STG.E desc[UR4][R2.64], R21 ;  /* 0x0000001502007986 */ /* 0x0001e8000c101904 */
[----:B------:R-:W2:Y:S02]  /*0490*/  LDG.E R16, desc[UR4][R12.64] ;  /* 0x000000040c107981 */ /* 0x000ea4000c1e1900 */
[----:B--2---:R-:W-:Y:S01]  /*04a0*/  FFMA R23, R16, R16, R21 ;  /* 0x0000001010177223 */ /* 0x004fe20000000015 */
[----:B------:R-:W-:-:S04]  /*04b0*/  IMAD.WIDE R16, R0, 0x4, R12 ;  /* 0x0000000400107825 */ /* 0x000fc800078e020c */
[----:B------:R1:W-:Y:S04]  /*04c0*/  STG.E desc[UR4][R2.64], R23 ;  /* 0x0000001702007986 */ /* 0x0003e8000c101904 */
[----:B------:R-:W2:Y:S02]  /*04d0*/  LDG.E R18, desc[UR4][R16.64] ;  /* 0x0000000410127981 */ /* 0x000ea4000c1e1900 */
[----:B--2---:R-:W-:Y:S01]  /*04e0*/  FFMA R25, R18, R18, R23 ;  /* 0x0000001212197223 */ /* 0x004fe20000000017 */
[----:B------:R-:W-:-:S04]  /*04f0*/  IMAD.WIDE R18, R0, 0x4, R16 ;  /* 0x0000000400127825 */ /* 0x000fc800078e0210 */
[----:B------:R2:W-:Y:S04]  /*0500*/  STG.E desc[UR4][R2.64], R25 ;  /* 0x0000001902007986 */ /* 0x0005e8000c101904 */
[----:B------:R-:W3:Y:S02]  /*0510*/  LDG.E R14, desc[UR4][R18.64] ;  /* 0x00000004120e7981 */ /* 0x000ee4000c1e1900 */
[----:B---3--:R-:W-:Y:S01]  /*0520*/  FFMA R27, R14, R14, R25 ;  /* 0x0000000e0e1b7223 */ /* 0x008fe20000000019 */
[----:B------:R-:W-:-:S04]  /*0530*/  IMAD.WIDE R14, R0, 0x4, R18 ;  /* 0x00000004000e7825 */ /* 0x000fc800078e0212 */
[----:B------:R3:W-:Y:S04]  /*0540*/  STG.E desc[UR4][R2.64], R27 ;  /* 0x0000001b02007986 */ /* 0x0007e8000c101904 */
[----:B------:R-:W0:Y:S02]  /*0550*/  LDG.E R12, desc[UR4][R14.64] ;  /* 0x000000040e0c7981 */ /* 0x000e24000c1e1900 */
[----:B0-----:R-:W-:Y:S01]  /*0560*/  FFMA R21, R12, R12, R27 ;  /* 0x0000000c0c157223 */ /* 0x001fe2000000001b */
[----:B------:R-:W-:-:S04]  /*0570*/  IMAD.WIDE R12, R0, 0x4, R14 ;  /* 0x00000004000c7825 */ /* 0x000fc800078e020e */
[----:B------:R0:W-:Y:S04]  /*0580*/  STG.E desc[UR4][R2.64], R21 ;  /* 0x0000001502007986 */ /* 0x0001e8000c101904 */
[----:B------:R-:W1:Y:S02]  /*0590*/  LDG.E R16, desc[UR4][R12.64] ;  /* 0x000000040c107981 */ /* 0x000e64000c1e1900 */
[----:B-1----:R-:W-:Y:S01]  /*05a0*/  FFMA R23, R16, R16, R21 ;  /* 0x0000001010177223 */ /* 0x002fe20000000015 */
        /* <DEDUP_REMOVED lines=26> */
[----:B------:R-:W4:Y:S01]  /*0750*/  LDG.E R12, desc[UR4][R14.64] ;  /* 0x000000040e0c7981 */ /* 0x000f22000c1e1900 */
[----:B0-----:R-:W-:-:S04]  /*0760*/  IMAD.WIDE R20, R0, 0x4, R14 ;  /* 0x0000000400147825 */ /* 0x001fc800078e020e */
[----:B----4-:R-:W-:-:S05]  /*0770*/  FFMA R29, R12, R12, R27 ;  /* 0x0000000c0c1d7223 */ /* 0x010fca000000001b */
[----:B------:R3:W-:Y:S04]  /*0780*/  STG.E desc[UR4][R2.64], R29 ;  /* 0x0000001d02007986 */ /* 0x0007e8000c101904 */
[----:B------:R-:W1:Y:S01]  /*0790*/  LDG.E R12, desc[UR4][R20.64] ;  /* 0x00000004140c7981 */ /* 0x000e62000c1e1900 */
[----:B------:R-:W-:-:S04]  /*07a0*/  IMAD.WIDE R16, R0, 0x4, R20 ;  /* 0x0000000400107825 */ /* 0x000fc800078e0214 */
[----:B-1----:R-:W-:-:S05]  /*07b0*/  FFMA R23, R12, R12, R29 ;  /* 0x0000000c0c177223 */ /* 0x002fca000000001d */
[----:B------:R3:W-:Y:S04]  /*07c0*/  STG.E desc[UR4][R2.64], R23 ;  /* 0x0000001702007986 */ /* 0x0007e8000c101904 */
[----:B------:R-:W2:Y:S01]  /*07d0*/  LDG.E R12, desc[UR4][R16.64] ;  /* 0x00000004100c7981 */ /* 0x000ea2000c1e1900 */
[----:B------:R-:W-:Y:S01]  /*07e0*/  IMAD.WIDE R18, R0, 0x4, R16 ;  /* 0x0000000400127825 */ /* 0x000fe200078e0210 */
[----:B------:R-:W-:-:S03]  /*07f0*/  IADD3 R8, PT, PT, R8, 0x10, RZ ;  /* 0x0000001008087810 */ /* 0x000fc60007ffe0ff */
[----:B--2---:R-:W-:-:S05]  /*0800*/  FFMA R25, R12, R12, R23 ;  /* 0x0000000c0c197223 */ /* 0x004fca0000000017 */
[----:B------:R3:W-:Y:S04]  /*0810*/  STG.E desc[UR4][R2.64], R25 ;  /* 0x0000001902007986 */ /* 0x0007e8000c101904 */
[----:B------:R-:W2:Y:S01]  /*0820*/  LDG.E R18, desc[UR4][R18.64] ;  /* 0x0000000412127981 */ /* 0x000ea2000c1e1900 */
[----:B------:R-:W-:Y:S02]  /*0830*/  ISETP.NE.AND P0, PT, R8, RZ, PT ;  /* 0x000000ff0800720c */ /* 0x000fe40003f05270 */
[----:B------:R-:W-:Y:S01]  /*0840*/  LEA R11, R0, R11, 0x4 ;  /* 0x0000000b000b7211 */ /* 0x000fe200078e20ff */
[----:B--2---:R-:W-:-:S05]  /*0850*/  FFMA R13, R18, R18, R25 ;  /* 0x00000012120d7223 */ /* 0x004fca0000000019 */
[----:B------:R3:W-:Y:S05]  /*0860*/  STG.E desc[UR4][R2.64], R13 ;  /* 0x0000000d02007986 */ /* 0x0007ea000c101904 */
[----:B------:R-:W-:Y:S05]  /*0870*/  @P0 BRA `(.L_x_323) ;  /* 0xfffffff800ec0947 */ /* 0x000fea000383ffff */
.L_x_322:
        /* <DEDUP_REMOVED lines=24> */
[----:B------:R-:W3:Y:S01]  /*0a00*/  LDG.E R12, desc[UR4][R10.64] ;  /* 0x000000040a0c7981 */ /* 0x000ee2000c1e1900 */
[----:B0-----:R-:W-:-:S04]  /*0a10*/  IMAD.WIDE R18, R0, 0x4, R10 ;  /* 0x0000000400127825 */ /* 0x001fc800078e020a */
[----:B---3--:R-:W-:-:S05]  /*0a20*/  FFMA R27, R12, R12, R25 ;  /* 0x0000000c0c1b7223 */ /* 0x008fca0000000019 */
[----:B------:R4:W-:Y:S04]  /*0a30*/  STG.E desc[UR4][R2.64], R27 ;  /* 0x0000001b02007986 */ /* 0x0009e8000c101904 */
[----:B------:R-:W1:Y:S01]  /*0a40*/  LDG.E R12, desc[UR4][R18.64] ;  /* 0x00000004120c7981 */ /* 0x000e62000c1e1900 */
[----:B------:R-:W-:-:S04]  /*0a50*/  IMAD.WIDE R14, R0, 0x4, R18 ;  /* 0x00000004000e7825 */ /* 0x000fc800078e0212 */
[----:B-1----:R-:W-:-:S05]  /*0a60*/  FFMA R21, R12, R12, R27 ;  /* 0x0000000c0c157223 */ /* 0x002fca000000001b */
[----:B------:R4:W-:Y:S04]  /*0a70*/  STG.E desc[UR4][R2.64], R21 ;  /* 0x0000001502007986 */ /* 0x0009e8000c101904 */
[----:B------:R-:W2:Y:S01]  /*0a80*/  LDG.E R12, desc[UR4][R14.64] ;  /* 0x000000040e0c7981 */ /* 0x000ea2000c1e1900 */
[----:B------:R-:W-:-:S04]  /*0a90*/  IMAD.WIDE R16, R0, 0x4, R14 ;  /* 0x0000000400107825 */ /* 0x000fc800078e020e */
[----:B--2---:R-:W-:-:S05]  /*0aa0*/  FFMA R23, R12, R12, R21 ;  /* 0x0000000c0c177223 */ /* 0x004fca0000000015 */
[----:B------:R4:W-:Y:S04]  /*0ab0*/  STG.E desc[UR4][R2.64], R23 ;  /* 0x0000001702007986 */ /* 0x0009e8000c101904 */
[----:B------:R-:W2:Y:S01]  /*0ac0*/  LDG.E R16, desc[UR4][R16.64] ;  /* 0x0000000410107981 */ /* 0x000ea2000c1e1900 */
[----:B------:R-:W-:Y:S01]  /*0ad0*/  IADD3 R9, PT, PT, R9, 0x8, RZ ;  /* 0x0000000809097810 */ /* 0x000fe20007ffe0ff */
[----:B--2---:R-:W-:-:S05]  /*0ae0*/  FFMA R13, R16, R16, R23 ;  /* 0x00000010100d7223 */ /* 0x004fca0000000017 */
[----:B------:R4:W-:Y:S02]  /*0af0*/  STG.E desc[UR4][R2.64], R13 ;  /* 0x0000000d02007986 */ /* 0x0009e4000c101904 */
.L_x_324:
        /* <DEDUP_REMOVED lines=8> */
[----:B------:R-:W2:Y:S01]  /*0b80*/  LDG.E R8, desc[UR4][R10.64] ;  /* 0x000000040a087981 */ /* 0x000ea2000c1e1900 */
[----:B------:R-:W-:-:S04]  /*0b90*/  IMAD.WIDE R14, R0, 0x4, R10 ;  /* 0x00000004000e7825 */ /* 0x000fc800078e020a */
[----:B--2---:R-:W-:-:S05]  /*0ba0*/  FFMA R7, R8, R8, R13 ;  /* 0x0000000808077223 */ /* 0x004fca000000000d */
[----:B------:R1:W-:Y:S04]  /*0bb0*/  STG.E desc[UR4][R2.64], R7 ;  /* 0x0000000702007986 */ /* 0x0003e8000c101904 */
[----:B------:R-:W4:Y:S01]  /*0bc0*/  LDG.E R8, desc[UR4][R14.64] ;  /* 0x000000040e087981 */ /* 0x000f22000c1e1900 */
[----:B------:R-:W-:-:S04]  /*0bd0*/  IMAD.WIDE R16, R0, 0x4, R14 ;  /* 0x0000000400107825 */ /* 0x000fc800078e020e */
[----:B----4-:R-:W-:-:S05]  /*0be0*/  FFMA R21, R8, R8, R7 ;  /* 0x0000000808157223 */ /* 0x010fca0000000007 */
[----:B------:R1:W-:Y:S04]  /*0bf0*/  STG.E desc[UR4][R2.64], R21 ;  /* 0x0000001502007986 */ /* 0x0003e8000c101904 */
[----:B------:R-:W3:Y:S01]  /*0c00*/  LDG.E R8, desc[UR4][R16.64] ;  /* 0x0000000410087981 */ /* 0x000ee2000c1e1900 */
[----:B------:R-:W-:-:S04]  /*0c10*/  IMAD.WIDE R18, R0, 0x4, R16 ;  /* 0x0000000400127825 */ /* 0x000fc800078e0210 */
[----:B---3--:R-:W-:-:S05]  /*0c20*/  FFMA R23, R8, R8, R21 ;  /* 0x0000000808177223 */ /* 0x008fca0000000015 */
[----:B------:R1:W-:Y:S04]  /*0c30*/  STG.E desc[UR4][R2.64], R23 ;  /* 0x0000001702007986 */ /* 0x0003e8000c101904 */
[----:B------:R-:W0:Y:S01]  /*0c40*/  LDG.E R18, desc[UR4][R18.64] ;  /* 0x0000000412127981 */ /* 0x000e22000c1e1900 */
[----:B------:R-:W-:Y:S01]  /*0c50*/  IADD3 R9, PT, PT, R9, 0x4, RZ ;  /* 0x0000000409097810 */ /* 0x000fe20007ffe0ff */
[----:B0-----:R-:W-:-:S05]  /*0c60*/  FFMA R13, R18, R18, R23 ;  /* 0x00000012120d7223 */ /* 0x001fca0000000017 */
[----:B------:R1:W-:Y:S02]  /*0c70*/  STG.E desc[UR4][R2.64], R13 ;  /* 0x0000000d02007986 */ /* 0x0003e4000c101904 */
.L_x_325:
[----:B------:R-:W-:Y:S05]  /*0c80*/  @!P1 EXIT ;  /* 0x000000000000994d */ /* 0x000fea0003800000 */
[----:B------:R-:W2:Y:S01]  /*0c90*/  LDC.64 R10, c[0x0][0x380] ;  /* 0x0000e000ff0a7b82 */ /* 0x000ea20000000a00 */
[----:B-1----:R-:W-:Y:S01]  /*0ca0*/  IADD3 R7, PT, PT, -R0, UR6, RZ ;  /* 0x0000000600077c10 */ /* 0x002fe2000fffe1ff */
[----:B------:R-:W-:Y:S01]  /*0cb0*/  IMAD R5, R9, R0, R5 ;  /* 0x0000000009057224 */ /* 0x000fe200078e0205 */
[----:B------:R-:W-:-:S03]  /*0cc0*/  IADD3 R6, PT, PT, -R6, RZ, RZ ;  /* 0x000000ff06067210 */ /* 0x000fc60007ffe1ff */
[----:B------:R-:W-:-:S07]  /*0cd0*/  IMAD R7, R4, R7, R5 ;  /* 0x0000000704077224 */ /* 0x000fce00078e0205 */
.L_x_326:
[----:B--2---:R-:W-:-:S06]  /*0ce0*/  IMAD.WIDE R4, R7, 0x4, R10 ;  /* 0x0000000407047825 */ /* 0x004fcc00078e020a */
[----:B------:R-:W0:Y:S01]  /*0cf0*/  LDG.E R4, desc[UR4][R4.64] ;  /* 0x0000000404047981 */ /* 0x000e22000c1e1900 */
[----:B------:R-:W-:Y:S02]  /*0d00*/  IADD3 R6, PT, PT, R6, 0x1, RZ ;  /* 0x0000000106067810 */ /* 0x000fe40007ffe0ff */
[----:B------:R-:W-:Y:S02]  /*0d10*/  IADD3 R7, PT, PT, R7, R0, RZ ;  /* 0x0000000007077210 */ /* 0x000fe40007ffe0ff */
[----:B------:R-:W-:Y:S01]  /*0d20*/  ISETP.NE.AND P0, PT, R6, RZ, PT ;  /* 0x000000ff0600720c */ /* 0x000fe20003f05270 */
[----:B01-34-:R-:W-:-:S05]  /*0d30*/  FFMA R13, R4, R4, R13 ;  /* 0x00000004040d7223 */ /* 0x01bfca000000000d */
[----:B------:R1:W-:Y:S07]  /*0d40*/  STG.E desc[UR4][R2.64], R13 ;  /* 0x0000000d02007986 */ /* 0x0003ee000c101904 */
[----:B------:R-:W-:Y:S05]  /*0d50*/  @P0 BRA `(.L_x_326) ;  /* 0xfffffffc00e00947 */ /* 0x000fea000383ffff */
[----:B------:R-:W-:Y:S05]  /*0d60*/  EXIT ;  /* 0x000000000000794d */ /* 0x000fea0003800000 */
.L_x_327:
        /* <DEDUP_REMOVED lines=9> */
.L_x_430:


//--------------------- .text._Z15f3_marginal_cdfPfS_S_S_S_S_iiiiiif --------------------------
	.section	.text._Z15f3_marginal_cdfPfS_S_S_S_S_iiiiiif,"ax",@progbits
	.align	128
        .global         _Z15f3_marginal_cdfPfS_S_S_S_S_iiiiiif
        .type           _Z15f3_marginal_cdfPfS_S_S_S_S_iiiiiif,@function
        .size           _Z15f3_marginal_cdfPfS_S_S_S_S_iiiiiif,(.L_x_421 - _Z15f3_marginal_cdfPfS_S_S_S_S_iiiiiif)
        .other          _Z15f3_marginal_cdfPfS_S_S_S_S_iiiiiif,@"STO_CUDA_ENTRY STV_DEFAULT"
_Z15f3_marginal_cdfPfS_S_S_S_S_iiiiiif:
.text._Z15f3_marginal_cdfPfS_S_S_S_S_iiiiiif:
        /* <DEDUP_REMOVED lines=12> */
[----:B------:R-:W0:Y:S01]  /*00c0*/  LDCU UR4, c[0x0][0x3c4] ;  /* 0x00007880ff0477ac */ /* 0x000e220008000800 */
[----:B------:R-:W-:Y:S02]  /*00d0*/  IABS R13, R10 ;  /* 0x0000000a000d7213 */ /* 0x000fe40000000000 */
[----:B------:R-:W1:Y:S01]  /*00e0*/  I2F.RP R0, R7 ;  /* 0x0000000700007306 */ /* 0x000e620000209400 */
[----:B------:R-:W2:Y:S01]  /*00f0*/  LDCU.64 UR8, c[0x0][0x3a8] ;  /* 0x00007500ff0877ac */ /* 0x000ea20008000a00 */
[----:B------:R-:W3:Y:S01]  /*0100*/  LDCU.64 UR10, c[0x0][0x380] ;  /* 0x00007000ff0a77ac */ /* 0x000ee20008000a00 */
[----:B------:R-:W4:Y:S05]  /*0110*/  LDCU.64 UR6, c[0x0][0x358] ;  /* 0x00006b00ff0677ac */ /* 0x000f2a0008000a00 */
[----:B-1----:R-:W1:Y:S01]  /*0120*/  MUFU.RCP R0, R0 ;  /* 0x0000000000007308 */ /* 0x002e620000001000 */
[----:B0-----:R-:W-:Y:S01]  /*0130*/  UISETP.NE.AND UP0, UPT, UR4, 0x1, UPT ;  /* 0x000000010400788c */ /* 0x001fe2000bf05270 */
[----:B--2---:R-:W-:-:S02]  /*0140*/  MOV R8, UR8 ;  /* 0x0000000800087c02 */ /* 0x004fc40008000f00 */
[----:B---3--:R-:W-:Y:S02]  /*0150*/  MOV R14, UR10 ;  /* 0x0000000a000e7c02 */ /* 0x008fe40008000f00 */
[----:B------:R-:W-:Y:S02]  /*0160*/  MOV R15, UR11 ;  /* 0x0000000b000f7c02 */ /* 0x000fe40008000f00 */
[----:B-1----:R-:W-:Y:S02]  /*0170*/  IADD3 R2, PT, PT, R0, 0xffffffe, RZ ;  /* 0x0ffffffe00027810 */ /* 0x002fe40007ffe0ff */
[----:B------:R-:W-:Y:S02]  /*0180*/  IABS R0, R5 ;  /* 0x0000000500007213 */ /* 0x000fe40000000000 */
[----:B------:R0:W1:Y:S02]  /*0190*/  F2I.FTZ.U32.TRUNC.NTZ R3, R2 ;  /* 0x0000000200037305 */ /* 0x000064000021f000 */
[----:B0-----:R-:W-:Y:S01]  /*01a0*/  HFMA2 R2, -RZ, RZ, 0, 0 ;  /* 0x00000000ff027431 */ /* 0x001fe200000001ff */
[----:B-1----:R-:W-:-:S05]  /*01b0*/  IADD3 R4, PT, PT, RZ, -R3, RZ ;  /* 0x80000003ff047210 */ /* 0x002fca0007ffe0ff */
[----:B------:R-:W-:Y:S01]  /*01c0*/  IMAD R9, R4, R7, RZ ;  /* 0x0000000704097224 */ /* 0x000fe200078e02ff */
[----:B------:R-:W-:-:S03]  /*01d0*/  IABS R4, R11 ;  /* 0x0000000b00047213 */ /* 0x000fc60000000000 */
[----:B------:R-:W-:Y:S01]  /*01e0*/  IMAD.HI.U32 R3, R3, R9, R2 ;  /* 0x0000000903037227 */ /* 0x000fe200078e0002 */
[----:B------:R-:W-:Y:S02]  /*01f0*/  IADD3 R9, PT, PT, RZ, -R4, RZ ;  /* 0x80000004ff097210 */ /* 0x000fe40007ffe0ff */
[----:B------:R-:W0:Y:S03]  /*0200*/  I2F.RP R4, R13 ;  /* 0x0000000d00047306 */ /* 0x000e260000209400 */
[----:B------:R-:W-:-:S04]  /*0210*/  IMAD.HI.U32 R18, R3, R0, RZ ;  /* 0x0000000003127227 */ /* 0x000fc800078e00ff */
[----:B------:R-:W-:-:S05]  /*0220*/  IMAD R0, R18, R9, R0 ;  /* 0x0000000912007224 */ /* 0x000fca00078e0200 */
[----:B------:R-:W-:Y:S01]  /*0230*/  ISETP.GT.U32.AND P1, PT, R7, R0, PT ;  /* 0x000000000700720c */ /* 0x000fe20003f24070 */
[----:B0-----:R-:W0:-:S12]  /*0240*/  MUFU.RCP R4, R4 ;  /* 0x0000000400047308 */ /* 0x001e180000001000 */
[-C--:B------:R-:W-:Y:S02]  /*0250*/  @!P1 IADD3 R0, PT, PT, R0, -R7.reuse, RZ ;  /* 0x8000000700009210 */ /* 0x080fe40007ffe0ff */
[----:B------:R-:W-:Y:S02]  /*0260*/  @!P1 IADD3 R18, PT, PT, R18, 0x1, RZ ;  /* 0x0000000112129810 */ /* 0x000fe40007ffe0ff */
[----:B------:R-:W-:Y:S02]  /*0270*/  ISETP.GE.U32.AND P0, PT, R0, R7, PT ;  /* 0x000000070000720c */ /* 0x000fe40003f06070 */
[----:B------:R-:W-:Y:S02]  /*0280*/  LOP3.LUT R0, R5, R11, RZ, 0x3c, !PT ;  /* 0x0000000b05007212 */ /* 0x000fe400078e3cff */
[----:B0-----:R-:W-:Y:S02]  /*0290*/  IADD3 R2, PT, PT, R4, 0xffffffe, RZ ;  /* 0x0ffffffe04027810 */ /* 0x001fe40007ffe0ff */
[----:B------:R-:W-:-:S02]  /*02a0*/  ISETP.GE.AND P2, PT, R0, RZ, PT ;  /* 0x000000ff0000720c */ /* 0x000fc40003f46270 */
[----:B------:R-:W-:Y:S01]  /*02b0*/  ISETP.NE.AND P1, PT, R11, RZ, PT ;  /* 0x000000ff0b00720c */ /* 0x000fe20003f25270 */
[----:B------:R0:W1:Y:S04]  /*02c0*/  F2I.FTZ.U32.TRUNC.NTZ R3, R2 ;  /* 0x0000000200037305 */ /* 0x000068000021f000 */
[----:B------:R-:W-:Y:S02]  /*02d0*/  @P0 IADD3 R18, PT, PT, R18, 0x1, RZ ;  /* 0x0000000112120810 */ /* 0x000fe40007ffe0ff */
[----:B0-----:R-:W-:-:S04]  /*02e0*/  MOV R2, RZ ;  /* 0x000000ff00027202 */ /* 0x001fc80000000f00 */
[----:B------:R-:W-:Y:S02]  /*02f0*/  @!P2 IADD3 R18, PT, PT, -R18, RZ, RZ ;  /* 0x000000ff1212a210 */ /* 0x000fe40007ffe1ff */
[----:B------:R-:W-:Y:S02]  /*0300*/  @!P1 LOP3.LUT R18, RZ, R11, RZ, 0x33, !PT ;  /* 0x0000000bff129212 */ /* 0x000fe400078e33ff */
[----:B-1----:R-:W-:-:S03]  /*0310*/  IADD3 R0, PT, PT, RZ, -R3, RZ ;  /* 0x80000003ff007210 */ /* 0x002fc60007ffe0ff */
[----:B------:R-:W-:Y:S02]  /*0320*/  IMAD R4, R11, R18, RZ ;  /* 0x000000120b047224 */ /* 0x000fe400078e02ff */
[----:B------:R-:W-:-:S03]  /*0330*/  IMAD R9, R0, R13, RZ ;  /* 0x0000000d00097224 */ /* 0x000fc600078e02ff */
[----:B------:R-:W-:Y:S01]  /*0340*/  IADD3 R7, PT, PT, R5, -R4, RZ ;  /* 0x8000000405077210 */ /* 0x000fe20007ffe0ff */
[----:B------:R-:W-:Y:S01]  /*0350*/  IMAD.HI.U32 R2, R3, R9, R2 ;  /* 0x0000000903027227 */ /* 0x000fe200078e0002 */
[----:B------:R-:W-:Y:S02]  /*0360*/  MOV R9, UR9 ;  /* 0x0000000900097c02 */ /* 0x000fe40008000f00 */
[----:B------:R-:W-:Y:S02]  /*0370*/  IABS R0, R7 ;  /* 0x0000000700007213 */ /* 0x000fe40000000000 */
[----:B------:R-:W-:-:S03]  /*0380*/  LOP3.LUT R7, R7, R10, RZ, 0x3c, !PT ;  /* 0x0000000a07077212 */ /* 0x000fc600078e3cff */
[----:B------:R-:W-:Y:S01]  /*0390*/  IMAD.HI.U32 R11, R2, R0, RZ ;  /* 0x00000000020b7227 */ /* 0x000fe200078e00ff */
[----:B------:R-:W-:-:S04]  /*03a0*/  ISETP.GE.AND P2, PT, R7, RZ, PT ;  /* 0x000000ff0700720c */ /* 0x000fc80003f46270 */
        /* <DEDUP_REMOVED lines=8> */
[----:B------:R-:W-:Y:S02]  /*0430*/  @!P2 IADD3 R11, PT, PT, -R11, RZ, RZ ;  /* 0x000000ff0b0ba210 */ /* 0x000fe40007ffe1ff */
[----:B------:R-:W-:-:S05]  /*0440*/  @!P1 LOP3.LUT R11, RZ, R10, RZ, 0x33, !PT ;  /* 0x0000000aff0b9212 */ /* 0x000fca00078e33ff */
[----:B------:R-:W-:-:S05]  /*0450*/  IMAD R0, R11, R10, R4 ;  /* 0x0000000a0b007224 */ /* 0x000fca00078e0204 */
[----:B------:R-:W-:Y:S01]  /*0460*/  IADD3 R13, PT, PT, R5, -R0, RZ ;  /* 0x80000000050d7210 */ /* 0x000fe20007ffe0ff */
[----:B----4-:R-:W-:Y:S06]  /*0470*/  BRA.U UP0, `(.L_x_328) ;  /* 0x0000001100187547 */ /* 0x010fec000b800000 */
[----:B------:R-:W0:Y:S01]  /*0480*/  LDCU UR4, c[0x0][0x3c0] ;  /* 0x00007800ff0477ac */ /* 0x000e220008000800 */
[----:B------:R-:W1:Y:S01]  /*0490*/  LDC.64 R6, c[0x0][0x3a0] ;  /* 0x0000e800ff067b82 */ /* 0x000e620000000a00 */
[----:B0-----:R-:W-:-:S05]  /*04a0*/  IMAD R12, R18, UR4, RZ ;  /* 0x00000004120c7c24 */ /* 0x001fca000f8e02ff */
[----:B------:R-:W-:-:S05]  /*04b0*/  IADD3 R0, PT, PT, R11, R12, RZ ;  /* 0x0000000c0b007210 */ /* 0x000fca0007ffe0ff */
[----:B-1----:R-:W-:-:S06]  /*04c0*/  IMAD.WIDE R6, R0, 0x4, R6 ;  /* 0x0000000400067825 */ /* 0x002fcc00078e0206 */
[----:B------:R-:W2:Y:S01]  /*04d0*/  LDG.E R7, desc[UR6][R6.64] ;  /* 0x0000000606077981 */ /* 0x000ea2000c1e1900 */
[----:B------:R-:W-:Y:S02]  /*04e0*/  MOV R2, 0x3bbb989d ;  /* 0x3bbb989d00027802 */ /* 0x000fe40000000f00 */
[----:B------:R-:W-:-:S03]  /*04f0*/  MOV R3, 0x437c0000 ;  /* 0x437c000000037802 */ /* 0x000fc60000000f00 */
[----:B--2---:R-:W-:-:S04]  /*0500*/  FFMA.SAT R4, R7, R2, 0.5 ;  /* 0x3f00000007047423 */ /* 0x004fc80000002002 */
[----:B------:R-:W-:-:S04]  /*0510*/  FFMA.RM R4, R4, R3, 12582913 ;  /* 0x4b40000104047423 */ /* 0x000fc80000004003 */
[C---:B------:R-:W-:Y:S01]  /*0520*/  FADD R8, R4.reuse, -12583039 ;  /* 0xcb40007f04087421 */ /* 0x040fe20000000000 */
[----:B------:R-:W-:-:S03]  /*0530*/  SHF.L.U32 R4, R4, 0x17, RZ ;  /* 0x0000001704047819 */ /* 0x000fc600000006ff */
[----:B------:R-:W-:-:S04]  /*0540*/  FFMA R8, R7, 1.4426950216293334961, -R8 ;  /* 0x3fb8aa3b07087823 */ /* 0x000fc80000000808 */
[----:B------:R-:W-:-:S04]  /*0550*/  FFMA R8, R7, 1.925963033500011079e-08, R8 ;  /* 0x32a5706007087823 */ /* 0x000fc80000000008 */
[----:B------:R-:W0:Y:S02]  /*0560*/  MUFU.EX2 R9, R8 ;  /* 0x0000000800097308 */ /* 0x000e240000000800 */
[----:B0-----:R-:W-:-:S05]  /*0570*/  FMUL R4, R4, R9 ;  /* 0x0000000904047220 */ /* 0x001fca0000400000 */
[----:B------:R-:W-:-:S13]  /*0580*/  FSETP.GTU.AND P0, PT, R4, 100000, PT ;  /* 0x47c350000400780b */ /* 0x000fda0003f0c000 */
[----:B------:R-:W-:Y:S05]  /*0590*/  @!P0 EXIT ;  /* 0x000000000000894d */ /* 0x000fea0003800000 */
[----:B------:R-:W0:Y:S01]  /*05a0*/  LDC.64 R14, c[0x0][0x380] ;  /* 0x0000e000ff0e7b82 */ /* 0x000e220000000a00 */
[----:B------:R-:W-:Y:S01]  /*05b0*/  IMAD R7, R11, R10, R13 ;  /* 0x0000000a0b077224 */ /* 0x000fe200078e020d */
[----:B------:R-:W1:Y:S06]  /*05c0*/  LDCU UR4, c[0x0][0x3c8] ;  /* 0x00007900ff0477ac */ /* 0x000e6c0008000800 */
[----:B------:R-:W2:Y:S01]  /*05d0*/  LDC.64 R8, c[0x0][0x3a8] ;  /* 0x0000ea00ff087b82 */ /* 0x000ea20000000a00 */
[----:B0-----:R-:W-:-:S05]  /*05e0*/  IMAD.WIDE R14, R7, 0x4, R14 ;  /* 0x00000004070e7825 */ /* 0x001fca00078e020e */
[----:B------:R-:W1:Y:S01]  /*05f0*/  LDG.E R4, desc[UR6][R14.64] ;  /* 0x000000060e047981 */ /* 0x000e62000c1e1900 */
[----:B--2---:R-:W-:-:S04]  /*0600*/  IMAD.WIDE R8, R5, 0x4, R8 ;  /* 0x0000000405087825 */ /* 0x004fc800078e0208 */
[----:B-1----:R-:W-:-:S05]  /*0610*/  FADD R4, R4, UR4 ;  /* 0x0000000404047e21 */ /* 0x002fca0008000000 */
[----:B------:R-:W-:-:S13]  /*0620*/  FSETP.GTU.AND P0, PT, R4, RZ, PT ;  /* 0x000000ff0400720b */ /* 0x000fda0003f0c000 */
[----:B------:R0:W-:Y:S01]  /*0630*/  @!P0 STG.E desc[UR6][R8.64], RZ ;  /* 0x000000ff08008986 */ /* 0x0001e2000c101906 */
[----:B------:R-:W-:Y:S05]  /*0640*/  @!P0 EXIT ;  /* 0x000000000000894d */ /* 0x000fea0003800000 */
[----:B------:R-:W1:Y:S08]  /*0650*/  LDC.64 R16, c[0x0][0x398] ;  /* 0x0000e600ff107b82 */ /* 0x000e700000000a00 */
[----:B------:R-:W2:Y:S01]  /*0660*/  LDC R6, c[0x0][0x3b8] ;  /* 0x0000ee00ff067b82 */ /* 0x000ea20000000800 */
[----:B-1----:R-:W-:-:S05]  /*0670*/  IMAD.WIDE R16, R0, 0x4, R16 ;  /* 0x0000000400107825 */ /* 0x002fca00078e0210 */
[----:B------:R1:W5:Y:S01]  /*0680*/  LDG.E R7, desc[UR6][R16.64] ;  /* 0x0000000610077981 */ /* 0x000362000c1e1900 */
[----:B------:R-:W-:Y:S01]  /*0690*/  HFMA2 R0, -RZ, RZ, 0, 0 ;  /* 0x00000000ff007431 */ /* 0x000fe200000001ff */
[----:B------:R-:W-:Y:S02]  /*06a0*/  MOV R5, RZ ;  /* 0x000000ff00057202 */ /* 0x000fe40000000f00 */
[----:B--2---:R-:W-:-:S13]  /*06b0*/  ISETP.GE.AND P0, PT, R6, 0x1, PT ;  /* 0x000000010600780c */ /* 0x004fda0003f06270 */
[----:B-1----:R-:W-:Y:S05]  /*06c0*/  @!P0 BRA `(.L_x_329) ;  /* 0x0000000400c08947 */ /* 0x002fea0003800000 */
[C---:B------:R-:W-:Y:S01]  /*06d0*/  ISETP.GE.U32.AND P0, PT, R6.reuse, 0x8, PT ;  /* 0x000000080600780c */ /* 0x040fe20003f06070 */
[----:B------:R-:W-:Y:S01]  /*06e0*/  IMAD R12, R11, R6, R12 ;  /* 0x000000060b0c7224 */ /* 0x000fe200078e020c */
[----:B------:R-:W-:Y:S02]  /*06f0*/  LOP3.LUT R19, R6, 0x7, RZ, 0xc0, !PT ;  /* 0x0000000706137812 */ /* 0x000fe400078ec0ff */
[----:B------:R-:W-:Y:S02]  /*0700*/  MOV R29, RZ ;  /* 0x000000ff001d7202 */ /* 0x000fe40000000f00 */
[----:B------:R-:W-:-:S07]  /*0710*/  MOV R0, RZ ;  /* 0x000000ff00007202 */ /* 0x000fce0000000f00 */
[----:B------:R-:W-:Y:S05]  /*0720*/  @!P0 BRA `(.L_x_330) ;  /* 0x0000000000b88947 */ /* 0x000fea0003800000 */
[----:B------:R-:W-:Y:S01]  /*0730*/  LOP3.LUT R22, R6, 0x7ffffff8, RZ, 0xc0, !PT ;  /* 0x7ffffff806167812 */ /* 0x000fe200078ec0ff */
[----:B------:R-:W-:Y:S01]  /*0740*/  HFMA2 R0, -RZ, RZ, 0, 0 ;  /* 0x00000000ff007431 */ /* 0x000fe200000001ff */
[----:B------:R-:W-:Y:S02]  /*0750*/  MOV R23, R12 ;  /* 0x0000000c00177202 */ /* 0x000fe40000000f00 */
[----:B------:R-:W-:Y:S02]  /*0760*/  MOV R5, R13 ;  /* 0x0000000d00057202 */ /* 0x000fe40000000f00 */
[----:B------:R-:W-:-:S07]  /*0770*/  IADD3 R24, PT, PT, -R22, RZ, RZ ;  /* 0x000000ff16187210 */ /* 0x000fce0007ffe1ff */
.L_x_331:
[----:B------:R-:W1:Y:S08]  /*0780*/  LDC.64 R20, c[0x0][0x388] ;  /* 0x0000e200ff147b82 */ /* 0x000e700000000a00 */
[----:B------:R-:W2:Y:S01]  /*0790*/  LDC.64 R16, c[0x0][0x390] ;  /* 0x0000e400ff107b82 */ /* 0x000ea20000000a00 */
[----:B-1----:R-:W-:-:S05]  /*07a0*/  IMAD.WIDE R20, R5, 0x4, R20 ;  /* 0x0000000405147825 */ /* 0x002fca00078e0214 */
[----:B------:R-:W3:Y:S01]  /*07b0*/  LDG.E R25, desc[UR6][R20.64] ;  /* 0x0000000614197981 */ /* 0x000ee2000c1e1900 */
[----:B--2---:R-:W-:-:S04]  /*07c0*/  IMAD.WIDE R16, R23, 0x4, R16 ;  /* 0x0000000417107825 */ /* 0x004fc800078e0210 */
[C---:B------:R-:W-:Y:S01]  /*07d0*/  IMAD.WIDE R26, R10.reuse, 0x4, R20 ;  /* 0x000000040a1a7825 */ /* 0x040fe200078e0214 */
[----:B------:R-:W2:Y:S04]  /*07e0*/  LDG.E R28, desc[UR6][R16.64+0x4] ;  /* 0x00000406101c7981 */ /* 0x000ea8000c1e1900 */
[----:B------:R-:W3:Y:S04]  /*07f0*/  LDG.E R20, desc[UR6][R16.64] ;  /* 0x0000000610147981 */ /* 0x000ee8000c1e1900 */
[----:B------:R1:W2:Y:S02]  /*0800*/  LDG.E R29, desc[UR6][R26.64] ;  /* 0x000000061a1d7981 */ /* 0x0002a4000c1e1900 */
[----:B-1----:R-:W-:-:S04]  /*0810*/  IMAD.WIDE R26, R10, 0x4, R26 ;  /* 0x000000040a1a7825 */ /* 0x002fc800078e021a */
[----:B---3--:R-:W-:Y:S01]  /*0820*/  FFMA R0, R25, R20, R0 ;  /* 0x0000001419007223 */ /* 0x008fe20000000000 */
[C---:B------:R-:W-:Y:S01]  /*0830*/  IMAD.WIDE R20, R10.reuse, 0x4, R26 ;  /* 0x000000040a147825 */ /* 0x040fe200078e021a */
[----:B------:R-:W3:Y:S03]  /*0840*/  LDG.E R25, desc[UR6][R26.64] ;  /* 0x000000061a197981 */ /* 0x000ee6000c1e1900 */
[----:B--2---:R-:W-:Y:S02]  /*0850*/  FFMA R28, R29, R28, R0 ;  /* 0x0000001c1d1c7223 */ /* 0x004fe40000000000 */
[----:B------:R-:W3:Y:S04]  /*0860*/  LDG.E R29, desc[UR6][R16.64+0x8] ;  /* 0x00000806101d7981 */ /* 0x000ee8000c1e1900 */
[----:B------:R-:W2:Y:S04]  /*0870*/  LDG.E R0, desc[UR6][R16.64+0xc] ;  /* 0x00000c0610007981 */ /* 0x000ea8000c1e1900 */
[----:B------:R-:W2:Y:S04]  /*0880*/  LDG.E R27, desc[UR6][R20.64] ;  /* 0x00000006141b7981 */ /* 0x000ea8000c1e1900 */
[----:B------:R-:W4:Y:S01]  /*0890*/  LDG.E R26, desc[UR6][R16.64+0x10] ;  /* 0x00001006101a7981 */ /* 0x000f22000c1e1900 */
[----:B---3--:R-:W-:Y:S01]  /*08a0*/  FFMA R25, R25, R29, R28 ;  /* 0x0000001d19197223 */ /* 0x008fe2000000001c */
[----:B------:R-:W-:-:S02]  /*08b0*/  IMAD.WIDE R28, R10, 0x4, R20 ;  /* 0x000000040a1c7825 */ /* 0x000fc400078e0214 */
[----:B------:R-:W3:Y:S02]  /*08c0*/  LDG.E R20, desc[UR6][R16.64+0x14] ;  /* 0x0000140610147981 */ /* 0x000ee4000c1e1900 */
[----:B--2---:R-:W-:Y:S02]  /*08d0*/  FFMA R0, R27, R0, R25 ;  /* 0x000000001b007223 */ /* 0x004fe40000000019 */
[----:B------:R1:W4:Y:S02]  /*08e0*/  LDG.E R25, desc[UR6][R28.64] ;  /* 0x000000061c197981 */ /* 0x000324000c1e1900 */
[----:B-1----:R-:W-:-:S05]  /*08f0*/  IMAD.WIDE R28, R10, 0x4, R28 ;  /* 0x000000040a1c7825 */ /* 0x002fca00078e021c */
[----:B------:R-:W3:Y:S01]  /*0900*/  LDG.E R21, desc[UR6][R28.64] ;  /* 0x000000061c157981 */ /* 0x000ee2000c1e1900 */
[----:B----4-:R-:W-:Y:S01]  /*0910*/  FFMA R0, R25, R26, R0 ;  /* 0x0000001a19007223 */ /* 0x010fe20000000000 */
[----:B------:R-:W-:-:S05]  /*0920*/  IMAD.WIDE R26, R10, 0x4, R28 ;  /* 0x000000040a1a7825 */ /* 0x000fca00078e021c */
[----:B------:R-:W2:Y:S01]  /*0930*/  LDG.E R25, desc[UR6][R26.64] ;  /* 0x000000061a197981 */ /* 0x000ea2000c1e1900 */
[----:B---3--:R-:W-:Y:S01]  /*0940*/  FFMA R0, R21, R20, R0 ;  /* 0x0000001415007223 */ /* 0x008fe20000000000 */
[----:B------:R-:W-:Y:S02]  /*0950*/  IMAD.WIDE R20, R10, 0x4, R26 ;  /* 0x000000040a147825 */ /* 0x000fe400078e021a */
[----:B------:R-:W2:Y:S04]  /*0960*/  LDG.E R26, desc[UR6][R16.64+0x18] ;  /* 0x00001806101a7981 */ /* 0x000ea8000c1e1900 */
[----:B------:R-:W3:Y:S04]  /*0970*/  LDG.E R27, desc[UR6][R16.64+0x1c] ;  /* 0x00001c06101b7981 */ /* 0x000ee8000c1e1900 */
[----:B------:R-:W3:Y:S01]  /*0980*/  LDG.E R21, desc[UR6][R20.64] ;  /* 0x0000000614157981 */ /* 0x000ee2000c1e1900 */
[----:B------:R-:W-:-:S04]  /*0990*/  IADD3 R24, PT, PT, R24, 0x8, RZ ;  /* 0x0000000818187810 */ /* 0x000fc80007ffe0ff */
[----:B------:R-:W-:Y:S02]  /*09a0*/  ISETP.NE.AND P0, PT, R24, RZ, PT ;  /* 0x000000ff1800720c */ /* 0x000fe40003f05270 */
[----:B------:R-:W-:Y:S02]  /*09b0*/  IADD3 R23, PT, PT, R23, 0x8, RZ ;  /* 0x0000000817177810 */ /* 0x000fe40007ffe0ff */
[----:B------:R-:W-:Y:S01]  /*09c0*/  LEA R5, R10, R5, 0x3 ;  /* 0x000000050a057211 */ /* 0x000fe200078e18ff */
[----:B--2---:R-:W-:-:S04]  /*09d0*/  FFMA R0, R25, R26, R0 ;  /* 0x0000001a19007223 */ /* 0x004fc80000000000 */
[----:B---3--:R-:W-:-:S04]  /*09e0*/  FFMA R0, R21, R27, R0 ;  /* 0x0000001b15007223 */ /* 0x008fc80000000000 */
[----:B------:R-:W-:Y:S05]  /*09f0*/  @P0 BRA `(.L_x_331) ;  /* 0xfffffffc00600947 */ /* 0x000fea000383ffff */
[----:B------:R-:W-:-:S07]  /*0a00*/  MOV R29, R22 ;  /* 0x00000016001d7202 */ /* 0x000fce0000000f00 */
.L_x_330:
[----:B------:R-:W1:Y:S01]  /*0a10*/  LDCU UR4, c[0x0][0x3b8] ;  /* 0x00007700ff0477ac */ /* 0x000e620008000800 */
[----:B------:R-:W-:Y:S02]  /*0a20*/  ISETP.NE.AND P0, PT, R19, RZ, PT ;  /* 0x000000ff1300720c */ /* 0x000fe40003f05270 */
[----:B-1----:R-:W-:-:S11]  /*0a30*/  MOV R5, UR4 ;  /* 0x0000000400057c02 */ /* 0x002fd60008000f00 */
[----:B------:R-:W-:Y:S05]  /*0a40*/  @!P0 BRA `(.L_x_329) ;  /* 0x0000000000e08947 */ /* 0x000fea0003800000 */
[----:B------:R-:W-:Y:S02]  /*0a50*/  ISETP.GE.U32.AND P0, PT, R19, 0x4, PT ;  /* 0x000000041300780c */ /* 0x000fe40003f06070 */
[----:B------:R-:W-:-:S04]  /*0a60*/  LOP3.LUT R24, R6, 0x3, RZ, 0xc0, !PT ;  /* 0x0000000306187812 */ /* 0x000fc800078ec0ff */
[----:B------:R-:W-:-:S07]  /*0a70*/  ISETP.NE.AND P1, PT, R24, RZ, PT ;  /* 0x000000ff1800720c */ /* 0x000fce0003f25270 */
[----:B------:R-:W-:Y:S06]  /*0a80*/  @!P0 BRA `(.L_x_332) ;  /* 0x0000000000588947 */ /* 0x000fec0003800000 */
[----:B------:R-:W1:Y:S01]  /*0a90*/  LDC.64 R22, c[0x0][0x388] ;  /* 0x0000e200ff167b82 */ /* 0x000e620000000a00 */
[----:B------:R-:W-:Y:S01]  /*0aa0*/  IMAD R5, R29, R10, R13 ;  /* 0x0000000a1d057224 */ /* 0x000fe200078e020d */
[----:B------:R-:W-:-:S06]  /*0ab0*/  IADD3 R17, PT, PT, R12, R29, RZ ;  /* 0x0000001d0c117210 */ /* 0x000fcc0007ffe0ff */
[----:B------:R-:W2:Y:S01]  /*0ac0*/  LDC.64 R20, c[0x0][0x390] ;  /* 0x0000e400ff147b82 */ /* 0x000ea20000000a00 */
[----:B-1----:R-:W-:-:S04]  /*0ad0*/  IMAD.WIDE R22, R5, 0x4, R22 ;  /* 0x0000000405167825 */ /* 0x002fc800078e0216 */
[----:B--2---:R-:W-:-:S04]  /*0ae0*/  IMAD.WIDE R20, R17, 0x4, R20 ;  /* 0x0000000411147825 */ /* 0x004fc800078e0214 */
[C---:B------:R-:W-:Y:S01]  /*0af0*/  IMAD.WIDE R16, R10.reuse, 0x4, R22 ;  /* 0x000000040a107825 */ /* 0x040fe200078e0216 */
[----:B------:R-:W2:Y:S04]  /*0b00*/  LDG.E R5, desc[UR6][R20.64] ;  /* 0x0000000614057981 */ /* 0x000ea8000c1e1900 */
[----:B------:R-:W2:Y:S01]  /*0b10*/  LDG.E R23, desc[UR6][R22.64] ;  /* 0x0000000616177981 */ /* 0x000ea2000c1e1900 */
[----:B------:R-:W-:-:S03]  /*0b20*/  IMAD.WIDE R26, R10, 0x4, R16 ;  /* 0x000000040a1a7825 */ /* 0x000fc600078e0210 */
[----:B------:R-:W3:Y:S04]  /*0b30*/  LDG.E R19, desc[UR6][R16.64] ;  /* 0x0000000610137981 */ /* 0x000ee8000c1e1900 */
[----:B------:R-:W3:Y:S04]  /*0b40*/  LDG.E R28, desc[UR6][R20.64+0x4] ;  /* 0x00000406141c7981 */ /* 0x000ee8000c1e1900 */
[----:B------:R1:W4:Y:S04]  /*0b50*/  LDG.E R22, desc[UR6][R26.64] ;  /* 0x000000061a167981 */ /* 0x000328000c1e1900 */
[----:B------:R-:W4:Y:S04]  /*0b60*/  LDG.E R25, desc[UR6][R20.64+0x8] ;  /* 0x0000080614197981 */ /* 0x000f28000c1e1900 */
[----:B------:R-:W4:Y:S01]  /*0b70*/  LDG.E R16, desc[UR6][R20.64+0xc] ;  /* 0x00000c0614107981 */ /* 0x000f22000c1e1900 */
[----:B-1----:R-:W-:-:S06]  /*0b80*/  IMAD.WIDE R26, R10, 0x4, R26 ;  /* 0x000000040a1a7825 */ /* 0x002fcc00078e021a */
[----:B------:R-:W4:Y:S01]  /*0b90*/  LDG.E R26, desc[UR6][R26.64] ;  /* 0x000000061a1a7981 */ /* 0x000f22000c1e1900 */
[----:B------:R-:W-:Y:S01]  /*0ba0*/  IADD3 R29, PT, PT, R29, 0x4, RZ ;  /* 0x000000041d1d7810 */ /* 0x000fe20007ffe0ff */
[----:B--2---:R-:W-:-:S04]  /*0bb0*/  FFMA R0, R23, R5, R0 ;  /* 0x0000000517007223 */ /* 0x004fc80000000000 */
[----:B---3--:R-:W-:-:S04]  /*0bc0*/  FFMA R19, R19, R28, R0 ;  /* 0x0000001c13137223 */ /* 0x008fc80000000000 */
[----:B----4-:R-:W-:-:S04]  /*0bd0*/  FFMA R19, R22, R25, R19 ;  /* 0x0000001916137223 */ /* 0x010fc80000000013 */
[----:B------:R-:W-:-:S07]  /*0be0*/  FFMA R0, R26, R16, R19 ;  /* 0x000000101a007223 */ /* 0x000fce0000000013 */
.L_x_332:
[----:B------:R-:W-:Y:S01]  /*0bf0*/  MOV R5, UR4 ;  /* 0x0000000400057c02 */ /* 0x000fe20008000f00 */
[----:B------:R-:W-:Y:S06]  /*0c00*/  @!P1 BRA `(.L_x_329) ;  /* 0x0000000000709947 */ /* 0x000fec0003800000 */
[----:B------:R-:W-:Y:S02]  /*0c10*/  ISETP.NE.AND P0, PT, R24, 0x1, PT ;  /* 0x000000011800780c */ /* 0x000fe40003f05270 */
[----:B------:R-:W-:-:S04]  /*0c20*/  LOP3.LUT R6, R6, 0x1, RZ, 0xc0, !PT ;  /* 0x0000000106067812 */ /* 0x000fc800078ec0ff */
[----:B------:R-:W-:-:S07]  /*0c30*/  ISETP.NE.U32.AND P1, PT, R6, 0x1, PT ;  /* 0x000000010600780c */ /* 0x000fce0003f25070 */
[----:B------:R-:W1:Y:S01]  /*0c40*/  @P0 LDC.64 R26, c[0x0][0x388] ;  /* 0x0000e200ff1a0b82 */ /* 0x000e620000000a00 */
[----:B------:R-:W-:-:S07]  /*0c50*/  @P0 IMAD R5, R29, R10, R13 ;  /* 0x0000000a1d050224 */ /* 0x000fce00078e020d */
[----:B------:R-:W2:Y:S08]  /*0c60*/  @P0 LDC.64 R24, c[0x0][0x390] ;  /* 0x0000e400ff180b82 */ /* 0x000eb00000000a00 */
[----:B------:R-:W3:Y:S08]  /*0c70*/  @!P1 LDC.64 R20, c[0x0][0x388] ;  /* 0x0000e200ff149b82 */ /* 0x000ef00000000a00 */
[----:B------:R-:W4:Y:S01]  /*0c80*/  @!P1 LDC.64 R16, c[0x0][0x390] ;  /* 0x0000e400ff109b82 */ /* 0x000f220000000a00 */
[----:B-1----:R-:W-:Y:S01]  /*0c90*/  @P0 IMAD.WIDE R26, R5, 0x4, R26 ;  /* 0x00000004051a0825 */ /* 0x002fe200078e021a */
[----:B------:R-:W-:-:S02]  /*0ca0*/  @P0 IADD3 R5, PT, PT, R12, R29, RZ ;  /* 0x0000001d0c050210 */ /* 0x000fc40007ffe0ff */
[----:B------:R-:W-:Y:S01]  /*0cb0*/  @P0 IADD3 R29, PT, PT, R29, 0x2, RZ ;  /* 0x000000021d1d0810 */ /* 0x000fe20007ffe0ff */
[----:B------:R-:W-:Y:S02]  /*0cc0*/  @P0 IMAD.WIDE R22, R10, 0x4, R26 ;  /* 0x000000040a160825 */ /* 0x000fe400078e021a */
[----:B------:R-:W4:Y:S02]  /*0cd0*/  @P0 LDG.E R27, desc[UR6][R26.64] ;  /* 0x000000061a1b0981 */ /* 0x000f24000c1e1900 */
[----:B--2---:R-:W-:Y:S01]  /*0ce0*/  @P0 IMAD.WIDE R24, R5, 0x4, R24 ;  /* 0x0000000405180825 */ /* 0x004fe200078e0218 */
[----:B------:R-:W-:Y:S01]  /*0cf0*/  @!P1 IADD3 R5, PT, PT, R12, R29, RZ ;  /* 0x0000001d0c059210 */ /* 0x000fe20007ffe0ff */
[----:B------:R-:W2:Y:S02]  /*0d00*/  @P0 LDG.E R22, desc[UR6][R22.64] ;  /* 0x0000000616160981 */ /* 0x000ea4000c1e1900 */
[----:B------:R-:W-:Y:S02]  /*0d10*/  @!P1 IMAD R29, R29, R10, R13 ;  /* 0x0000000a1d1d9224 */ /* 0x000fe400078e020d */
[----:B------:R-:W2:Y:S02]  /*0d20*/  @P0 LDG.E R19, desc[UR6][R24.64] ;  /* 0x0000000618130981 */ /* 0x000ea4000c1e1900 */
[----:B---3--:R-:W-:-:S02]  /*0d30*/  @!P1 IMAD.WIDE R20, R29, 0x4, R20 ;  /* 0x000000041d149825 */ /* 0x008fc400078e0214 */
[----:B------:R-:W3:Y:S02]  /*0d40*/  @P0 LDG.E R6, desc[UR6][R24.64+0x4] ;  /* 0x0000040618060981 */ /* 0x000ee4000c1e1900 */
[----:B----4-:R-:W-:Y:S02]  /*0d50*/  @!P1 IMAD.WIDE R16, R5, 0x4, R16 ;  /* 0x0000000405109825 */ /* 0x010fe400078e0210 */
[----:B------:R-:W4:Y:S04]  /*0d60*/  @!P1 LDG.E R21, desc[UR6][R20.64] ;  /* 0x0000000614159981 */ /* 0x000f28000c1e1900 */
[----:B------:R-:W4:Y:S01]  /*0d70*/  @!P1 LDG.E R16, desc[UR6][R16.64] ;  /* 0x0000000610109981 */ /* 0x000f22000c1e1900 */
[----:B------:R-:W-:Y:S02]  /*0d80*/  MOV R5, UR4 ;  /* 0x0000000400057c02 */ /* 0x000fe40008000f00 */
[----:B------:R-:W-:Y:S01]  /*0d90*/  @!P1 MOV R5, UR4 ;  /* 0x0000000400059c02 */ /* 0x000fe20008000f00 */
[----:B--2---:R-:W-:-:S04]  /*0da0*/  @P0 FFMA R19, R27, R19, R0 ;  /* 0x000000131b130223 */ /* 0x004fc80000000000 */
[----:B---3--:R-:W-:-:S04]  /*0db0*/  @P0 FFMA R0, R22, R6, R19 ;  /* 0x0000000616000223 */ /* 0x008fc80000000013 */
[----:B----4-:R-:W-:-:S07]  /*0dc0*/  @!P1 FFMA R0, R21, R16, R0 ;  /* 0x0000001015009223 */ /* 0x010fce0000000000 */
.L_x_329:
[----:B------:R-:W-:Y:S01]  /*0dd0*/  FSETP.GEU.AND P0, PT, R4, 1.175494350822287508e-38, PT ;  /* 0x008000000400780b */ /* 0x000fe20003f0e000 */
[----:B-----5:R-:W-:Y:S01]  /*0de0*/  FFMA.SAT R2, R7, R2, 0.5 ;  /* 0x3f00000007027423 */ /* 0x020fe20000002002 */
[----:B------:R-:W-:Y:S01]  /*0df0*/  MOV R19, 0x3e055027 ;  /* 0x3e05502700137802 */ /* 0x000fe20000000f00 */
[----:B------:R-:W-:Y:S02]  /*0e00*/  BSSY.RECONVERGENT B0, `(.L_x_333) ;  /* 0x000002c000007945 */ /* 0x000fe40003800200 */
[----:B------:R-:W-:-:S04]  /*0e10*/  FFMA.RM R3, R2, R3, 12582913 ;  /* 0x4b40000102037423 */ /* 0x000fc80000004003 */
[C---:B------:R-:W-:Y:S01]  /*0e20*/  FADD R6, R3.reuse, -12583039 ;  /* 0xcb40007f03067421 */ /* 0x040fe20000000000 */
[----:B------:R-:W-:-:S03]  /*0e30*/  SHF.L.U32 R3, R3, 0x17, RZ ;  /* 0x0000001703037819 */ /* 0x000fc600000006ff */
[----:B------:R-:W-:Y:S01]  /*0e40*/  @!P0 FMUL R4, R4, 8388608 ;  /* 0x4b00000004048820 */ /* 0x000fe20000400000 */
[----:B------:R-:W-:-:S04]  /*0e50*/  FFMA R6, R7, 1.4426950216293334961, -R6 ;  /* 0x3fb8aa3b07067823 */ /* 0x000fc80000000806 */
[----:B------:R-:W-:Y:S01]  /*0e60*/  IADD3 R17, PT, PT, R4, -0x3f2aaaab, RZ ;  /* 0xc0d5555504117810 */ /* 0x000fe20007ffe0ff */
[----:B------:R-:W-:-:S03]  /*0e70*/  FFMA R7, R7, 1.925963033500011079e-08, R6 ;  /* 0x32a5706007077823 */ /* 0x000fc60000000006 */
[----:B------:R-:W-:Y:S01]  /*0e80*/  LOP3.LUT R17, R17, 0xff800000, RZ, 0xc0, !PT ;  /* 0xff80000011117812 */ /* 0x000fe200078ec0ff */
[----:B------:R1:W2:Y:S03]  /*0e90*/  MUFU.EX2 R6, R7 ;  /* 0x0000000700067308 */ /* 0x0002a60000000800 */
[-C--:B------:R-:W-:Y:S02]  /*0ea0*/  IADD3 R2, PT, PT, R4, -R17.reuse, RZ ;  /* 0x8000001104027210 */ /* 0x080fe40007ffe0ff */
[----:B------:R-:W-:-:S03]  /*0eb0*/  I2FP.F32.S32 R10, R17 ;  /* 0x00000011000a7245 */ /* 0x000fc60000201400 */
[----:B------:R-:W-:Y:S01]  /*0ec0*/  FADD R2, R2, -1 ;  /* 0xbf80000002027421 */ /* 0x000fe20000000000 */
[----:B-1----:R-:W-:-:S03]  /*0ed0*/  MOV R7, 0x7f800000 ;  /* 0x7f80000000077802 */ /* 0x002fc60000000f00 */
[----:B------:R-:W-:-:S04]  /*0ee0*/  FFMA R19, R2, -R19, 0.14084610342979431152 ;  /* 0x3e1039f602137423 */ /* 0x000fc80000000813 */
[----:B------:R-:W-:Y:S01]  /*0ef0*/  FFMA R19, R2, R19, -0.12148627638816833496 ;  /* 0xbdf8cdcc02137423 */ /* 0x000fe20000000013 */
[----:B--2---:R-:W-:Y:S01]  /*0f00*/  FMUL R6, R6, R3 ;  /* 0x0000000306067220 */ /* 0x004fe20000400000 */
[----:B------:R-:W-:Y:S02]  /*0f10*/  FSEL R3, RZ, -23, P0 ;  /* 0xc1b80000ff037808 */ /* 0x000fe40000000000 */
[----:B------:R-:W-:Y:S01]  /*0f20*/  FFMA R19, R2, R19, 0.13980610668659210205 ;  /* 0x3e0f295502137423 */ /* 0x000fe20000000013 */
[----:B------:R-:W-:Y:S01]  /*0f30*/  ISETP.GT.U32.AND P0, PT, R4, 0x7f7fffff, PT ;  /* 0x7f7fffff0400780c */ /* 0x000fe20003f04070 */
[----:B------:R-:W1:Y:S01]  /*0f40*/  MUFU.RCP R21, R6 ;  /* 0x0000000600157308 */ /* 0x000e620000001000 */
[----:B------:R-:W-:Y:S01]  /*0f50*/  FFMA R3, R10, 1.1920928955078125e-07, R3 ;  /* 0x340000000a037823 */ /* 0x000fe20000000003 */
        /* <DEDUP_REMOVED lines=10> */
[----:B-1----:R-:W-:-:S03]  /*1000*/  FFMA R2, -R6, R21, 1 ;  /* 0x3f80000006027423 */ /* 0x002fc60000000115 */
[----:B------:R-:W-:Y:S01]  /*1010*/  FSEL R3, R3, -INF , P0 ;  /* 0xff80000003037808 */ /* 0x000fe20000000000 */
[----:B------:R-:W-:-:S04]  /*1020*/  FFMA R2, R21, R2, R21 ;  /* 0x0000000215027223 */ /* 0x000fc80000000015 */
[----:B------:R-:W-:-:S03]  /*1030*/  FFMA R7, R3, R2, RZ ;  /* 0x0000000203077223 */ /* 0x000fc600000000ff */
[----:B------:R-:W1:Y:S01]  /*1040*/  FCHK P0, R3, R6 ;  /* 0x0000000603007302 */ /* 0x000e620000000000 */
[----:B------:R-:W-:-:S04]  /*1050*/  FFMA R4, -R6, R7, R3 ;  /* 0x0000000706047223 */ /* 0x000fc80000000103 */
[----:B------:R-:W-:Y:S01]  /*1060*/  FFMA R7, R2, R4, R7 ;  /* 0x0000000402077223 */ /* 0x000fe20000000007 */
[----:B-1----:R-:W-:Y:S06]  /*1070*/  @!P0 BRA `(.L_x_334) ;  /* 0x0000000000108947 */ /* 0x002fec0003800000 */
[----:B------:R-:W-:Y:S02]  /*1080*/  MOV R2, R6 ;  /* 0x0000000600027202 */ /* 0x000fe40000000f00 */
[----:B------:R-:W-:-:S07]  /*1090*/  MOV R4, 0x10b0 ;  /* 0x000010b000047802 */ /* 0x000fce0000000f00 */
[----:B0-----:R-:W-:Y:S05]  /*10a0*/  CALL.REL.NOINC `($__internal_9_$__cuda_sm3x_div_rn_noftz_f32_slowpath) ;  /* 0x0000005c00387944 */ /* 0x001fea0003c00000 */
[----:B------:R-:W-:-:S07]  /*10b0*/  MOV R7, R2 ;  /* 0x0000000200077202 */ /* 0x000fce0000000f00 */
.L_x_334:
[----:B------:R-:W-:Y:S05]  /*10c0*/  BSYNC.RECONVERGENT B0 ;  /* 0x0000000000007941 */ /* 0x000fea0003800200 */
.L_x_333:
[----:B------:R-:W-:Y:S01]  /*10d0*/  FADD R7, R7, -R0 ;  /* 0x8000000007077221 */ /* 0x000fe20000000000 */
[----:B------:R-:W-:Y:S01]  /*10e0*/  HFMA2 R0, -RZ, RZ, 2.703125, 0 ;  /* 0x41680000ff007431 */ /* 0x000fe200000001ff */
[----:B------:R-:W-:-:S03]  /*10f0*/  MOV R21, 0x3a69a091 ;  /* 0x3a69a09100157802 */ /* 0x000fc60000000f00 */
        /* <DEDUP_REMOVED lines=12> */
[----:B------:R1:W2:Y:S03]  /*11c0*/  MUFU.RCP R19, R6 ;  /* 0x0000000600137308 */ /* 0x0002a60000001000 */
[----:B------:R-:W-:Y:S01]  /*11d0*/  @!P2 FADD R17, R17, R0 ;  /* 0x000000001111a221 */ /* 0x000fe20000000000 */
[----:B-1----:R-:W-:-:S05]  /*11e0*/  MOV R6, 0x40000000 ;  /* 0x4000000000067802 */ /* 0x002fca0000000f00 */
[C---:B------:R-:W-:Y:S01]  /*11f0*/  FFMA R6, |R7|.reuse, R6, 1 ;  /* 0x3f80000007067423 */ /* 0x040fe20000000206 */
[----:B--2---:R-:W-:Y:S01]  /*1200*/  FMUL R4, R2, R19 ;  /* 0x0000001302047220 */ /* 0x004fe20000400000 */
[----:B------:R-:W-:-:S04]  /*1210*/  FMUL R2, R7, -R7 ;  /* 0x8000000707027220 */ /* 0x000fc80000400000 */
[----:B------:R-:W-:Y:S01]  /*1220*/  MUFU.RCP R6, R6 ;  /* 0x0000000600067308 */ /* 0x000fe20000001000 */
[----:B------:R-:W-:Y:S01]  /*1230*/  FADD R10, R4, 1 ;  /* 0x3f800000040a7421 */ /* 0x000fe20000000000 */
[----:B------:R-:W-:-:S03]  /*1240*/  FMUL R12, R2, 1.4426950216293334961 ;  /* 0x3fb8aa3b020c7820 */ /* 0x000fc60000400000 */
[----:B------:R-:W-:-:S03]  /*1250*/  FFMA R10, R10, -4, |R7| ;  /* 0xc08000000a0a7823 */ /* 0x000fc60000000407 */
[----:B------:R-:W1:Y:S01]  /*1260*/  FRND.TRUNC R12, R12 ;  /* 0x0000000c000c7307 */ /* 0x000e62000020d000 */
[----:B------:R-:W-:-:S04]  /*1270*/  FFMA R10, |R7|, -R4, R10 ;  /* 0x80000004070a7223 */ /* 0x000fc8000000020a */
[----:B------:R-:W-:-:S04]  /*1280*/  FFMA R4, R19, R10, R4 ;  /* 0x0000000a13047223 */ /* 0x000fc80000000004 */
[----:B------:R-:W-:Y:S01]  /*1290*/  FFMA R19, R4, R21, 0.0070457882247865200043 ;  /* 0x3be6e05b04137423 */ /* 0x000fe20000000015 */
[----:B------:R-:W-:-:S03]  /*12a0*/  HFMA2 R21, -RZ, RZ, 3.4921875, 0 ;  /* 0x42fc0000ff157431 */ /* 0x000fc600000001ff */
[----:B------:R-:W-:Y:S01]  /*12b0*/  FFMA R19, R4, R19, -0.015866896137595176697 ;  /* 0xbc81fb4b04137423 */ /* 0x000fe20000000013 */
[----:B-1----:R-:W-:-:S03]  /*12c0*/  FSETP.GT.AND P0, PT, |R12|, 126, PT ;  /* 0x42fc00000c00780b */ /* 0x002fc60003f04200 */
[----:B------:R-:W-:Y:S01]  /*12d0*/  FFMA R19, R4, R19, 0.036429625004529953003 ;  /* 0x3d15373b04137423 */ /* 0x000fe20000000013 */
[----:B------:R-:W-:-:S03]  /*12e0*/  LOP3.LUT R21, R21, 0x80000000, R12, 0xb8, !PT ;  /* 0x8000000015157812 */ /* 0x000fc600078eb80c */
[----:B------:R-:W-:Y:S01]  /*12f0*/  FFMA R19, R4, R19, -0.066643431782722473145 ;  /* 0xbd887c5a04137423 */ /* 0x000fe20000000013 */
[----:B------:R-:W-:-:S03]  /*1300*/  FSEL R21, R21, R12, P0 ;  /* 0x0000000c15157208 */ /* 0x000fc60000000000 */
[----:B------:R-:W-:Y:S01]  /*1310*/  FFMA R19, R4, R19, 0.093814529478549957275 ;  /* 0x3dc021d504137423 */ /* 0x000fe20000000013 */
[----:B------:R-:W-:-:S03]  /*1320*/  FSETP.GT.AND P0, PT, |R7|, 10.05500030517578125, PT ;  /* 0x4120e1480700780b */ /* 0x000fc60003f04200 */
[C---:B------:R-:W-:Y:S01]  /*1330*/  FFMA R19, R4.reuse, R19, -0.10099056363105773926 ;  /* 0xbdced42404137423 */ /* 0x040fe20000000013 */
[--C-:B------:R-:W-:Y:S01]  /*1340*/  FFMA R10, R21, -0.69314718246459960938, R2.reuse ;  /* 0xbf317218150a7823 */ /* 0x100fe20000000002 */
[----:B------:R-:W-:Y:S02]  /*1350*/  FFMA R2, -|R7|, |R7|, -R2 ;  /* 0x4000000707027223 */ /* 0x000fe40000000b02 */
[C---:B------:R-:W-:Y:S01]  /*1360*/  FFMA R19, R4.reuse, R19, 0.06809400022029876709 ;  /* 0x3d8b74de04137423 */ /* 0x040fe20000000013 */
[C---:B------:R-:W-:Y:S01]  /*1370*/  FFMA R10, R21.reuse, 1.9046542121259335545e-09, R10 ;  /* 0x3102e308150a7823 */ /* 0x040fe2000000000a */
[----:B------:R-:W-:Y:S02]  /*1380*/  FADD R21, R21, 12583039 ;  /* 0x4b40007f15157421 */ /* 0x000fe40000000000 */
[----:B------:R-:W-:Y:S01]  /*1390*/  FFMA R19, R4, R19, 0.015377387404441833496 ;  /* 0x3c7bf17004137423 */ /* 0x000fe20000000013 */
[----:B------:R-:W-:Y:S02]  /*13a0*/  FMUL R12, R10, 1.4426950216293334961 ;  /* 0x3fb8aa3b0a0c7820 */ /* 0x000fe40000400000 */
[----:B------:R-:W-:Y:S01]  /*13b0*/  SHF.L.U32 R21, R21, 0x17, RZ ;  /* 0x0000001715157819 */ /* 0x000fe200000006ff */
[----:B------:R-:W-:-:S03]  /*13c0*/  FFMA R19, R4, R19, -0.1396210789680480957 ;  /* 0xbe0ef8d404137423 */ /* 0x000fc60000000013 */
[----:B------:R-:W1:Y:S01]  /*13d0*/  MUFU.EX2 R12, R12 ;  /* 0x0000000c000c7308 */ /* 0x000e620000000800 */
[----:B------:R-:W-:-:S04]  /*13e0*/  FFMA R4, R4, R19, 1.232995152473449707 ;  /* 0x3f9dd2c904047423 */ /* 0x000fc80000000013 */
[----:B------:R-:W-:-:S04]  /*13f0*/  FMUL R19, R4, R6 ;  /* 0x0000000604137220 */ /* 0x000fc80000400000 */
        /* <DEDUP_REMOVED lines=11> */
[----:B------:R-:W-:-:S04]  /*14b0*/  @!P2 FFMA R10, R17, R7, R10 ;  /* 0x00000007110aa223 */ /* 0x000fc8000000000a */
[----:B------:R-:W-:-:S05]  /*14c0*/  FMUL R3, R10, 0.5 ;  /* 0x3f0000000a037820 */ /* 0x000fca0000400000 */
[----:B------:R1:W-:Y:S02]  /*14d0*/  STG.E desc[UR6][R8.64], R3 ;  /* 0x0000000308007986 */ /* 0x0003e4000c101906 */
.L_x_328:
[----:B------:R-:W2:Y:S02]  /*14e0*/  LDCU UR4, c[0x0][0x3c4] ;  /* 0x00007880ff0477ac */ /* 0x000ea40008000800 */
[----:B--2---:R-:W-:-:S09]  /*14f0*/  UISETP.NE.AND UP0, UPT, UR4, 0x2, UPT ;  /* 0x000000020400788c */ /* 0x004fd2000bf05270 */
[----:B------:R-:W-:Y:S05]  /*1500*/  BRA.U UP0, `(.L_x_335) ;  /* 0x0000001500c47547 */ /* 0x000fea000b800000 */
[----:B------:R-:W2:Y:S01]  /*1510*/  LDCU UR4, c[0x0][0x3c0] ;  /* 0x00007800ff0477ac */ /* 0x000ea20008000800 */
[----:B------:R-:W3:Y:S01]  /*1520*/  LDC.64 R6, c[0x0][0x3a0] ;  /* 0x0000e800ff067b82 */ /* 0x000ee20000000a00 */
[----:B--2---:R-:W-:-:S05]  /*1530*/  IMAD R10, R18, UR4, RZ ;  /* 0x00000004120a7c24 */ /* 0x004fca000f8e02ff */
[----:B------:R-:W-:-:S05]  /*1540*/  IADD3 R19, PT, PT, R11, R10, RZ ;  /* 0x0000000a0b137210 */ /* 0x000fca0007ffe0ff */
[----:B---3--:R-:W-:-:S06]  /*1550*/  IMAD.WIDE R6, R19, 0x4, R6 ;  /* 0x0000000413067825 */ /* 0x008fcc00078e0206 */
[----:B------:R-:W1:Y:S01]  /*1560*/  LDG.E R7, desc[UR6][R6.64] ;  /* 0x0000000606077981 */ /* 0x000e62000c1e1900 */
[----:B------:R-:W-:Y:S01]  /*1570*/  HFMA2 R0, -RZ, RZ, 0.96630859375, -0.0022525787353515625 ;  /* 0x3bbb989dff007431 */ /* 0x000fe200000001ff */
[----:B------:R-:W-:-:S04]  /*1580*/  MOV R2, 0x437c0000 ;  /* 0x437c000000027802 */ /* 0x000fc80000000f00 */
[----:B-1----:R-:W-:-:S04]  /*1590*/  FFMA.SAT R3, R7, R0, 0.5 ;  /* 0x3f00000007037423 */ /* 0x002fc80000002000 */
[----:B------:R-:W-:-:S04]  /*15a0*/  FFMA.RM R3, R3, R2, 12582913 ;  /* 0x4b40000103037423 */ /* 0x000fc80000004002 */
[C---:B------:R-:W-:Y:S01]  /*15b0*/  FADD R4, R3.reuse, -12583039 ;  /* 0xcb40007f03047421 */ /* 0x040fe20000000000 */
[----:B------:R-:W-:-:S03]  /*15c0*/  SHF.L.U32 R20, R3, 0x17, RZ ;  /* 0x0000001703147819 */ /* 0x000fc600000006ff */
[----:B------:R-:W-:-:S04]  /*15d0*/  FFMA R4, R7, 1.4426950216293334961, -R4 ;  /* 0x3fb8aa3b07047823 */ /* 0x000fc80000000804 */
[----:B------:R-:W-:-:S04]  /*15e0*/  FFMA R4, R7, 1.925963033500011079e-08, R4 ;  /* 0x32a5706007047823 */ /* 0x000fc80000000004 */
[----:B------:R-:W1:Y:S02]  /*15f0*/  MUFU.EX2 R17, R4 ;  /* 0x0000000400117308 */ /* 0x000e640000000800 */
[----:B-1----:R-:W-:-:S05]  /*1600*/  FMUL R20, R20, R17 ;  /* 0x0000001114147220 */ /* 0x002fca0000400000 */
[----:B------:R-:W-:-:S13]  /*1610*/  FSETP.GT.AND P0, PT, R20, 100000, PT ;  /* 0x47c350001400780b */ /* 0x000fda0003f04000 */
[----:B------:R-:W-:Y:S05]  /*1620*/  @P0 EXIT ;  /* 0x000000000000094d */ /* 0x000fea0003800000 */
[----:B------:R-:W1:Y:S08]  /*1630*/  LDC.64 R6, c[0x0][0x398] ;  /* 0x0000e600ff067b82 */ /* 0x000e700000000a00 */
[----:B------:R-:W2:Y:S01]  /*1640*/  LDC R4, c[0x0][0x3b8] ;  /* 0x0000ee00ff047b82 */ /* 0x000ea20000000800 */
[----:B-1----:R-:W-:-:S05]  /*1650*/  IMAD.WIDE R6, R19, 0x4, R6 ;  /* 0x0000000413067825 */ /* 0x002fca00078e0206 */
[----:B------:R1:W5:Y:S01]  /*1660*/  LDG.E R3, desc[UR6][R6.64] ;  /* 0x0000000606037981 */ /* 0x000362000c1e1900 */
[----:B------:R-:W-:Y:S02]  /*1670*/  MOV R19, RZ ;  /* 0x000000ff00137202 */ /* 0x000fe40000000f00 */
[----:B--2---:R-:W-:-:S13]  /*1680*/  ISETP.GE.AND P0, PT, R4, 0x1, PT ;  /* 0x000000010400780c */ /* 0x004fda0003f06270 */
[----:B-1----:R-:W-:Y:S05]  /*1690*/  @!P0 BRA `(.L_x_336) ;  /* 0x0000000400bc8947 */ /* 0x002fea0003800000 */
[C---:B------:R-:W-:Y:S01]  /*16a0*/  ISETP.GE.U32.AND P0, PT, R4.reuse, 0x8, PT ;  /* 0x000000080400780c */ /* 0x040fe20003f06070 */
[----:B------:R-:W-:Y:S02]  /*16b0*/  HFMA2 R19, -RZ, RZ, 0, 0 ;  /* 0x00000000ff137431 */ /* 0x000fe400000001ff */
[----:B------:R-:W-:Y:S01]  /*16c0*/  IMAD R10, R11, R4, R10 ;  /* 0x000000040b0a7224 */ /* 0x000fe200078e020a */
[----:B------:R-:W-:Y:S02]  /*16d0*/  LOP3.LUT R12, R4, 0x7, RZ, 0xc0, !PT ;  /* 0x00000007040c7812 */ /* 0x000fe400078ec0ff */
[----:B------:R-:W-:-:S07]  /*16e0*/  MOV R21, RZ ;  /* 0x000000ff00157202 */ /* 0x000fce0000000f00 */
[----:B------:R-:W-:Y:S05]  /*16f0*/  @!P0 BRA `(.L_x_337) ;  /* 0x0000000000bc8947 */ /* 0x000fea0003800000 */
[----:B------:R-:W-:Y:S02]  /*1700*/  LOP3.LUT R22, R4, 0x7ffffff8, RZ, 0xc0, !PT ;  /* 0x7ffffff804167812 */ /* 0x000fe400078ec0ff */
[----:B------:R-:W-:Y:S02]  /*1710*/  MOV R19, RZ ;  /* 0x000000ff00137202 */ /* 0x000fe40000000f00 */
[----:B------:R-:W-:Y:S02]  /*1720*/  MOV R21, R10 ;  /* 0x0000000a00157202 */ /* 0x000fe40000000f00 */
[----:B------:R-:W-:Y:S02]  /*1730*/  MOV R23, R13 ;  /* 0x0000000d00177202 */ /* 0x000fe40000000f00 */
[----:B------:R-:W-:-:S07]  /*1740*/  IADD3 R24, PT, PT, -R22, RZ, RZ ;  /* 0x000000ff16187210 */ /* 0x000fce0007ffe1ff */
.L_x_338:
[----:B------:R-:W1:Y:S08]  /*1750*/  LDC.64 R16, c[0x0][0x390] ;  /* 0x0000e400ff107b82 */ /* 0x000e700000000a00 */
[----:B------:R-:W2:Y:S01]  /*1760*/  LDC.64 R6, c[0x0][0x388] ;  /* 0x0000e200ff067b82 */ /* 0x000ea20000000a00 */
[----:B-1----:R-:W-:-:S05]  /*1770*/  IMAD.WIDE R16, R21, 0x4, R16 ;  /* 0x0000000415107825 */ /* 0x002fca00078e0210 */
[----:B------:R-:W3:Y:S01]  /*1780*/  LDG.E R25, desc[UR6][R16.64] ;  /* 0x0000000610197981 */ /* 0x000ee2000c1e1900 */
[----:B--2---:R-:W-:-:S03]  /*1790*/  IMAD.WIDE R6, R23, 0x4, R6 ;  /* 0x0000000417067825 */ /* 0x004fc600078e0206 */
[----:B------:R-:W2:Y:S04]  /*17a0*/  LDG.E R29, desc[UR6][R16.64+0x4] ;  /* 0x00000406101d7981 */ /* 0x000ea8000c1e1900 */
[----:B------:R-:W3:Y:S02]  /*17b0*/  LDG.E R26, desc[UR6][R6.64] ;  /* 0x00000006061a7981 */ /* 0x000ee4000c1e1900 */
[----:B---3--:R-:W-:Y:S02]  /*17c0*/  FFMA R25, R26, R25, R19 ;  /* 0x000000191a197223 */ /* 0x008fe40000000013 */
[----:B------:R-:W1:Y:S02]  /*17d0*/  LDC R19, c[0x0][0x3b0] ;  /* 0x0000ec00ff137b82 */ /* 0x000e640000000800 */
[----:B-1----:R-:W-:-:S05]  /*17e0*/  IMAD.WIDE R26, R19, 0x4, R6 ;  /* 0x00000004131a7825 */ /* 0x002fca00078e0206 */
[----:B------:R-:W2:Y:S01]  /*17f0*/  LDG.E R28, desc[UR6][R26.64] ;  /* 0x000000061a1c7981 */ /* 0x000ea2000c1e1900 */
[----:B------:R-:W-:-:S03]  /*1800*/  IMAD.WIDE R6, R19, 0x4, R26 ;  /* 0x0000000413067825 */ /* 0x000fc600078e021a */
[----:B------:R-:W3:Y:S01]  /*1810*/  LDG.E R27, desc[UR6][R16.64+0x10] ;  /* 0x00001006101b7981 */ /* 0x000ee2000c1e1900 */
[----:B--2---:R-:W-:-:S03]  /*1820*/  FFMA R25, R28, R29, R25 ;  /* 0x0000001d1c197223 */ /* 0x004fc60000000019 */
[----:B------:R-:W2:Y:S04]  /*1830*/  LDG.E R29, desc[UR6][R16.64+0x8] ;  /* 0x00000806101d7981 */ /* 0x000ea8000c1e1900 */
[----:B------:R-:W2:Y:S02]  /*1840*/  LDG.E R28, desc[UR6][R6.64] ;  /* 0x00000006061c7981 */ /* 0x000ea4000c1e1900 */
[----:B--2---:R-:W-:Y:S01]  /*1850*/  FFMA R25, R28, R29, R25 ;  /* 0x0000001d1c197223 */ /* 0x004fe20000000019 */
[C---:B------:R-:W-:Y:S02]  /*1860*/  IMAD.WIDE R28, R19.reuse, 0x4, R6 ;  /* 0x00000004131c7825 */ /* 0x040fe400078e0206 */
[----:B------:R-:W2:Y:S04]  /*1870*/  LDG.E R7, desc[UR6][R16.64+0xc] ;  /* 0x00000c0610077981 */ /* 0x000ea8000c1e1900 */
[----:B------:R1:W2:Y:S02]  /*1880*/  LDG.E R6, desc[UR6][R28.64] ;  /* 0x000000061c067981 */ /* 0x0002a4000c1e1900 */
[----:B-1----:R-:W-:-:S05]  /*1890*/  IMAD.WIDE R28, R19, 0x4, R28 ;  /* 0x00000004131c7825 */ /* 0x002fca00078e021c */
[----:B------:R-:W3:Y:S01]  /*18a0*/  LDG.E R26, desc[UR6][R28.64] ;  /* 0x000000061c1a7981 */ /* 0x000ee2000c1e1900 */
[----:B--2---:R-:W-:-:S03]  /*18b0*/  FFMA R25, R6, R7, R25 ;  /* 0x0000000706197223 */ /* 0x004fc60000000019 */
[----:B------:R-:W2:Y:S01]  /*18c0*/  LDG.E R7, desc[UR6][R16.64+0x14] ;  /* 0x0000140610077981 */ /* 0x000ea2000c1e1900 */
[----:B---3--:R-:W-:Y:S01]  /*18d0*/  FFMA R25, R26, R27, R25 ;  /* 0x0000001b1a197223 */ /* 0x008fe20000000019 */
[----:B------:R-:W-:-:S05]  /*18e0*/  IMAD.WIDE R26, R19, 0x4, R28 ;  /* 0x00000004131a7825 */ /* 0x000fca00078e021c */
[----:B------:R-:W2:Y:S01]  /*18f0*/  LDG.E R6, desc[UR6][R26.64] ;  /* 0x000000061a067981 */ /* 0x000ea2000c1e1900 */
[----:B------:R-:W-:Y:S01]  /*1900*/  IADD3 R24, PT, PT, R24, 0x8, RZ ;  /* 0x0000000818187810 */ /* 0x000fe20007ffe0ff */
[----:B--2---:R-:W-:Y:S01]  /*1910*/  FFMA R25, R6, R7, R25 ;  /* 0x0000000706197223 */ /* 0x004fe20000000019 */
[C---:B------:R-:W-:Y:S02]  /*1920*/  IMAD.WIDE R6, R19.reuse, 0x4, R26 ;  /* 0x0000000413067825 */ /* 0x040fe400078e021a */
[----:B------:R-:W2:Y:S04]  /*1930*/  LDG.E R26, desc[UR6][R16.64+0x18] ;  /* 0x00001806101a7981 */ /* 0x000ea8000c1e1900 */
[----:B------:R1:W2:Y:S04]  /*1940*/  LDG.E R28, desc[UR6][R6.64] ;  /* 0x00000006061c7981 */ /* 0x0002a8000c1e1900 */
[----:B------:R-:W3:Y:S01]  /*1950*/  LDG.E R27, desc[UR6][R16.64+0x1c] ;  /* 0x00001c06101b7981 */ /* 0x000ee2000c1e1900 */
[----:B-1----:R-:W-:-:S05]  /*1960*/  IMAD.WIDE R6, R19, 0x4, R6 ;  /* 0x0000000413067825 */ /* 0x002fca00078e0206 */
[----:B------:R-:W3:Y:S01]  /*1970*/  LDG.E R29, desc[UR6][R6.64] ;  /* 0x00000006061d7981 */ /* 0x000ee2000c1e1900 */
[----:B------:R-:W-:Y:S02]  /*1980*/  ISETP.NE.AND P0, PT, R24, RZ, PT ;  /* 0x000000ff1800720c */ /* 0x000fe40003f05270 */
[----:B------:R-:W-:Y:S02]  /*1990*/  LEA R23, R19, R23, 0x3 ;  /* 0x0000001713177211 */ /* 0x000fe400078e18ff */
[----:B------:R-:W-:Y:S01]  /*19a0*/  IADD3 R21, PT, PT, R21, 0x8, RZ ;  /* 0x0000000815157810 */ /* 0x000fe20007ffe0ff */
[----:B--2---:R-:W-:-:S04]  /*19b0*/  FFMA R28, R28, R26, R25 ;  /* 0x0000001a1c1c7223 */ /* 0x004fc80000000019 */
[----:B---3--:R-:W-:-:S04]  /*19c0*/  FFMA R19, R29, R27, R28 ;  /* 0x0000001b1d137223 */ /* 0x008fc8000000001c */
[----:B------:R-:W-:Y:S05]  /*19d0*/  @P0 BRA `(.L_x_338) ;  /* 0xfffffffc005c0947 */ /* 0x000fea000383ffff */
[----:B------:R-:W-:-:S07]  /*19e0*/  MOV R21, R22 ;  /* 0x0000001600157202 */ /* 0x000fce0000000f00 */
.L_x_337:
[----:B------:R-:W-:-:S13]  /*19f0*/  ISETP.NE.AND P0, PT, R12, RZ, PT ;  /* 0x000000ff0c00720c */ /* 0x000fda0003f05270 */
[----:B------:R-:W-:Y:S05]  /*1a00*/  @!P0 BRA `(.L_x_336) ;  /* 0x0000000000e08947 */ /* 0x000fea0003800000 */
[----:B------:R-:W-:Y:S02]  /*1a10*/  ISETP.GE.U32.AND P0, PT, R12, 0x4, PT ;  /* 0x000000040c00780c */ /* 0x000fe40003f06070 */
[----:B------:R-:W-:-:S04]  /*1a20*/  LOP3.LUT R24, R4, 0x3, RZ, 0xc0, !PT ;  /* 0x0000000304187812 */ /* 0x000fc800078ec0ff */
[----:B------:R-:W-:-:S07]  /*1a30*/  ISETP.NE.AND P1, PT, R24, RZ, PT ;  /* 0x000000ff1800720c */ /* 0x000fce0003f25270 */
[----:B------:R-:W-:Y:S06]  /*1a40*/  @!P0 BRA `(.L_x_339) ;  /* 0x00000000005c8947 */ /* 0x000fec0003800000 */
[----:B------:R-:W1:Y:S01]  /*1a50*/  LDC R12, c[0x0][0x3b0] ;  /* 0x0000ec00ff0c7b82 */ /* 0x000e620000000800 */
[----:B------:R-:W-:-:S07]  /*1a60*/  IADD3 R23, PT, PT, R10, R21, RZ ;  /* 0x000000150a177210 */ /* 0x000fce0007ffe0ff */
[----:B------:R-:W2:Y:S08]  /*1a70*/  LDC.64 R6, c[0x0][0x390] ;  /* 0x0000e400ff067b82 */ /* 0x000eb00000000a00 */
[----:B------:R-:W3:Y:S01]  /*1a80*/  LDC.64 R16, c[0x0][0x388] ;  /* 0x0000e200ff107b82 */ /* 0x000ee20000000a00 */
[----:B-1----:R-:W-:Y:S02]  /*1a90*/  IMAD R27, R21, R12, R13 ;  /* 0x0000000c151b7224 */ /* 0x002fe400078e020d */
[----:B--2---:R-:W-:-:S05]  /*1aa0*/  IMAD.WIDE R6, R23, 0x4, R6 ;  /* 0x0000000417067825 */ /* 0x004fca00078e0206 */
[----:B------:R-:W2:Y:S01]  /*1ab0*/  LDG.E R23, desc[UR6][R6.64] ;  /* 0x0000000606177981 */ /* 0x000ea2000c1e1900 */
[----:B---3--:R-:W-:-:S03]  /*1ac0*/  IMAD.WIDE R26, R27, 0x4, R16 ;  /* 0x000000041b1a7825 */ /* 0x008fc600078e0210 */
[----:B------:R-:W3:Y:S04]  /*1ad0*/  LDG.E R25, desc[UR6][R6.64+0x4] ;  /* 0x0000040606197981 */ /* 0x000ee8000c1e1900 */
[----:B------:R-:W2:Y:S01]  /*1ae0*/  LDG.E R22, desc[UR6][R26.64] ;  /* 0x000000061a167981 */ /* 0x000ea2000c1e1900 */
[----:B------:R-:W-:-:S04]  /*1af0*/  IMAD.WIDE R16, R12, 0x4, R26 ;  /* 0x000000040c107825 */ /* 0x000fc800078e021a */
[----:B--2---:R-:W-:Y:S01]  /*1b00*/  FFMA R19, R22, R23, R19 ;  /* 0x0000001716137223 */ /* 0x004fe20000000013 */
[C---:B------:R-:W-:Y:S02]  /*1b10*/  IMAD.WIDE R22, R12.reuse, 0x4, R16 ;  /* 0x000000040c167825 */ /* 0x040fe400078e0210 */
[----:B------:R-:W3:Y:S02]  /*1b20*/  LDG.E R16, desc[UR6][R16.64] ;  /* 0x0000000610107981 */ /* 0x000ee4000c1e1900 */
[----:B------:R-:W-:Y:S02]  /*1b30*/  IMAD.WIDE R28, R12, 0x4, R22 ;  /* 0x000000040c1c7825 */ /* 0x000fe400078e0216 */
[----:B------:R-:W2:Y:S04]  /*1b40*/  LDG.E R22, desc[UR6][R22.64] ;  /* 0x0000000616167981 */ /* 0x000ea8000c1e1900 */
[----:B------:R-:W2:Y:S04]  /*1b50*/  LDG.E R12, desc[UR6][R6.64+0x8] ;  /* 0x00000806060c7981 */ /* 0x000ea8000c1e1900 */
[----:B------:R-:W4:Y:S04]  /*1b60*/  LDG.E R28, desc[UR6][R28.64] ;  /* 0x000000061c1c7981 */ /* 0x000f28000c1e1900 */
[----:B------:R-:W4:Y:S01]  /*1b70*/  LDG.E R17, desc[UR6][R6.64+0xc] ;  /* 0x00000c0606117981 */ /* 0x000f22000c1e1900 */
[----:B------:R-:W-:Y:S01]  /*1b80*/  IADD3 R21, PT, PT, R21, 0x4, RZ ;  /* 0x0000000415157810 */ /* 0x000fe20007ffe0ff */
[----:B---3--:R-:W-:-:S04]  /*1b90*/  FFMA R19, R16, R25, R19 ;  /* 0x0000001910137223 */ /* 0x008fc80000000013 */
[----:B--2---:R-:W-:-:S04]  /*1ba0*/  FFMA R19, R22, R12, R19 ;  /* 0x0000000c16137223 */ /* 0x004fc80000000013 */
[----:B----4-:R-:W-:-:S07]  /*1bb0*/  FFMA R19, R28, R17, R19 ;  /* 0x000000111c137223 */ /* 0x010fce0000000013 */
.L_x_339:
[----:B------:R-:W-:Y:S05]  /*1bc0*/  @!P1 BRA `(.L_x_336) ;  /* 0x0000000000709947 */ /* 0x000fea0003800000 */
[----:B------:R-:W-:Y:S02]  /*1bd0*/  ISETP.NE.AND P0, PT, R24, 0x1, PT ;  /* 0x000000011800780c */ /* 0x000fe40003f05270 */
[----:B------:R-:W-:-:S04]  /*1be0*/  LOP3.LUT R4, R4, 0x1, RZ, 0xc0, !PT ;  /* 0x0000000104047812 */ /* 0x000fc800078ec0ff */
[----:B------:R-:W-:-:S07]  /*1bf0*/  ISETP.NE.U32.AND P1, PT, R4, 0x1, PT ;  /* 0x000000010400780c */ /* 0x000fce0003f25070 */
[----:B------:R-:W1:Y:S08]  /*1c00*/  @P0 LDC R22, c[0x0][0x3b0] ;  /* 0x0000ec00ff160b82 */ /* 0x000e700000000800 */
[----:B------:R-:W2:Y:S08]  /*1c10*/  @P0 LDC.64 R26, c[0x0][0x388] ;  /* 0x0000e200ff1a0b82 */ /* 0x000eb00000000a00 */
[----:B------:R-:W3:Y:S08]  /*1c20*/  @P0 LDC.64 R24, c[0x0][0x390] ;  /* 0x0000e400ff180b82 */ /* 0x000ef00000000a00 */
[----:B------:R-:W4:Y:S01]  /*1c30*/  @!P1 LDC R4, c[0x0][0x3b0] ;  /* 0x0000ec00ff049b82 */ /* 0x000f220000000800 */
[----:B-1----:R-:W-:-:S07]  /*1c40*/  @P0 IMAD R23, R21, R22, R13 ;  /* 0x0000001615170224 */ /* 0x002fce00078e020d */
[----:B------:R-:W1:Y:S01]  /*1c50*/  @!P1 LDC.64 R6, c[0x0][0x388] ;  /* 0x0000e200ff069b82 */ /* 0x000e620000000a00 */
[----:B--2---:R-:W-:Y:S01]  /*1c60*/  @P0 IMAD.WIDE R26, R23, 0x4, R26 ;  /* 0x00000004171a0825 */ /* 0x004fe200078e021a */
[----:B------:R-:W-:Y:S02]  /*1c70*/  @P0 IADD3 R23, PT, PT, R10, R21, RZ ;  /* 0x000000150a170210 */ /* 0x000fe40007ffe0ff */
[----:B------:R-:W-:-:S04]  /*1c80*/  @P0 IADD3 R21, PT, PT, R21, 0x2, RZ ;  /* 0x0000000215150810 */ /* 0x000fc80007ffe0ff */
[----:B------:R-:W2:Y:S01]  /*1c90*/  @!P1 LDC.64 R16, c[0x0][0x390] ;  /* 0x0000e400ff109b82 */ /* 0x000ea20000000a00 */
[----:B---3--:R-:W-:Y:S01]  /*1ca0*/  @P0 IMAD.WIDE R24, R23, 0x4, R24 ;  /* 0x0000000417180825 */ /* 0x008fe200078e0218 */
[----:B------:R-:W-:-:S03]  /*1cb0*/  @!P1 IADD3 R29, PT, PT, R10, R21, RZ ;  /* 0x000000150a1d9210 */ /* 0x000fc60007ffe0ff */
[----:B------:R-:W-:Y:S01]  /*1cc0*/  @P0 IMAD.WIDE R22, R22, 0x4, R26 ;  /* 0x0000000416160825 */ /* 0x000fe200078e021a */
[----:B------:R-:W3:Y:S03]  /*1cd0*/  @P0 LDG.E R10, desc[UR6][R24.64+0x4] ;  /* 0x00000406180a0981 */ /* 0x000ee6000c1e1900 */
[----:B----4-:R-:W-:Y:S01]  /*1ce0*/  @!P1 IMAD R21, R21, R4, R13 ;  /* 0x0000000415159224 */ /* 0x010fe200078e020d */
[----:B------:R-:W4:Y:S04]  /*1cf0*/  @P0 LDG.E R26, desc[UR6][R26.64] ;  /* 0x000000061a1a0981 */ /* 0x000f28000c1e1900 */
[----:B------:R-:W4:Y:S01]  /*1d00*/  @P0 LDG.E R4, desc[UR6][R24.64] ;  /* 0x0000000618040981 */ /* 0x000f22000c1e1900 */
[----:B-1----:R-:W-:-:S03]  /*1d10*/  @!P1 IMAD.WIDE R6, R21, 0x4, R6 ;  /* 0x0000000415069825 */ /* 0x002fc600078e0206 */
[----:B------:R-:W3:Y:S04]  /*1d20*/  @P0 LDG.E R22, desc[UR6][R22.64] ;  /* 0x0000000616160981 */ /* 0x000ee8000c1e1900 */
[----:B------:R-:W3:Y:S01]  /*1d30*/  @!P1 LDG.E R6, desc[UR6][R6.64] ;  /* 0x0000000606069981 */ /* 0x000ee2000c1e1900 */
[----:B--2---:R-:W-:-:S06]  /*1d40*/  @!P1 IMAD.WIDE R16, R29, 0x4, R16 ;  /* 0x000000041d109825 */ /* 0x004fcc00078e0210 */
[----:B------:R-:W2:Y:S01]  /*1d50*/  @!P1 LDG.E R16, desc[UR6][R16.64] ;  /* 0x0000000610109981 */ /* 0x000ea2000c1e1900 */
[----:B----4-:R-:W-:-:S04]  /*1d60*/  @P0 FFMA R21, R26, R4, R19 ;  /* 0x000000041a150223 */ /* 0x010fc80000000013 */
[----:B---3--:R-:W-:-:S04]  /*1d70*/  @P0 FFMA R19, R22, R10, R21 ;  /* 0x0000000a16130223 */ /* 0x008fc80000000015 */
[----:B--2---:R-:W-:-:S07]  /*1d80*/  @!P1 FFMA R19, R6, R16, R19 ;  /* 0x0000001006139223 */ /* 0x004fce0000000013 */
.L_x_336:
[----:B------:R-:W1:Y:S02]  /*1d90*/  LDCU UR4, c[0x0][0x3b0] ;  /* 0x00007600ff0477ac */ /* 0x000e640008000800 */
[----:B-1----:R-:W-:Y:S01]  /*1da0*/  IMAD R7, R11, UR4, R13 ;  /* 0x000000040b077c24 */ /* 0x002fe2000f8e020d */
[----:B------:R-:W1:Y:S03]  /*1db0*/  LDCU UR4, c[0x0][0x3c8] ;  /* 0x00007900ff0477ac */ /* 0x000e660008000800 */
[----:B------:R-:W-:-:S05]  /*1dc0*/  IMAD.WIDE R14, R7, 0x4, R14 ;  /* 0x00000004070e7825 */ /* 0x000fca00078e020e */
[----:B------:R-:W1:Y:S01]  /*1dd0*/  LDG.E R21, desc[UR6][R14.64] ;  /* 0x000000060e157981 */ /* 0x000e62000c1e1900 */
[----:B-----5:R-:W-:Y:S01]  /*1de0*/  FFMA.SAT R17, R3, R0, 0.5 ;  /* 0x3f00000003117423 */ /* 0x020fe20000002000 */
[----:B------:R-:W-:Y:S01]  /*1df0*/  HFMA2 R23, -RZ, RZ, 1.5048828125, 33.21875 ;  /* 0x3e055027ff177431 */ /* 0x000fe200000001ff */
[----:B------:R-:W-:Y:S02]  /*1e00*/  BSSY.RECONVERGENT B0, `(.L_x_340) ;  /* 0x000002e000007945 */ /* 0x000fe40003800200 */
[----:B------:R-:W-:-:S04]  /*1e10*/  FFMA.RM R17, R17, R2, 12582913 ;  /* 0x4b40000111117423 */ /* 0x000fc80000004002 */
[C---:B------:R-:W-:Y:S01]  /*1e20*/  FADD R2, R17.reuse, -12583039 ;  /* 0xcb40007f11027421 */ /* 0x040fe20000000000 */
[----:B------:R-:W-:-:S03]  /*1e30*/  SHF.L.U32 R17, R17, 0x17, RZ ;  /* 0x0000001711117819 */ /* 0x000fc600000006ff */
[----:B------:R-:W-:-:S04]  /*1e40*/  FFMA R2, R3, 1.4426950216293334961, -R2 ;  /* 0x3fb8aa3b03027823 */ /* 0x000fc80000000802 */
[----:B------:R-:W-:-:S04]  /*1e50*/  FFMA R6, R3, 1.925963033500011079e-08, R2 ;  /* 0x32a5706003067823 */ /* 0x000fc80000000002 */
[----:B------:R-:W2:Y:S02]  /*1e60*/  MUFU.EX2 R2, R6 ;  /* 0x0000000600027308 */ /* 0x000ea40000000800 */
[----:B--2---:R-:W-:-:S06]  /*1e70*/  FMUL R2, R2, R17 ;  /* 0x0000001102027220 */ /* 0x004fcc0000400000 */
[----:B------:R-:W2:Y:S01]  /*1e80*/  MUFU.RCP R17, R2 ;  /* 0x0000000200117308 */ /* 0x000ea20000001000 */
[----:B-1----:R-:W-:-:S04]  /*1e90*/  FADD R21, R21, UR4 ;  /* 0x0000000415157e21 */ /* 0x002fc80008000000 */
[C---:B------:R-:W-:Y:S01]  /*1ea0*/  FMUL R4, R21.reuse, 8388608 ;  /* 0x4b00000015047820 */ /* 0x040fe20000400000 */
[----:B------:R-:W-:-:S04]  /*1eb0*/  FSETP.GEU.AND P0, PT, R21, 1.175494350822287508e-38, PT ;  /* 0x008000001500780b */ /* 0x000fc80003f0e000 */
[----:B------:R-:W-:Y:S02]  /*1ec0*/  FSEL R4, R4, R21, !P0 ;  /* 0x0000001504047208 */ /* 0x000fe40004000000 */
[----:B------:R-:W-:Y:S02]  /*1ed0*/  FSEL R3, RZ, -23, P0 ;  /* 0xc1b80000ff037808 */ /* 0x000fe40000000000 */
[C---:B------:R-:W-:Y:S02]  /*1ee0*/  IADD3 R7, PT, PT, R4.reuse, -0x3f2aaaab, RZ ;  /* 0xc0d5555504077810 */ /* 0x040fe40007ffe0ff */
[----:B------:R-:W-:Y:S02]  /*1ef0*/  ISETP.GT.U32.AND P0, PT, R4, 0x7f7fffff, PT ;  /* 0x7f7fffff0400780c */ /* 0x000fe40003f04070 */
[----:B------:R-:W-:-:S04]  /*1f00*/  LOP3.LUT R7, R7, 0xff800000, RZ, 0xc0, !PT ;  /* 0xff80000007077812 */ /* 0x000fc800078ec0ff */
[-C--:B------:R-:W-:Y:S02]  /*1f10*/  IADD3 R0, PT, PT, R4, -R7.reuse, RZ ;  /* 0x8000000704007210 */ /* 0x080fe40007ffe0ff */
[----:B------:R-:W-:Y:S02]  /*1f20*/  I2FP.F32.S32 R6, R7 ;  /* 0x0000000700067245 */ /* 0x000fe40000201400 */
[----:B------:R-:W-:Y:S01]  /*1f30*/  MOV R7, 0x7f800000 ;  /* 0x7f80000000077802 */ /* 0x000fe20000000f00 */
        /* <DEDUP_REMOVED lines=15> */
[----:B--2---:R-:W-:-:S03]  /*2030*/  FFMA R0, -R2, R17, 1 ;  /* 0x3f80000002007423 */ /* 0x004fc60000000111 */
[----:B------:R-:W-:Y:S01]  /*2040*/  FSEL R3, R3, -INF , P0 ;  /* 0xff80000003037808 */ /* 0x000fe20000000000 */
[----:B------:R-:W-:-:S04]  /*2050*/  FFMA R0, R17, R0, R17 ;  /* 0x0000000011007223 */ /* 0x000fc80000000011 */
[----:B------:R-:W-:-:S03]  /*2060*/  FFMA R7, R3, R0, RZ ;  /* 0x0000000003077223 */ /* 0x000fc600000000ff */
[----:B------:R-:W1:Y:S01]  /*2070*/  FCHK P0, R3, R2 ;  /* 0x0000000203007302 */ /* 0x000e620000000000 */
[----:B------:R-:W-:-:S04]  /*2080*/  FFMA R4, -R2, R7, R3 ;  /* 0x0000000702047223 */ /* 0x000fc80000000103 */
[----:B------:R-:W-:Y:S01]  /*2090*/  FFMA R0, R0, R4, R7 ;  /* 0x0000000400007223 */ /* 0x000fe20000000007 */
[----:B-1----:R-:W-:Y:S06]  /*20a0*/  @!P0 BRA `(.L_x_341) ;  /* 0x00000000000c8947 */ /* 0x002fec0003800000 */
[----:B------:R-:W-:-:S07]  /*20b0*/  MOV R4, 0x20d0 ;  /* 0x000020d000047802 */ /* 0x000fce0000000f00 */
[----:B0-----:R-:W-:Y:S05]  /*20c0*/  CALL.REL.NOINC `($__internal_9_$__cuda_sm3x_div_rn_noftz_f32_slowpath) ;  /* 0x0000004c00307944 */ /* 0x001fea0003c00000 */
[----:B------:R-:W-:-:S07]  /*20d0*/  MOV R0, R2 ;  /* 0x0000000200007202 */ /* 0x000fce0000000f00 */
.L_x_341:
[----:B------:R-:W-:Y:S05]  /*20e0*/  BSYNC.RECONVERGENT B0 ;  /* 0x0000000000007941 */ /* 0x000fea0003800200 */
.L_x_340:
[----:B------:R-:W-:Y:S01]  /*20f0*/  FSETP.GT.AND P0, PT, R20, 200, PT ;  /* 0x434800001400780b */ /* 0x000fe20003f04000 */
[----:B------:R-:W-:Y:S01]  /*2100*/  BSSY.RECONVERGENT B0, `(.L_x_342) ;  /* 0x0000007000007945 */ /* 0x000fe20003800200 */
[----:B------:R-:W-:-:S11]  /*2110*/  FADD R4, R0, -R19 ;  /* 0x8000001300047221 */ /* 0x000fd60000000000 */
[----:B------:R-:W-:Y:S05]  /*2120*/  @P0 BRA `(.L_x_343) ;  /* 0x0000000000100947 */ /* 0x000fea0003800000 */
[----:B------:R-:W-:-:S05]  /*2130*/  FMUL R3, R4, R4 ;  /* 0x0000000404037220 */ /* 0x000fca0000400000 */
[----:B------:R-:W-:-:S04]  /*2140*/  FSETP.GEU.AND P0, PT, R3, R20, PT ;  /* 0x000000140300720b */ /* 0x000fc80003f0e000 */
[----:B------:R-:W-:-:S13]  /*2150*/  FSETP.LEU.OR P0, PT, R20, 4, P0 ;  /* 0x408000001400780b */ /* 0x000fda000070b400 */
[----:B------:R-:W-:Y:S05]  /*2160*/  @P0 EXIT ;  /* 0x000000000000094d */ /* 0x000fea0003800000 */
.L_x_343:
[----:B------:R-:W-:Y:S05]  /*2170*/  BSYNC.RECONVERGENT B0 ;  /* 0x0000000000007941 */ /* 0x000fea0003800200 */
.L_x_342:
[----:B------:R-:W-:Y:S01]  /*2180*/  FSETP.GTU.AND P0, PT, R21, RZ, PT ;  /* 0x000000ff1500720b */ /* 0x000fe20003f0c000 */
[----:B0-----:R-:W-:-:S12]  /*2190*/  IMAD.WIDE R8, R5, 0x4, R8 ;  /* 0x0000000405087825 */ /* 0x001fd800078e0208 */
[----:B------:R0:W-:Y:S01]  /*21a0*/  @!P0 STG.E desc[UR6][R8.64], RZ ;  /* 0x000000ff08008986 */ /* 0x0001e2000c101906 */
[----:B------:R-:W-:Y:S05]  /*21b0*/  @!P0 EXIT ;  /* 0x000000000000894d */ /* 0x000fea0003800000 */
[----:B------:R-:W1:Y:S01]  /*21c0*/  MUFU.RCP R7, R20 ;  /* 0x0000001400077308 */ /* 0x000e620000001000 */
[----:B------:R-:W-:Y:S01]  /*21d0*/  FMUL R3, R4, R4 ;  /* 0x0000000404037220 */ /* 0x000fe20000400000 */
[----:B------:R-:W-:Y:S06]  /*21e0*/  BSSY.RECONVERGENT B0, `(.L_x_344) ;  /* 0x000000b000007945 */ /* 0x000fec0003800200 */
[----:B------:R-:W2:Y:S01]  /*21f0*/  FCHK P0, R3, R20 ;  /* 0x0000001403007302 */ /* 0x000ea20000000000 */
[----:B-1----:R-:W-:-:S04]  /*2200*/  FFMA R2, -R20, R7, 1 ;  /* 0x3f80000014027423 */ /* 0x002fc80000000107 */
[----:B------:R-:W-:-:S04]  /*2210*/  FFMA R2, R7, R2, R7 ;  /* 0x0000000207027223 */ /* 0x000fc80000000007 */
[----:B------:R-:W-:-:S04]  /*2220*/  FFMA R7, R3, R2, RZ ;  /* 0x0000000203077223 */ /* 0x000fc800000000ff */
[----:B------:R-:W-:-:S04]  /*2230*/  FFMA R4, -R20, R7, R3 ;  /* 0x0000000714047223 */ /* 0x000fc80000000103 */
[----:B------:R-:W-:Y:S01]  /*2240*/  FFMA R2, R2, R4, R7 ;  /* 0x0000000402027223 */ /* 0x000fe20000000007 */
[----:B--2---:R-:W-:Y:S06]  /*2250*/  @!P0 BRA `(.L_x_345) ;  /* 0x00000000000c8947 */ /* 0x004fec0003800000 */
[----:B------:R-:W-:Y:S02]  /*2260*/  MOV R2, R20 ;  /* 0x0000001400027202 */ /* 0x000fe40000000f00 */
[----:B------:R-:W-:-:S07]  /*2270*/  MOV R4, 0x2290 ;  /* 0x0000229000047802 */ /* 0x000fce0000000f00 */
[----:B0-----:R-:W-:Y:S05]  /*2280*/  CALL.REL.NOINC `($__internal_9_$__cuda_sm3x_div_rn_noftz_f32_slowpath) ;  /* 0x0000004800c07944 */ /* 0x001fea0003c00000 */
.L_x_345:
[----:B------:R-:W-:Y:S05]  /*2290*/  BSYNC.RECONVERGENT B0 ;  /* 0x0000000000007941 */ /* 0x000fea0003800200 */
.L_x_344:
[----:B------:R-:W-:Y:S01]  /*22a0*/  FSETP.GT.AND P0, PT, R2, 9.9999999747524270788e-07, PT ;  /* 0x358637bd0200780b */ /* 0x000fe20003f04000 */
[----:B------:R-:W-:Y:S01]  /*22b0*/  BSSY.RECONVERGENT B0, `(.L_x_346) ;  /* 0x000001e000007945 */ /* 0x000fe20003800200 */
[----:B------:R-:W-:-:S11]  /*22c0*/  FADD R21, R20, -0.5 ;  /* 0xbf00000014157421 */ /* 0x000fd60000000000 */
[----:B------:R-:W-:Y:S05]  /*22d0*/  @!P0 BRA `(.L_x_347) ;  /* 0x00000000006c8947 */ /* 0x000fea0003800000 */
[----:B------:R-:W-:Y:S01]  /*22e0*/  FADD R2, R2, 1 ;  /* 0x3f80000002027421 */ /* 0x000fe20000000000 */
[----:B------:R-:W-:-:S04]  /*22f0*/  HFMA2 R17, -RZ, RZ, 1.5048828125, 33.21875 ;  /* 0x3e055027ff117431 */ /* 0x000fc800000001ff */
[----:B------:R-:W-:-:S13]  /*2300*/  FSETP.GEU.AND P0, PT, R2, 1.175494350822287508e-38, PT ;  /* 0x008000000200780b */ /* 0x000fda0003f0e000 */
[----:B------:R-:W-:-:S05]  /*2310*/  @!P0 FMUL R2, R2, 8388608 ;  /* 0x4b00000002028820 */ /* 0x000fca0000400000 */
[C---:B------:R-:W-:Y:S02]  /*2320*/  IADD3 R3, PT, PT, R2.reuse, -0x3f2aaaab, RZ ;  /* 0xc0d5555502037810 */ /* 0x040fe40007ffe0ff */
[----:B------:R-:W-:Y:S02]  /*2330*/  FSETP.NEU.AND P1, PT, R2, RZ, PT ;  /* 0x000000ff0200720b */ /* 0x000fe40003f2d000 */
        /* <DEDUP_REMOVED lines=19> */
[----:B------:R-:W-:-:S05]  /*2470*/  @P0 FFMA R3, R2, R7, +INF ;  /* 0x7f80000002030423 */ /* 0x000fca0000000007 */
[----:B------:R-:W-:-:S07]  /*2480*/  FSEL R2, R3, -INF , P1 ;  /* 0xff80000003027808 */ /* 0x000fce0000800000 */
.L_x_347:
[----:B------:R-:W-:Y:S05]  /*2490*/  BSYNC.RECONVERGENT B0 ;  /* 0x0000000000007941 */ /* 0x000fea0003800200 */
.L_x_346:
[C---:B------:R-:W-:Y:S01]  /*24a0*/  FMUL R20, R21.reuse, R2 ;  /* 0x0000000215147220 */ /* 0x040fe20000400000 */
[C---:B------:R-:W-:Y:S01]  /*24b0*/  FMUL R2, R21.reuse, 48 ;  /* 0x4240000015027820 */ /* 0x040fe20000400000 */
[----:B------:R-:W-:Y:S02]  /*24c0*/  BSSY.RECONVERGENT B0, `(.L_x_348) ;  /* 0x0000015000007945 */ /* 0x000fe40003800200 */
[----:B------:R-:W-:Y:S01]  /*24d0*/  FMUL R3, R20, 0.80000001192092895508 ;  /* 0x3f4ccccd14037820 */ /* 0x000fe20000400000 */
[----:B------:R-:W-:-:S03]  /*24e0*/  FMUL R21, R21, R2 ;  /* 0x0000000215157220 */ /* 0x000fc60000400000 */
[----:B------:R-:W-:Y:S01]  /*24f0*/  FFMA R2, R20, R3, 100 ;  /* 0x42c8000014027423 */ /* 0x000fe20000000003 */
[----:B------:R-:W-:-:S03]  /*2500*/  HFMA2 R3, -RZ, RZ, 1.69921875, -19.203125 ;  /* 0x3ecccccdff037431 */ /* 0x000fc600000001ff */
[----:B------:R-:W-:-:S04]  /*2510*/  FADD R6, R21, R2 ;  /* 0x0000000215067221 */ /* 0x000fc80000000000 */
[----:B------:R-:W1:Y:S01]  /*2520*/  MUFU.RCP R2, R6 ;  /* 0x0000000600027308 */ /* 0x000e620000001000 */
[----:B------:R-:W-:-:S04]  /*2530*/  FFMA R3, R20, -R3, -3.2999999523162841797 ;  /* 0xc053333314037423 */ /* 0x000fc80000000803 */
[----:B------:R-:W-:-:S04]  /*2540*/  FFMA R3, R20, R3, -24 ;  /* 0xc1c0000014037423 */ /* 0x000fc80000000003 */
[----:B------:R-:W-:-:S04]  /*2550*/  FFMA R3, R20, R3, -85.5 ;  /* 0xc2ab000014037423 */ /* 0x000fc80000000003 */
        /* <DEDUP_REMOVED lines=10> */
[----:B------:R-:W-:-:S07]  /*2600*/  MOV R7, R2 ;  /* 0x0000000200077202 */ /* 0x000fce0000000f00 */
.L_x_349:
[----:B------:R-:W-:Y:S05]  /*2610*/  BSYNC.RECONVERGENT B0 ;  /* 0x0000000000007941 */ /* 0x000fea0003800200 */
.L_x_348:
[----:B------:R-:W1:Y:S01]  /*2620*/  MUFU.RCP R2, R21 ;  /* 0x0000001500027308 */ /* 0x000e620000001000 */
[----:B------:R-:W-:Y:S01]  /*2630*/  FADD R3, R20, R7 ;  /* 0x0000000714037221 */ /* 0x000fe20000000000 */
[----:B------:R-:W-:Y:S03]  /*2640*/  BSSY.RECONVERGENT B0, `(.L_x_350) ;  /* 0x000000c000007945 */ /* 0x000fe60003800200 */
[----:B------:R-:W-:-:S04]  /*2650*/  FADD R3, R3, 3 ;  /* 0x4040000003037421 */ /* 0x000fc80000000000 */
        /* <DEDUP_REMOVED lines=10> */
.L_x_351:
[----:B------:R-:W-:Y:S05]  /*2700*/  BSYNC.RECONVERGENT B0 ;  /* 0x0000000000007941 */ /* 0x000fea0003800200 */
.L_x_350:
[----:B------:R-:W-:Y:S01]  /*2710*/  IADD3 R3, PT, PT, R20, -0xd000000, RZ ;  /* 0xf300000014037810 */ /* 0x000fe20007ffe0ff */
[----:B------:R1:W2:Y:S01]  /*2720*/  MUFU.RSQ R7, R20 ;  /* 0x0000001400077308 */ /* 0x0002a20000001400 */
[----:B------:R-:W-:Y:S01]  /*2730*/  BSSY.RECONVERGENT B0, `(.L_x_352) ;  /* 0x000000b000007945 */ /* 0x000fe20003800200 */
[----:B------:R-:W-:Y:S01]  /*2740*/  FADD R2, R2, 1 ;  /* 0x3f80000002027421 */ /* 0x000fe20000000000 */
[----:B------:R-:W-:-:S13]  /*2750*/  ISETP.GT.U32.AND P0, PT, R3, 0x727fffff, PT ;  /* 0x727fffff0300780c */ /* 0x000fda0003f04070 */
[----:B-1----:R-:W-:Y:S05]  /*2760*/  @!P0 BRA `(.L_x_353) ;  /* 0x00000000000c8947 */ /* 0x002fea0003800000 */
[----:B------:R-:W-:-:S07]  /*2770*/  MOV R12, 0x2790 ;  /* 0x00002790000c7802 */ /* 0x000fce0000000f00 */
[----:B0-2---:R-:W-:Y:S05]  /*2780*/  CALL.REL.NOINC `($__internal_8_$__cuda_sm20_sqrt_rn_f32_slowpath) ;  /* 0x0000004400287944 */ /* 0x005fea0003c00000 */
[----:B------:R-:W-:Y:S05]  /*2790*/  BRA `(.L_x_354) ;  /* 0x0000000000107947 */ /* 0x000fea0003800000 */
.L_x_353:
[----:B--2---:R-:W-:Y:S01]  /*27a0*/  FMUL.FTZ R3, R20, R7 ;  /* 0x0000000714037220 */ /* 0x004fe20000410000 */
[----:B------:R-:W-:-:S03]  /*27b0*/  FMUL.FTZ R4, R7, 0.5 ;  /* 0x3f00000007047820 */ /* 0x000fc60000410000 */
[----:B------:R-:W-:-:S04]  /*27c0*/  FFMA R20, -R3, R3, R20 ;  /* 0x0000000303147223 */ /* 0x000fc80000000114 */
[----:B------:R-:W-:-:S07]  /*27d0*/  FFMA R3, R20, R4, R3 ;  /* 0x0000000414037223 */ /* 0x000fce0000000003 */
.L_x_354:
[----:B------:R-:W-:Y:S05]  /*27e0*/  BSYNC.RECONVERGENT B0 ;  /* 0x0000000000007941 */ /* 0x000fea0003800200 */
.L_x_352:
[----:B------:R-:W-:Y:S01]  /*27f0*/  FMUL R3, R2, R3 ;  /* 0x0000000302037220 */ /* 0x000fe20000400000 */
[----:B------:R-:W-:Y:S01]  /*2800*/  HFMA2 R2, -RZ, RZ, 2.703125, 0 ;  /* 0x41680000ff027431 */ /* 0x000fe200000001ff */
[----:B------:R-:W-:Y:S01]  /*2810*/  MOV R23, 0x3a69a091 ;  /* 0x3a69a09100177802 */ /* 0x000fe20000000f00 */
[----:B------:R-:W-:Y:S02]  /*2820*/  HFMA2 R25, -RZ, RZ, 3.4921875, 0 ;  /* 0x42fc0000ff197431 */ /* 0x000fe400000001ff */
        /* <DEDUP_REMOVED lines=25> */
[----:B------:R-:W-:-:S04]  /*29c0*/  FFMA R21, R6, R23, 0.0070457882247865200043 ;  /* 0x3be6e05b06157423 */ /* 0x000fc80000000017 */
[----:B------:R-:W-:Y:S01]  /*29d0*/  FFMA R21, R6, R21, -0.015866896137595176697 ;  /* 0xbc81fb4b06157423 */ /* 0x000fe20000000015 */
[----:B-1----:R-:W-:-:S03]  /*29e0*/  FSETP.GT.AND P0, PT, |R16|, 126, PT ;  /* 0x42fc00001000780b */ /* 0x002fc60003f04200 */
[----:B------:R-:W-:Y:S01]  /*29f0*/  FFMA R21, R6, R21, 0.036429625004529953003 ;  /* 0x3d15373b06157423 */ /* 0x000fe20000000015 */
[----:B------:R-:W-:-:S03]  /*2a00*/  LOP3.LUT R25, R25, 0x80000000, R16, 0xb8, !PT ;  /* 0x8000000019197812 */ /* 0x000fc600078eb810 */
[----:B------:R-:W-:-:S04]  /*2a10*/  FFMA R21, R6, R21, -0.066643431782722473145 ;  /* 0xbd887c5a06157423 */ /* 0x000fc80000000015 */
[C---:B------:R-:W-:Y:S01]  /*2a20*/  FFMA R23, R6.reuse, R21, 0.093814529478549957275 ;  /* 0x3dc021d506177423 */ /* 0x040fe20000000015 */
[----:B------:R-:W-:Y:S02]  /*2a30*/  FSEL R21, R25, R16, P0 ;  /* 0x0000001019157208 */ /* 0x000fe40000000000 */
[----:B------:R-:W-:Y:S01]  /*2a40*/  FSETP.GT.AND P0, PT, |R17|, 10.05500030517578125, PT ;  /* 0x4120e1481100780b */ /* 0x000fe20003f04200 */
[C---:B------:R-:W-:Y:S02]  /*2a50*/  FFMA R23, R6.reuse, R23, -0.10099056363105773926 ;  /* 0xbdced42406177423 */ /* 0x040fe40000000017 */
[--C-:B------:R-:W-:Y:S01]  /*2a60*/  FFMA R12, R21, -0.69314718246459960938, R4.reuse ;  /* 0xbf317218150c7823 */ /* 0x100fe20000000004 */
[----:B------:R-:W-:Y:S01]  /*2a70*/  FFMA R4, -|R17|, |R17|, -R4 ;  /* 0x4000001111047223 */ /* 0x000fe20000000b04 */
[C---:B------:R-:W-:Y:S02]  /*2a80*/  FFMA R23, R6.reuse, R23, 0.06809400022029876709 ;  /* 0x3d8b74de06177423 */ /* 0x040fe40000000017 */
[C---:B------:R-:W-:Y:S01]  /*2a90*/  FFMA R12, R21.reuse, 1.9046542121259335545e-09, R12 ;  /* 0x3102e308150c7823 */ /* 0x040fe2000000000c */
[----:B------:R-:W-:Y:S01]  /*2aa0*/  FADD R21, R21, 12583039 ;  /* 0x4b40007f15157421 */ /* 0x000fe20000000000 */
[----:B------:R-:W-:-:S02]  /*2ab0*/  FFMA R23, R6, R23, 0.015377387404441833496 ;  /* 0x3c7bf17006177423 */ /* 0x000fc40000000017 */
[----:B------:R-:W-:Y:S02]  /*2ac0*/  FMUL R16, R12, 1.4426950216293334961 ;  /* 0x3fb8aa3b0c107820 */ /* 0x000fe40000400000 */
[----:B------:R-:W-:Y:S01]  /*2ad0*/  FFMA R23, R6, R23, -0.1396210789680480957 ;  /* 0xbe0ef8d406177423 */ /* 0x000fe20000000017 */
[----:B------:R-:W-:-:S03]  /*2ae0*/  SHF.L.U32 R21, R21, 0x17, RZ ;  /* 0x0000001715157819 */ /* 0x000fc600000006ff */
        /* <DEDUP_REMOVED lines=11> */
[----:B------:R-:W-:Y:S02]  /*2ba0*/  FSEL R12, R12, RZ, !P0 ;  /* 0x000000ff0c0c7208 */ /* 0x000fe40004000000 */
[----:B------:R-:W-:-:S03]  /*2bb0*/  FSETP.GT.AND P0, PT, R0, R19, PT ;  /* 0x000000130000720b */ /* 0x000fc60003f04000 */
[----:B------:R-:W-:-:S04]  /*2bc0*/  @!P1 FADD R12, -R12, 2 ;  /* 0x400000000c0c9421 */ /* 0x000fc80000000100 */
[----:B------:R-:W-:-:S04]  /*2bd0*/  @!P2 FMUL R17, R12, R17 ;  /* 0x000000110c11a220 */ /* 0x000fc80000400000 */
[----:B------:R-:W-:-:S04]  /*2be0*/  @!P2 FFMA R12, R7, R17, R12 ;  /* 0x00000011070ca223 */ /* 0x000fc8000000000c */
[----:B------:R-:W-:-:S04]  /*2bf0*/  FMUL R3, R12, 0.5 ;  /* 0x3f0000000c037820 */ /* 0x000fc80000400000 */
[----:B------:R-:W-:-:S05]  /*2c00*/  @!P0 FADD R3, -R3, 1 ;  /* 0x3f80000003038421 */ /* 0x000fca0000000100 */
[----:B------:R2:W-:Y:S02]  /*2c10*/  STG.E desc[UR6][R8.64], R3 ;  /* 0x0000000308007986 */ /* 0x0005e4000c101906 */
.L_x_335:
[----:B------:R-:W3:Y:S02]  /*2c20*/  LDC R0, c[0x0][0x3c4] ;  /* 0x0000f100ff007b82 */ /* 0x000ee40000000800 */
[----:B---3--:R-:W-:-:S13]  /*2c30*/  ISETP.NE.AND P0, PT, R0, 0x3, PT ;  /* 0x000000030000780c */ /* 0x008fda0003f05270 */
[----:B------:R-:W-:Y:S05]  /*2c40*/  @P0 EXIT ;  /* 0x000000000000094d */ /* 0x000fea0003800000 */
[----:B------:R-:W3:Y:S01]  /*2c50*/  LDCU UR4, c[0x0][0x3c0] ;  /* 0x00007800ff0477ac */ /* 0x000ee20008000800 */
[----:B------:R-:W4:Y:S01]  /*2c60*/  LDC.64 R16, c[0x0][0x3a0] ;  /* 0x0000e800ff107b82 */ /* 0x000f220000000a00 */
[----:B---3--:R-:W-:-:S05]  /*2c70*/  IMAD R12, R18, UR4, RZ ;  /* 0x00000004120c7c24 */ /* 0x008fca000f8e02ff */
[----:B------:R-:W-:-:S05]  /*2c80*/  IADD3 R21, PT, PT, R11, R12, RZ ;  /* 0x0000000c0b157210 */ /* 0x000fca0007ffe0ff */
[----:B----4-:R-:W-:-:S06]  /*2c90*/  IMAD.WIDE R16, R21, 0x4, R16 ;  /* 0x0000000415107825 */ /* 0x010fcc00078e0210 */
[----:B------:R-:W3:Y:S01]  /*2ca0*/  LDG.E R16, desc[UR6][R16.64] ;  /* 0x0000000610107981 */ /* 0x000ee2000c1e1900 */
[----:B------:R-:W-:Y:S01]  /*2cb0*/  HFMA2 R7, -RZ, RZ, 0.96630859375, -0.0022525787353515625 ;  /* 0x3bbb989dff077431 */ /* 0x000fe200000001ff */
[----:B-12---:R-:W-:-:S04]  /*2cc0*/  MOV R3, 0x437c0000 ;  /* 0x437c000000037802 */ /* 0x006fc80000000f00 */
[----:B---3--:R-:W-:-:S04]  /*2cd0*/  FFMA.SAT R0, R16, R7, 0.5 ;  /* 0x3f00000010007423 */ /* 0x008fc80000002007 */
[----:B------:R-:W-:-:S04]  /*2ce0*/  FFMA.RM R0, R0, R3, 12582913 ;  /* 0x4b40000100007423 */ /* 0x000fc80000004003 */
[C---:B------:R-:W-:Y:S01]  /*2cf0*/  FADD R19, R0.reuse, -12583039 ;  /* 0xcb40007f00137421 */ /* 0x040fe20000000000 */
[----:B------:R-:W-:-:S03]  /*2d00*/  SHF.L.U32 R0, R0, 0x17, RZ ;  /* 0x0000001700007819 */ /* 0x000fc600000006ff */
[----:B------:R-:W-:-:S04]  /*2d10*/  FFMA R19, R16, 1.4426950216293334961, -R19 ;  /* 0x3fb8aa3b10137823 */ /* 0x000fc80000000813 */
[----:B------:R-:W-:-:S06]  /*2d20*/  FFMA R19, R16, 1.925963033500011079e-08, R19 ;  /* 0x32a5706010137823 */ /* 0x000fcc0000000013 */
[----:B------:R-:W1:Y:S02]  /*2d30*/  MUFU.EX2 R19, R19 ;  /* 0x0000001300137308 */ /* 0x000e640000000800 */
[----:B-1----:R-:W-:-:S05]  /*2d40*/  FMUL R0, R0, R19 ;  /* 0x0000001300007220 */ /* 0x002fca0000400000 */
[----:B------:R-:W-:-:S13]  /*2d50*/  FSETP.GT.AND P0, PT, R0, 100000, PT ;  /* 0x47c350000000780b */ /* 0x000fda0003f04000 */
[----:B------:R-:W-:Y:S05]  /*2d60*/  @P0 EXIT ;  /* 0x000000000000094d */ /* 0x000fea0003800000 */
[----:B------:R-:W1:Y:S08]  /*2d70*/  LDC.64 R18, c[0x0][0x398] ;  /* 0x0000e600ff127b82 */ /* 0x000e700000000a00 */
[----:B------:R-:W2:Y:S08]  /*2d80*/  LDC R6, c[0x0][0x3b8] ;  /* 0x0000ee00ff067b82 */ /* 0x000eb00000000800 */
[----:B------:R-:W3:Y:S01]  /*2d90*/  LDC R4, c[0x0][0x3b0] ;  /* 0x0000ec00ff047b82 */ /* 0x000ee20000000800 */
[----:B-1----:R-:W-:-:S05]  /*2da0*/  IMAD.WIDE R18, R21, 0x4, R18 ;  /* 0x0000000415127825 */ /* 0x002fca00078e0212 */
[----:B------:R1:W5:Y:S01]  /*2db0*/  LDG.E R2, desc[UR6][R18.64] ;  /* 0x0000000612027981 */ /* 0x000362000c1e1900 */
[----:B--2---:R-:W-:Y:S01]  /*2dc0*/  ISETP.GE.AND P0, PT, R6, 0x1, PT ;  /* 0x000000010600780c */ /* 0x004fe20003f06270 */
[----:B---3--:R-:W-:-:S04]  /*2dd0*/  IMAD R17, R11, R4, R13 ;  /* 0x000000040b117224 */ /* 0x008fc800078e020d */
[----:B------:R-:W-:Y:S01]  /*2de0*/  IMAD.WIDE R16, R17, 0x4, R14 ;  /* 0x0000000411107825 */ /* 0x000fe200078e020e */
[----:B------:R-:W-:-:S07]  /*2df0*/  MOV R14, RZ ;  /* 0x000000ff000e7202 */ /* 0x000fce0000000f00 */
[----:B-1----:R-:W-:Y:S05]  /*2e00*/  @!P0 BRA `(.L_x_355) ;  /* 0x0000000400b48947 */ /* 0x002fea0003800000 */
[C---:B------:R-:W-:Y:S01]  /*2e10*/  ISETP.GE.U32.AND P0, PT, R6.reuse, 0x8, PT ;  /* 0x000000080600780c */ /* 0x040fe20003f06070 */
[----:B------:R-:W-:Y:S01]  /*2e20*/  IMAD R12, R11, R6, R12 ;  /* 0x000000060b0c7224 */ /* 0x000fe200078e020c */
[----:B------:R-:W-:Y:S02]  /*2e30*/  LOP3.LUT R10, R6, 0x7, RZ, 0xc0, !PT ;  /* 0x00000007060a7812 */ /* 0x000fe400078ec0ff */
[----:B------:R-:W-:Y:S02]  /*2e40*/  CS2R R14, SRZ ;  /* 0x00000000000e7805 */ /* 0x000fe4000001ff00 */
[----:B------:R-:W-:-:S07]  /*2e50*/  ISETP.NE.AND P1, PT, R10, RZ, PT ;  /* 0x000000ff0a00720c */ /* 0x000fce0003f25270 */
[----:B------:R-:W-:Y:S06]  /*2e60*/  @!P0 BRA `(.L_x_356) ;  /* 0x0000000000c48947 */ /* 0x000fec0003800000 */
[----:B------:R-:W1:Y:S01]  /*2e70*/  LDCU.64 UR4, c[0x0][0x390] ;  /* 0x00007200ff0477ac */ /* 0x000e620008000a00 */
[----:B------:R-:W-:Y:S01]  /*2e80*/  LOP3.LUT R15, R6, 0x7ffffff8, RZ, 0xc0, !PT ;  /* 0x7ffffff8060f7812 */ /* 0x000fe200078ec0ff */
[----:B------:R-:W-:Y:S01]  /*2e90*/  HFMA2 R14, -RZ, RZ, 0, 0 ;  /* 0x00000000ff0e7431 */ /* 0x000fe200000001ff */
[----:B------:R-:W-:Y:S02]  /*2ea0*/  MOV R11, R12 ;  /* 0x0000000c000b7202 */ /* 0x000fe40000000f00 */
[----:B------:R-:W-:Y:S02]  /*2eb0*/  MOV R25, R13 ;  /* 0x0000000d00197202 */ /* 0x000fe40000000f00 */
[----:B------:R-:W-:Y:S01]  /*2ec0*/  IADD3 R24, PT, PT, -R15, RZ, RZ ;  /* 0x000000ff0f187210 */ /* 0x000fe20007ffe1ff */
[----:B-1----:R-:W-:-:S04]  /*2ed0*/  UIADD3 UR4, UP0, UPT, UR4, 0x10, URZ ;  /* 0x0000001004047890 */ /* 0x002fc8000ff1e0ff */
[----:B------:R-:W-:-:S12]  /*2ee0*/  UIADD3.X UR5, UPT, UPT, URZ, UR5, URZ, UP0, !UPT ;  /* 0x00000005ff057290 */ /* 0x000fd800087fe4ff */
.L_x_357:
[----:B------:R-:W1:Y:S01]  /*2ef0*/  LDC.64 R18, c[0x0][0x388] ;  /* 0x0000e200ff127b82 */ /* 0x000e620000000a00 */
[----:B------:R-:W-:Y:S02]  /*2f00*/  MOV R20, UR4 ;  /* 0x0000000400147c02 */ /* 0x000fe40008000f00 */
[----:B------:R-:W-:-:S03]  /*2f10*/  MOV R21, UR5 ;  /* 0x0000000500157c02 */ /* 0x000fc60008000f00 */
[----:B------:R-:W-:-:S05]  /*2f20*/  IMAD.WIDE R20, R11, 0x4, R20 ;  /* 0x000000040b147825 */ /* 0x000fca00078e0214 */
[----:B------:R-:W2:Y:S01]  /*2f30*/  LDG.E R26, desc[UR6][R20.64+-0x10] ;  /* 0xfffff006141a7981 */ /* 0x000ea2000c1e1900 */
[----:B-1----:R-:W-:-:S05]  /*2f40*/  IMAD.WIDE R18, R25, 0x4, R18 ;  /* 0x0000000419127825 */ /* 0x002fca00078e0212 */
[----:B------:R-:W2:Y:S01]  /*2f50*/  LDG.E R27, desc[UR6][R18.64] ;  /* 0x00000006121b7981 */ /* 0x000ea2000c1e1900 */
[----:B------:R-:W-:-:S04]  /*2f60*/  IMAD.WIDE R22, R4, 0x4, R18 ;  /* 0x0000000404167825 */ /* 0x000fc800078e0212 */
[----:B------:R-:W-:Y:S01]  /*2f70*/  IMAD.WIDE R28, R4, 0x4, R22 ;  /* 0x00000004041c7825 */ /* 0x000fe200078e0216 */
[----:B------:R-:W3:Y:S04]  /*2f80*/  LDG.E R19, desc[UR6][R22.64] ;  /* 0x0000000616137981 */ /* 0x000ee8000c1e1900 */
[----:B------:R-:W3:Y:S04]  /*2f90*/  LDG.E R18, desc[UR6][R20.64+-0xc] ;  /* 0xfffff40614127981 */ /* 0x000ee8000c1e1900 */
[----:B------:R-:W4:Y:S01]  /*2fa0*/  LDG.E R22, desc[UR6][R20.64+-0x4] ;  /* 0xfffffc0614167981 */ /* 0x000f22000c1e1900 */
[----:B--2---:R-:W-:-:S03]  /*2fb0*/  FFMA R26, R27, R26, R14 ;  /* 0x0000001a1b1a7223 */ /* 0x004fc6000000000e */
[----:B------:R-:W2:Y:S04]  /*2fc0*/  LDG.E R27, desc[UR6][R20.64+-0x8] ;  /* 0xfffff806141b7981 */ /* 0x000ea8000c1e1900 */
[----:B------:R1:W2:Y:S01]  /*2fd0*/  LDG.E R14, desc[UR6][R28.64] ;  /* 0x000000061c0e7981 */ /* 0x0002a2000c1e1900 */
[----:B---3--:R-:W-:Y:S01]  /*2fe0*/  FFMA R26, R19, R18, R26 ;  /* 0x00000012131a7223 */ /* 0x008fe2000000001a */
[----:B-1----:R-:W-:Y:S02]  /*2ff0*/  IMAD.WIDE R28, R4, 0x4, R28 ;  /* 0x00000004041c7825 */ /* 0x002fe400078e021c */
[----:B------:R-:W3:Y:S04]  /*3000*/  LDG.E R19, desc[UR6][R20.64] ;  /* 0x0000000614137981 */ /* 0x000ee8000c1e1900 */
[----:B------:R-:W4:Y:S01]  /*3010*/  LDG.E R23, desc[UR6][R28.64] ;  /* 0x000000061c177981 */ /* 0x000f22000c1e1900 */
[----:B--2---:R-:W-:Y:S01]  /*3020*/  FFMA R18, R14, R27, R26 ;  /* 0x0000001b0e127223 */ /* 0x004fe2000000001a */
[----:B------:R-:W-:-:S05]  /*3030*/  IMAD.WIDE R26, R4, 0x4, R28 ;  /* 0x00000004041a7825 */ /* 0x000fca00078e021c */
[----:B------:R-:W3:Y:S01]  /*3040*/  LDG.E R14, desc[UR6][R26.64] ;  /* 0x000000061a0e7981 */ /* 0x000ee2000c1e1900 */
[----:B----4-:R-:W-:Y:S01]  /*3050*/  FFMA R18, R23, R22, R18 ;  /* 0x0000001617127223 */ /* 0x010fe20000000012 */
[----:B------:R-:W-:Y:S02]  /*3060*/  IMAD.WIDE R22, R4, 0x4, R26 ;  /* 0x0000000404167825 */ /* 0x000fe400078e021a */
[----:B------:R-:W2:Y:S04]  /*3070*/  LDG.E R26, desc[UR6][R20.64+0xc] ;  /* 0x00000c06141a7981 */ /* 0x000ea8000c1e1900 */
[----:B------:R-:W4:Y:S01]  /*3080*/  LDG.E R27, desc[UR6][R22.64] ;  /* 0x00000006161b7981 */ /* 0x000f22000c1e1900 */
[----:B---3--:R-:W-:Y:S01]  /*3090*/  FFMA R14, R14, R19, R18 ;  /* 0x000000130e0e7223 */ /* 0x008fe20000000012 */
[----:B------:R-:W-:-:S02]  /*30a0*/  IMAD.WIDE R18, R4, 0x4, R22 ;  /* 0x0000000404127825 */ /* 0x000fc400078e0216 */
[----:B------:R-:W4:Y:S02]  /*30b0*/  LDG.E R23, desc[UR6][R20.64+0x4] ;  /* 0x0000040614177981 */ /* 0x000f24000c1e1900 */
[----:B------:R-:W-:Y:S02]  /*30c0*/  IMAD.WIDE R28, R4, 0x4, R18 ;  /* 0x00000004041c7825 */ /* 0x000fe400078e0212 */
[----:B------:R-:W3:Y:S04]  /*30d0*/  LDG.E R22, desc[UR6][R20.64+0x8] ;  /* 0x0000080614167981 */ /* 0x000ee8000c1e1900 */
[----:B------:R-:W2:Y:S04]  /*30e0*/  LDG.E R28, desc[UR6][R28.64] ;  /* 0x000000061c1c7981 */ /* 0x000ea8000c1e1900 */
[----:B------:R-:W3:Y:S01]  /*30f0*/  LDG.E R21, desc[UR6][R18.64] ;  /* 0x0000000612157981 */ /* 0x000ee2000c1e1900 */
[----:B------:R-:W-:-:S04]  /*3100*/  IADD3 R24, PT, PT, R24, 0x8, RZ ;  /* 0x0000000818187810 */ /* 0x000fc80007ffe0ff */
[----:B------:R-:W-:Y:S02]  /*3110*/  ISETP.NE.AND P0, PT, R24, RZ, PT ;  /* 0x000000ff1800720c */ /* 0x000fe40003f05270 */
[----:B------:R-:W-:Y:S02]  /*3120*/  LEA R25, R4, R25, 0x3 ;  /* 0x0000001904197211 */ /* 0x000fe400078e18ff */
[----:B------:R-:W-:Y:S01]  /*3130*/  IADD3 R11, PT, PT, R11, 0x8, RZ ;  /* 0x000000080b0b7810 */ /* 0x000fe20007ffe0ff */
[----:B----4-:R-:W-:-:S04]  /*3140*/  FFMA R14, R27, R23, R14 ;  /* 0x000000171b0e7223 */ /* 0x010fc8000000000e */
[----:B---3--:R-:W-:-:S04]  /*3150*/  FFMA R23, R21, R22, R14 ;  /* 0x0000001615177223 */ /* 0x008fc8000000000e */
[----:B--2---:R-:W-:Y:S01]  /*3160*/  FFMA R14, R28, R26, R23 ;  /* 0x0000001a1c0e7223 */ /* 0x004fe20000000017 */
[----:B------:R-:W-:Y:S06]  /*3170*/  @P0 BRA `(.L_x_357) ;  /* 0xfffffffc005c0947 */ /* 0x000fec000383ffff */
.L_x_356:
[----:B------:R-:W-:Y:S05]  /*3180*/  @!P1 BRA `(.L_x_355) ;  /* 0x0000000000d49947 */ /* 0x000fea0003800000 */
[----:B------:R-:W-:Y:S02]  /*3190*/  ISETP.GE.U32.AND P0, PT, R10, 0x4, PT ;  /* 0x000000040a00780c */ /* 0x000fe40003f06070 */
[----:B------:R-:W-:-:S04]  /*31a0*/  LOP3.LUT R24, R6, 0x3, RZ, 0xc0, !PT ;  /* 0x0000000306187812 */ /* 0x000fc800078ec0ff */
[----:B------:R-:W-:-:S07]  /*31b0*/  ISETP.NE.AND P1, PT, R24, RZ, PT ;  /* 0x000000ff1800720c */ /* 0x000fce0003f25270 */
[----:B------:R-:W-:Y:S06]  /*31c0*/  @!P0 BRA `(.L_x_358) ;  /* 0x0000000000588947 */ /* 0x000fec0003800000 */
[----:B------:R-:W1:Y:S01]  /*31d0*/  LDC.64 R22, c[0x0][0x388] ;  /* 0x0000e200ff167b82 */ /* 0x000e620000000a00 */
[----:B------:R-:W-:-:S07]  /*31e0*/  IMAD R11, R15, R4, R13 ;  /* 0x000000040f0b7224 */ /* 0x000fce00078e020d */
[----:B------:R-:W2:Y:S01]  /*31f0*/  LDC.64 R20, c[0x0][0x390] ;  /* 0x0000e400ff147b82 */ /* 0x000ea20000000a00 */
[----:B-1----:R-:W-:Y:S01]  /*3200*/  IMAD.WIDE R22, R11, 0x4, R22 ;  /* 0x000000040b167825 */ /* 0x002fe200078e0216 */
[----:B------:R-:W-:-:S03]  /*3210*/  IADD3 R11, PT, PT, R12, R15, RZ ;  /* 0x0000000f0c0b7210 */ /* 0x000fc60007ffe0ff */
[----:B------:R-:W-:Y:S02]  /*3220*/  IMAD.WIDE R18, R4, 0x4, R22 ;  /* 0x0000000404127825 */ /* 0x000fe400078e0216 */
[----:B------:R-:W3:Y:S02]  /*3230*/  LDG.E R23, desc[UR6][R22.64] ;  /* 0x0000000616177981 */ /* 0x000ee4000c1e1900 */
[----:B--2---:R-:W-:-:S04]  /*3240*/  IMAD.WIDE R20, R11, 0x4, R20 ;  /* 0x000000040b147825 */ /* 0x004fc800078e0214 */
[C---:B------:R-:W-:Y:S01]  /*3250*/  IMAD.WIDE R10, R4.reuse, 0x4, R18 ;  /* 0x00000004040a7825 */ /* 0x040fe200078e0212 */
[----:B------:R-:W3:Y:S04]  /*3260*/  LDG.E R28, desc[UR6][R20.64] ;  /* 0x00000006141c7981 */ /* 0x000ee8000c1e1900 */
[----:B------:R-:W2:Y:S01]  /*3270*/  LDG.E R25, desc[UR6][R10.64] ;  /* 0x000000060a197981 */ /* 0x000ea2000c1e1900 */
[----:B------:R-:W-:-:S03]  /*3280*/  IMAD.WIDE R26, R4, 0x4, R10 ;  /* 0x00000004041a7825 */ /* 0x000fc600078e020a */
[----:B------:R-:W4:Y:S04]  /*3290*/  LDG.E R18, desc[UR6][R18.64] ;  /* 0x0000000612127981 */ /* 0x000f28000c1e1900 */
[----:B------:R-:W2:Y:S04]  /*32a0*/  LDG.E R27, desc[UR6][R26.64] ;  /* 0x000000061a1b7981 */ /* 0x000ea8000c1e1900 */
[----:B------:R-:W4:Y:S04]  /*32b0*/  LDG.E R10, desc[UR6][R20.64+0x4] ;  /* 0x00000406140a7981 */ /* 0x000f28000c1e1900 */
[----:B------:R-:W2:Y:S04]  /*32c0*/  LDG.E R11, desc[UR6][R20.64+0x8] ;  /* 0x00000806140b7981 */ /* 0x000ea8000c1e1900 */
[----:B------:R-:W2:Y:S01]  /*32d0*/  LDG.E R19, desc[UR6][R20.64+0xc] ;  /* 0x00000c0614137981 */ /* 0x000ea2000c1e1900 */
[----:B------:R-:W-:Y:S01]  /*32e0*/  IADD3 R15, PT, PT, R15, 0x4, RZ ;  /* 0x000000040f0f7810 */ /* 0x000fe20007ffe0ff */
[----:B---3--:R-:W-:-:S04]  /*32f0*/  FFMA R29, R23, R28, R14 ;  /* 0x0000001c171d7223 */ /* 0x008fc8000000000e */
[----:B----4-:R-:W-:-:S04]  /*3300*/  FFMA R14, R18, R10, R29 ;  /* 0x0000000a120e7223 */ /* 0x010fc8000000001d */
[----:B--2---:R-:W-:-:S04]  /*3310*/  FFMA R14, R25, R11, R14 ;  /* 0x0000000b190e7223 */ /* 0x004fc8000000000e */
[----:B------:R-:W-:-:S07]  /*3320*/  FFMA R14, R27, R19, R14 ;  /* 0x000000131b0e7223 */ /* 0x000fce000000000e */
.L_x_358:
[----:B------:R-:W-:Y:S05]  /*3330*/  @!P1 BRA `(.L_x_355) ;  /* 0x0000000000689947 */ /* 0x000fea0003800000 */
        /* <DEDUP_REMOVED lines=10> */
[----:B------:R-:W-:-:S03]  /*33e0*/  @P0 IADD3 R15, PT, PT, R15, 0x2, RZ ;  /* 0x000000020f0f0810 */ /* 0x000fc60007ffe0ff */
[----:B--2---:R-:W-:-:S04]  /*33f0*/  @P0 IMAD.WIDE R22, R21, 0x4, R22 ;  /* 0x0000000415160825 */ /* 0x004fc800078e0216 */
[----:B------:R-:W-:Y:S01]  /*3400*/  @!P1 IMAD R27, R15, R4, R13 ;  /* 0x000000040f1b9224 */ /* 0x000fe200078e020d */
[----:B------:R-:W-:Y:S01]  /*3410*/  @!P1 IADD3 R15, PT, PT, R12, R15, RZ ;  /* 0x0000000f0c0f9210 */ /* 0x000fe20007ffe0ff */
[----:B------:R-:W-:Y:S01]  /*3420*/  @P0 IMAD.WIDE R20, R4, 0x4, R24 ;  /* 0x0000000404140825 */ /* 0x000fe200078e0218 */
[----:B------:R-:W2:Y:S04]  /*3430*/  @P0 LDG.E R13, desc[UR6][R22.64] ;  /* 0x00000006160d0981 */ /* 0x000ea8000c1e1900 */
[----:B------:R-:W2:Y:S01]  /*3440*/  @P0 LDG.E R25, desc[UR6][R24.64] ;  /* 0x0000000618190981 */ /* 0x000ea2000c1e1900 */
[----:B---3--:R-:W-:-:S03]  /*3450*/  @!P1 IMAD.WIDE R10, R27, 0x4, R10 ;  /* 0x000000041b0a9825 */ /* 0x008fc600078e020a */
[----:B------:R-:W3:Y:S01]  /*3460*/  @P0 LDG.E R20, desc[UR6][R20.64] ;  /* 0x0000000614140981 */ /* 0x000ee2000c1e1900 */
[----:B----4-:R-:W-:-:S03]  /*3470*/  @!P1 IMAD.WIDE R18, R15, 0x4, R18 ;  /* 0x000000040f129825 */ /* 0x010fc600078e0212 */
[----:B------:R-:W3:Y:S04]  /*3480*/  @P0 LDG.E R4, desc[UR6][R22.64+0x4] ;  /* 0x0000040616040981 */ /* 0x000ee8000c1e1900 */
[----:B------:R-:W4:Y:S04]  /*3490*/  @!P1 LDG.E R11, desc[UR6][R10.64] ;  /* 0x000000060a0b9981 */ /* 0x000f28000c1e1900 */
[----:B------:R-:W4:Y:S01]  /*34a0*/  @!P1 LDG.E R18, desc[UR6][R18.64] ;  /* 0x0000000612129981 */ /* 0x000f22000c1e1900 */
[----:B--2---:R-:W-:-:S04]  /*34b0*/  @P0 FFMA R13, R25, R13, R14 ;  /* 0x0000000d190d0223 */ /* 0x004fc8000000000e */
[----:B---3--:R-:W-:-:S04]  /*34c0*/  @P0 FFMA R14, R20, R4, R13 ;  /* 0x00000004140e0223 */ /* 0x008fc8000000000d */
[----:B----4-:R-:W-:-:S07]  /*34d0*/  @!P1 FFMA R14, R11, R18, R14 ;  /* 0x000000120b0e9223 */ /* 0x010fce000000000e */
.L_x_355:
[----:B------:R-:W2:Y:S01]  /*34e0*/  LDG.E R15, desc[UR6][R16.64] ;  /* 0x00000006100f7981 */ /* 0x000ea2000c1e1900 */
[----:B------:R-:W2:Y:S01]  /*34f0*/  LDCU UR4, c[0x0][0x3c8] ;  /* 0x00007900ff0477ac */ /* 0x000ea20008000800 */
[----:B-----5:R-:W-:Y:S01]  /*3500*/  FFMA.SAT R6, R2, R7, 0.5 ;  /* 0x3f00000002067423 */ /* 0x020fe20000002007 */
[----:B------:R-:W-:Y:S03]  /*3510*/  BSSY.RECONVERGENT B0, `(.L_x_359) ;  /* 0x0000030000007945 */ /* 0x000fe60003800200 */
[----:B------:R-:W-:-:S04]  /*3520*/  FFMA.RM R6, R6, R3, 12582913 ;  /* 0x4b40000106067423 */ /* 0x000fc80000004003 */
[C---:B------:R-:W-:Y:S01]  /*3530*/  FADD R11, R6.reuse, -12583039 ;  /* 0xcb40007f060b7421 */ /* 0x040fe20000000000 */
[----:B------:R-:W-:-:S03]  /*3540*/  SHF.L.U32 R6, R6, 0x17, RZ ;  /* 0x0000001706067819 */ /* 0x000fc600000006ff */
[----:B------:R-:W-:-:S04]  /*3550*/  FFMA R11, R2, 1.4426950216293334961, -R11 ;  /* 0x3fb8aa3b020b7823 */ /* 0x000fc8000000080b */
[----:B------:R-:W-:-:S06]  /*3560*/  FFMA R11, R2, 1.925963033500011079e-08, R11 ;  /* 0x32a57060020b7823 */ /* 0x000fcc000000000b */
[----:B------:R-:W1:Y:S02]  /*3570*/  MUFU.EX2 R11, R11 ;  /* 0x0000000b000b7308 */ /* 0x000e640000000800 */
[----:B-1----:R-:W-:-:S06]  /*3580*/  FMUL R12, R11, R6 ;  /* 0x000000060b0c7220 */ /* 0x002fcc0000400000 */
[----:B------:R-:W1:Y:S01]  /*3590*/  MUFU.RCP R6, R12 ;  /* 0x0000000c00067308 */ /* 0x000e620000001000 */
[----:B--2---:R-:W-:-:S04]  /*35a0*/  FADD R15, R15, UR4 ;  /* 0x000000040f0f7e21 */ /* 0x004fc80008000000 */
[C---:B------:R-:W-:Y:S01]  /*35b0*/  FMUL R4, R15.reuse, 8388608 ;  /* 0x4b0000000f047820 */ /* 0x040fe20000400000 */
[----:B------:R-:W-:-:S04]  /*35c0*/  FSETP.GEU.AND P0, PT, R15, 1.175494350822287508e-38, PT ;  /* 0x008000000f00780b */ /* 0x000fc80003f0e000 */
[----:B------:R-:W-:Y:S02]  /*35d0*/  FSEL R4, R4, R15, !P0 ;  /* 0x0000000f04047208 */ /* 0x000fe40004000000 */
[----:B------:R-:W-:Y:S02]  /*35e0*/  FSEL R2, RZ, -23, P0 ;  /* 0xc1b80000ff027808 */ /* 0x000fe40000000000 */
[C---:B------:R-:W-:Y:S02]  /*35f0*/  IADD3 R10, PT, PT, R4.reuse, -0x3f2aaaab, RZ ;  /* 0xc0d55555040a7810 */ /* 0x040fe40007ffe0ff */
[----:B------:R-:W-:Y:S02]  /*3600*/  ISETP.GT.U32.AND P0, PT, R4, 0x7f7fffff, PT ;  /* 0x7f7fffff0400780c */ /* 0x000fe40003f04070 */
[----:B------:R-:W-:Y:S01]  /*3610*/  LOP3.LUT R7, R10, 0xff800000, RZ, 0xc0, !PT ;  /* 0xff8000000a077812 */ /* 0x000fe200078ec0ff */
[----:B------:R-:W-:-:S03]  /*3620*/  HFMA2 R10, -RZ, RZ, 1.5048828125, 33.21875 ;  /* 0x3e055027ff0a7431 */ /* 0x000fc600000001ff */
[-C--:B------:R-:W-:Y:S02]  /*3630*/  IADD3 R3, PT, PT, R4, -R7.reuse, RZ ;  /* 0x8000000704037210 */ /* 0x080fe40007ffe0ff */
[----:B------:R-:W-:-:S03]  /*3640*/  I2FP.F32.S32 R7, R7 ;  /* 0x0000000700077245 */ /* 0x000fc60000201400 */
[----:B------:R-:W-:Y:S02]  /*3650*/  FADD R3, R3, -1 ;  /* 0xbf80000003037421 */ /* 0x000fe40000000000 */
[----:B------:R-:W-:Y:S01]  /*3660*/  FFMA R2, R7, 1.1920928955078125e-07, R2 ;  /* 0x3400000007027823 */ /* 0x000fe20000000002 */
[----:B------:R-:W-:Y:S01]  /*3670*/  MOV R7, 0x7f800000 ;  /* 0x7f80000000077802 */ /* 0x000fe20000000f00 */
        /* <DEDUP_REMOVED lines=25> */
.L_x_360:
[----:B------:R-:W-:Y:S05]  /*3810*/  BSYNC.RECONVERGENT B0 ;  /* 0x0000000000007941 */ /* 0x000fea0003800200 */
.L_x_359:
[----:B------:R-:W-:-:S13]  /*3820*/  FSETP.GT.AND P0, PT, R0, 200, PT ;  /* 0x434800000000780b */ /* 0x000fda0003f04000 */
[----:B------:R-:W-:Y:S05]  /*3830*/  @P0 EXIT ;  /* 0x000000000000094d */ /* 0x000fea0003800000 */
[----:B------:R-:W-:Y:S01]  /*3840*/  FADD R3, R13, -R14 ;  /* 0x8000000e0d037221 */ /* 0x000fe20000000000 */
[----:B------:R-:W-:-:S03]  /*3850*/  FSETP.GT.AND P1, PT, R0, 4, PT ;  /* 0x408000000000780b */ /* 0x000fc60003f24000 */
[----:B------:R-:W-:-:S05]  /*3860*/  FMUL R11, R3, R3 ;  /* 0x00000003030b7220 */ /* 0x000fca0000400000 */
[----:B------:R-:W-:-:S13]  /*3870*/  FSETP.GEU.AND P0, PT, R11, R0, PT ;  /* 0x000000000b00720b */ /* 0x000fda0003f0e000 */
[----:B------:R-:W-:Y:S05]  /*3880*/  @!P0 EXIT P1 ;  /* 0x000000000000894d */ /* 0x000fea0000800000 */
[----:B------:R-:W-:Y:S01]  /*3890*/  FSETP.GTU.AND P0, PT, R15, RZ, PT ;  /* 0x000000ff0f00720b */ /* 0x000fe20003f0c000 */
[----:B0-----:R-:W-:-:S12]  /*38a0*/  IMAD.WIDE R8, R5, 0x4, R8 ;  /* 0x0000000405087825 */ /* 0x001fd800078e0208 */
[----:B------:R0:W-:Y:S01]  /*38b0*/  @!P0 STG.E desc[UR6][R8.64], RZ ;  /* 0x000000ff08008986 */ /* 0x0001e2000c101906 */
[----:B------:R-:W-:Y:S05]  /*38c0*/  @!P0 EXIT ;  /* 0x000000000000894d */ /* 0x000fea0003800000 */
[----:B------:R-:W-:Y:S01]  /*38d0*/  FSETP.GT.AND P0, PT, R11, R0, PT ;  /* 0x000000000b00720b */ /* 0x000fe20003f04000 */
[----:B------:R-:W-:-:S12]  /*38e0*/  BSSY.RECONVERGENT B0, `(.L_x_361) ;  /* 0x000002e000007945 */ /* 0x000fd80003800200 */
[----:B------:R-:W-:Y:S05]  /*38f0*/  @!P0 BRA `(.L_x_362) ;  /* 0x0000000000408947 */ /* 0x000fea0003800000 */
[----:B------:R-:W-:Y:S01]  /*3900*/  FADD R5, R0, R11 ;  /* 0x0000000b00057221 */ /* 0x000fe20000000000 */
[----:B------:R-:W-:Y:S03]  /*3910*/  BSSY.RECONVERGENT B1, `(.L_x_363) ;  /* 0x000000d000017945 */ /* 0x000fe60003800200 */
[----:B------:R-:W1:Y:S08]  /*3920*/  MUFU.RCP R2, R5 ;  /* 0x0000000500027308 */ /* 0x000e700000001000 */
        /* <DEDUP_REMOVED lines=8> */
[----:B------:R-:W-:Y:S02]  /*39b0*/  MOV R3, R0 ;  /* 0x0000000000037202 */ /* 0x000fe40000000f00 */
[----:B------:R-:W-:-:S07]  /*39c0*/  MOV R4, 0x39e0 ;  /* 0x000039e000047802 */ /* 0x000fce0000000f00 */
[----:B0-----:R-:W-:Y:S05]  /*39d0*/  CALL.REL.NOINC `($__internal_9_$__cuda_sm3x_div_rn_noftz_f32_slowpath) ;  /* 0x0000003000ec7944 */ /* 0x001fea0003c00000 */
.L_x_364:
[----:B------:R-:W-:Y:S05]  /*39e0*/  BSYNC.RECONVERGENT B1 ;  /* 0x0000000000017941 */ /* 0x000fea0003800200 */
.L_x_363:
[----:B------:R-:W-:Y:S05]  /*39f0*/  BRA `(.L_x_365) ;  /* 0x0000000000707947 */ /* 0x000fea0003800000 */
.L_x_362:
[----:B------:R-:W1:Y:S01]  /*3a00*/  MUFU.RCP R5, R0 ;  /* 0x0000000000057308 */ /* 0x000e620000001000 */
[----:B------:R-:W-:Y:S07]  /*3a10*/  BSSY.RECONVERGENT B1, `(.L_x_366) ;  /* 0x000000b000017945 */ /* 0x000fee0003800200 */
        /* <DEDUP_REMOVED lines=10> */
.L_x_367:
[----:B------:R-:W-:Y:S05]  /*3ac0*/  BSYNC.RECONVERGENT B1 ;  /* 0x0000000000017941 */ /* 0x000fea0003800200 */
.L_x_366:
[----:B------:R-:W-:Y:S01]  /*3ad0*/  FFMA R5, R3, R2, 1 ;  /* 0x3f80000003057423 */ /* 0x000fe20000000002 */
[----:B------:R-:W-:Y:S04]  /*3ae0*/  BSSY.RECONVERGENT B1, `(.L_x_368) ;  /* 0x000000c000017945 */ /* 0x000fe80003800200 */
[----:B------:R-:W-:-:S04]  /*3af0*/  IADD3 R2, PT, PT, R5, 0x1800000, RZ ;  /* 0x0180000005027810 */ /* 0x000fc80007ffe0ff */
[----:B------:R-:W-:-:S04]  /*3b00*/  LOP3.LUT R2, R2, 0x7f800000, RZ, 0xc0, !PT ;  /* 0x7f80000002027812 */ /* 0x000fc800078ec0ff */
[----:B------:R-:W-:-:S13]  /*3b10*/  ISETP.GT.U32.AND P0, PT, R2, 0x1ffffff, PT ;  /* 0x01ffffff0200780c */ /* 0x000fda0003f04070 */
[----:B------:R-:W-:Y:S05]  /*3b20*/  @P0 BRA `(.L_x_369) ;  /* 0x00000000000c0947 */ /* 0x000fea0003800000 */
[----:B------:R-:W-:-:S07]  /*3b30*/  MOV R4, 0x3b50 ;  /* 0x00003b5000047802 */ /* 0x000fce0000000f00 */
[----:B0-----:R-:W-:Y:S05]  /*3b40*/  CALL.REL.NOINC `($__internal_7_$__cuda_sm20_rcp_rn_f32_slowpath) ;  /* 0x0000002c00607944 */ /* 0x001fea0003c00000 */
[----:B------:R-:W-:Y:S05]  /*3b50*/  BRA `(.L_x_370) ;  /* 0x0000000000107947 */ /* 0x000fea0003800000 */
.L_x_369:
[----:B------:R-:W1:Y:S02]  /*3b60*/  MUFU.RCP R2, R5 ;  /* 0x0000000500027308 */ /* 0x000e640000001000 */
[----:B-1----:R-:W-:-:S04]  /*3b70*/  FFMA R3, R5, R2, -1 ;  /* 0xbf80000005037423 */ /* 0x002fc80000000002 */
[----:B------:R-:W-:-:S04]  /*3b80*/  FADD.FTZ R3, -R3, -RZ ;  /* 0x800000ff03037221 */ /* 0x000fc80000010100 */
[----:B------:R-:W-:-:S07]  /*3b90*/  FFMA R2, R2, R3, R2 ;  /* 0x0000000302027223 */ /* 0x000fce0000000002 */
.L_x_370:
[----:B------:R-:W-:Y:S05]  /*3ba0*/  BSYNC.RECONVERGENT B1 ;  /* 0x0000000000017941 */ /* 0x000fea0003800200 */
.L_x_368:
[----:B------:R-:W-:-:S07]  /*3bb0*/  FADD R2, -R2, 1 ;  /* 0x3f80000002027421 */ /* 0x000fce0000000100 */
.L_x_365:
[----:B------:R-:W-:Y:S05]  /*3bc0*/  BSYNC.RECONVERGENT B0 ;  /* 0x0000000000007941 */ /* 0x000fea0003800200 */
.L_x_361:
[----:B------:R-:W-:Y:S01]  /*3bd0*/  FMUL R4, R0, 0.5 ;  /* 0x3f00000000047820 */ /* 0x000fe20000400000 */
[----:B------:R-:W-:Y:S01]  /*3be0*/  FSETP.GT.AND P0, PT, R11, R0, PT ;  /* 0x000000000b00720b */ /* 0x000fe20003f04000 */
[----:B------:R-:W-:Y:S02]  /*3bf0*/  HFMA2 R15, -RZ, RZ, 0.78662109375, -1877 ;  /* 0x3a4be755ff0f7431 */ /* 0x000fe400000001ff */
[C---:B------:R-:W-:Y:S01]  /*3c00*/  FMUL R7, R2.reuse, 8388608 ;  /* 0x4b00000002077820 */ /* 0x040fe20000400000 */
[C---:B------:R-:W-:Y:S01]  /*3c10*/  FSETP.GEU.AND P3, PT, R2.reuse, 1.175494350822287508e-38, PT ;  /* 0x008000000200780b */ /* 0x040fe20003f6e000 */
[----:B------:R-:W-:Y:S01]  /*3c20*/  FADD R5, -R2, 1 ;  /* 0x3f80000002057421 */ /* 0x000fe20000000100 */
[----:B------:R-:W-:Y:S01]  /*3c30*/  FSEL R3, R4, 0.5, !P0 ;  /* 0x3f00000004037808 */ /* 0x000fe20004000000 */
[----:B------:R-:W-:Y:S01]  /*3c40*/  HFMA2 R21, -RZ, RZ, 0.487060546875, -0.0625 ;  /* 0x37cbac00ff157431 */ /* 0x000fe200000001ff */
[----:B------:R-:W-:Y:S01]  /*3c50*/  FSEL R6, R7, R2, !P3 ;  /* 0x0000000207067208 */ /* 0x000fe20005800000 */
[----:B------:R-:W-:Y:S01]  /*3c60*/  UMOV UR4, URZ ;  /* 0x000000ff00047c82 */ /* 0x000fe20008000000 */
[----:B------:R-:W1:Y:S01]  /*3c70*/  MUFU.RCP R19, |R3| ;  /* 0x4000000300137308 */ /* 0x000e620000001000 */
[C---:B------:R-:W-:Y:S01]  /*3c80*/  FADD R20, |R3|.reuse, |R3| ;  /* 0x4000000303147221 */ /* 0x040fe20000000200 */
[----:B------:R-:W-:Y:S01]  /*3c90*/  MOV R2, 0x3b6b1c86 ;  /* 0x3b6b1c8600027802 */ /* 0x000fe20000000f00 */
[----:B------:R-:W-:Y:S01]  /*3ca0*/  FMUL R26, |R3|, 8388608 ;  /* 0x4b000000031a7820 */ /* 0x000fe20000400200 */
[----:B------:R-:W-:-:S02]  /*3cb0*/  IADD3 R17, PT, PT, R6, -0x3f2aaaab, RZ ;  /* 0xc0d5555506117810 */ /* 0x000fc40007ffe0ff */
[----:B------:R-:W-:Y:S01]  /*3cc0*/  FSETP.GEU.AND P4, PT, R5, 1.175494350822287508e-38, PT ;  /* 0x008000000500780b */ /* 0x000fe20003f8e000 */
[----:B------:R-:W-:Y:S01]  /*3cd0*/  FFMA R2, |R3|, R2, -0.0054712854325771331787 ;  /* 0xbbb3487803027423 */ /* 0x000fe20000000202 */
[----:B------:R-:W2:Y:S01]  /*3ce0*/  F2I.NTZ R12, R20 ;  /* 0x00000014000c7305 */ /* 0x000ea20000203100 */
[----:B------:R-:W-:Y:S02]  /*3cf0*/  LOP3.LUT R17, R17, 0xff800000, RZ, 0xc0, !PT ;  /* 0xff80000011117812 */ /* 0x000fe400078ec0ff */
[C---:B------:R-:W-:Y:S01]  /*3d00*/  FFMA R2, |R3|.reuse, R2, -0.044627126306295394897 ;  /* 0xbd36caef03027423 */ /* 0x040fe20000000202 */
[----:B------:R-:W-:Y:S02]  /*3d10*/  MOV R18, 0x3d2aaabb ;  /* 0x3d2aaabb00127802 */ /* 0x000fe40000000f00 */
[----:B------:R-:W-:Y:S01]  /*3d20*/  IADD3 R7, PT, PT, R6, -R17, RZ ;  /* 0x8000001106077210 */ /* 0x000fe20007ffe0ff */
[----:B------:R-:W-:Y:S01]  /*3d30*/  FFMA R2, |R3|, R2, 0.16731770336627960205 ;  /* 0x3e2b555503027423 */ /* 0x000fe20000000202 */
[----:B------:R-:W3:Y:S01]  /*3d40*/  FRND R20, R20 ;  /* 0x0000001400147307 */ /* 0x000ee20000201000 */
[----:B-1----:R-:W-:Y:S01]  /*3d50*/  FMUL R10, R19, R19 ;  /* 0x00000013130a7220 */ /* 0x002fe20000400000 */
[----:B------:R-:W-:Y:S01]  /*3d60*/  MOV R16, 0x3effffff ;  /* 0x3effffff00107802 */ /* 0x000fe20000000f00 */
[----:B------:R-:W-:Y:S01]  /*3d70*/  FFMA R2, |R3|, R2, -0.042135979980230331421 ;  /* 0xbd2c96c703027423 */ /* 0x000fe20000000202 */
[----:B------:R-:W-:Y:S01]  /*3d80*/  FADD R7, R7, -1 ;  /* 0xbf80000007077421 */ /* 0x000fe20000000000 */
[----:B------:R-:W-:Y:S01]  /*3d90*/  FFMA R15, R10, R15, -0.0027776553761214017868 ;  /* 0xbb3609530a0f7423 */ /* 0x000fe2000000000f */
[----:B------:R-:W-:Y:S01]  /*3da0*/  @!P4 FMUL R5, R5, 8388608 ;  /* 0x4b0000000505c820 */ /* 0x000fe20000400000 */
[----:B--2---:R-:W-:Y:S01]  /*3db0*/  LOP3.LUT P6, RZ, R12, 0x2, RZ, 0xc0, !PT ;  /* 0x000000020cff7812 */ /* 0x004fe200078cc0ff */
[----:B------:R-:W-:Y:S01]  /*3dc0*/  FFMA R2, |R3|, R2, -0.6558672785758972168 ;  /* 0xbf27e6eb03027423 */ /* 0x000fe20000000202 */
[----:B------:R-:W-:Y:S01]  /*3dd0*/  FFMA R10, R10, R15, 0.083333276212215423584 ;  /* 0x3daaaaa30a0a7423 */ /* 0x000fe2000000000f */
[----:B------:R-:W-:-:S02]  /*3de0*/  LOP3.LUT R12, R12, 0x1, RZ, 0xc0, !PT ;  /* 0x000000010c0c7812 */ /* 0x000fc400078ec0ff */
[----:B------:R-:W-:Y:S01]  /*3df0*/  FFMA R22, |R3|, R2, 0.57721537351608276367 ;  /* 0x3f13c46303167423 */ /* 0x000fe20000000202 */
[----:B------:R-:W-:Y:S01]  /*3e00*/  FFMA R19, R19, R10, 0.91893851757049560547 ;  /* 0x3f6b3f8e13137423 */ /* 0x000fe2000000000a */
[C---:B------:R-:W-:Y:S01]  /*3e10*/  FADD R10, |R3|.reuse, -RZ ;  /* 0x800000ff030a7221 */ /* 0x040fe20000000200 */
[----:B------:R-:W-:Y:S01]  /*3e20*/  ISETP.NE.U32.AND P2, PT, R12, 0x1, PT ;  /* 0x000000010c00780c */ /* 0x000fe20003f45070 */
[----:B------:R-:W-:Y:S02]  /*3e30*/  HFMA2 R12, -RZ, RZ, 1.5048828125, 33.21875 ;  /* 0x3e055027ff0c7431 */ /* 0x000fe400000001ff */
[----:B---3--:R-:W-:Y:S01]  /*3e40*/  FFMA R20, R20, -0.5, |R3| ;  /* 0xbf00000014147823 */ /* 0x008fe20000000403 */
[----:B------:R-:W-:Y:S01]  /*3e50*/  FMUL R22, |R3|, R22 ;  /* 0x0000001603167220 */ /* 0x000fe20000400200 */
[----:B------:R-:W-:Y:S02]  /*3e60*/  IADD3 R15, PT, PT, R10, -0x3f2aaaab, RZ ;  /* 0xc0d555550a0f7810 */ /* 0x000fe40007ffe0ff */
[----:B------:R-:W-:Y:S01]  /*3e70*/  FMUL R23, R20, 3.1415927410125732422 ;  /* 0x40490fdb14177820 */ /* 0x000fe20000400000 */
[----:B------:R-:W-:-:S02]  /*3e80*/  ISETP.GT.U32.AND P1, PT, R10, 0x7f7fffff, PT ;  /* 0x7f7fffff0a00780c */ /* 0x000fc40003f24070 */
[----:B------:R-:W-:Y:S01]  /*3e90*/  LOP3.LUT R15, R15, 0xff800000, RZ, 0xc0, !PT ;  /* 0xff8000000f0f7812 */ /* 0x000fe200078ec0ff */
[----:B------:R-:W-:Y:S01]  /*3ea0*/  FMUL R2, R23, R23 ;  /* 0x0000001717027220 */ /* 0x000fe20000400000 */
[----:B------:R-:W-:Y:S02]  /*3eb0*/  FSEL R27, R18, 0.0083327032625675201416, !P2 ;  /* 0x3c0885e4121b7808 */ /* 0x000fe40005000000 */
[----:B------:R-:W-:Y:S01]  /*3ec0*/  IADD3 R20, PT, PT, R10, -R15, RZ ;  /* 0x8000000f0a147210 */ /* 0x000fe20007ffe0ff */
[C---:B------:R-:W-:Y:S01]  /*3ed0*/  FFMA R10, R7.reuse, -R12, 0.14084610342979431152 ;  /* 0x3e1039f6070a7423 */ /* 0x040fe2000000080c */
[----:B------:R-:W-:Y:S01]  /*3ee0*/  FFMA R24, R2, R21, -0.0013887860113754868507 ;  /* 0xbab607ed02187423 */ /* 0x000fe20000000015 */
[----:B------:R-:W-:Y:S02]  /*3ef0*/  FSEL R29, -R16, -0.16666662693023681641, !P2 ;  /* 0xbe2aaaa8101d7808 */ /* 0x000fe40005000100 */
[----:B------:R-:W-:Y:S01]  /*3f00*/  FADD R21, R20, -1 ;  /* 0xbf80000014157421 */ /* 0x000fe20000000000 */
[----:B------:R-:W-:Y:S01]  /*3f10*/  FFMA R20, R7, R10, -0.12148627638816833496 ;  /* 0xbdf8cdcc07147423 */ /* 0x000fe2000000000a */
[----:B------:R-:W-:Y:S01]  /*3f20*/  FFMA R10, |R3|, R22, |R3| ;  /* 0x00000016030a7223 */ /* 0x000fe20000000603 */
[----:B------:R-:W-:Y:S01]  /*3f30*/  FSEL R25, R24, -0.00019574658654164522886, !P2 ;  /* 0xb94d415318197808 */ /* 0x000fe20005000000 */
[----:B------:R-:W-:Y:S01]  /*3f40*/  FFMA R18, R21, -R12, 0.14084610342979431152 ;  /* 0x3e1039f615127423 */ /* 0x000fe2000000080c */
[----:B------:R-:W-:Y:S01]  /*3f50*/  FFMA R20, R7, R20, 0.13980610668659210205 ;  /* 0x3e0f295507147423 */ /* 0x000fe20000000014 */
[----:B------:R-:W-:-:S02]  /*3f60*/  FSEL R23, R23, 1, P2 ;  /* 0x3f80000017177808 */ /* 0x000fc40001000000 */
[----:B------:R-:W-:Y:S01]  /*3f70*/  FSETP.GEU.AND P5, PT, R10, 1.175494350822287508e-38, PT ;  /* 0x008000000a00780b */ /* 0x000fe20003fae000 */
[----:B------:R-:W-:Y:S01]  /*3f80*/  FFMA R20, R7, R20, -0.16684235632419586182 ;  /* 0xbe2ad8b907147423 */ /* 0x000fe20000000014 */
[----:B------:R-:W-:Y:S01]  /*3f90*/  FFMA R22, R21, R18, -0.12148627638816833496 ;  /* 0xbdf8cdcc15167423 */ /* 0x000fe20000000012 */
[C---:B------:R-:W-:Y:S01]  /*3fa0*/  FFMA R25, R2.reuse, R25, R27 ;  /* 0x0000001902197223 */ /* 0x040fe2000000001b */
[----:B------:R-:W-:Y:S01]  /*3fb0*/  IADD3 R16, PT, PT, R5, -0x3f2aaaab, RZ ;  /* 0xc0d5555505107810 */ /* 0x000fe20007ffe0ff */
[----:B------:R-:W-:Y:S01]  /*3fc0*/  FFMA R20, R7, R20, 0.20012299716472625732 ;  /* 0x3e4ced0b07147423 */ /* 0x000fe20000000014 */
[----:B------:R-:W-:Y:S01]  /*3fd0*/  FFMA R22, R21, R22, 0.13980610668659210205 ;  /* 0x3e0f295515167423 */ /* 0x000fe20000000016 */
[----:B------:R-:W-:Y:S01]  /*3fe0*/  FFMA R18, R2, R25, R29 ;  /* 0x0000001902127223 */ /* 0x000fe2000000001d */
[----:B------:R-:W-:Y:S01]  /*3ff0*/  LOP3.LUT R16, R16, 0xff800000, RZ, 0xc0, !PT ;  /* 0xff80000010107812 */ /* 0x000fe200078ec0ff */
[----:B------:R-:W-:Y:S01]  /*4000*/  FFMA R2, R2, R23, RZ ;  /* 0x0000001702027223 */ /* 0x000fe200000000ff */
[----:B------:R-:W-:Y:S01]  /*4010*/  FFMA R20, R7, R20, -0.24999669194221496582 ;  /* 0xbe7fff2207147423 */ /* 0x000fe20000000014 */
[----:B------:R-:W-:Y:S01]  /*4020*/  FFMA R22, R21, R22, -0.16684235632419586182 ;  /* 0xbe2ad8b915167423 */ /* 0x000fe20000000016 */
[----:B------:R-:W-:Y:S01]  /*4030*/  IADD3 R25, PT, PT, R5, -R16, RZ ;  /* 0x8000001005197210 */ /* 0x000fe20007ffe0ff */
[----:B------:R-:W-:Y:S01]  /*4040*/  @!P5 FMUL R10, R10, 8388608 ;  /* 0x4b0000000a0ad820 */ /* 0x000fe20000400000 */
[----:B------:R-:W-:Y:S01]  /*4050*/  FFMA R18, R2, R18, R23 ;  /* 0x0000001202127223 */ /* 0x000fe20000000017 */
[----:B------:R-:W-:Y:S01]  /*4060*/  FFMA R20, R7, R20, 0.33333182334899902344 ;  /* 0x3eaaaa7807147423 */ /* 0x000fe20000000014 */
[----:B------:R-:W-:Y:S01]  /*4070*/  FFMA R22, R21, R22, 0.20012299716472625732 ;  /* 0x3e4ced0b15167423 */ /* 0x000fe20000000016 */
[----:B------:R-:W-:Y:S01]  /*4080*/  FADD R25, R25, -1 ;  /* 0xbf80000019197421 */ /* 0x000fe20000000000 */
[C---:B------:R-:W-:Y:S01]  /*4090*/  IADD3 R23, PT, PT, R10.reuse, -0x3f2aaaab, RZ ;  /* 0xc0d555550a177810 */ /* 0x040fe20007ffe0ff */
[----:B------:R-:W-:Y:S01]  /*40a0*/  FFMA R20, R7, R20, -0.5 ;  /* 0xbf00000007147423 */ /* 0x000fe20000000014 */
[----:B------:R-:W-:Y:S01]  /*40b0*/  FFMA R22, R21, R22, -0.24999669194221496582 ;  /* 0xbe7fff2215167423 */ /* 0x000fe20000000016 */
[----:B------:R-:W-:Y:S01]  /*40c0*/  FFMA R2, R25, -R12, 0.14084610342979431152 ;  /* 0x3e1039f619027423 */ /* 0x000fe2000000080c */
[----:B------:R-:W-:Y:S01]  /*40d0*/  LOP3.LUT R23, R23, 0xff800000, RZ, 0xc0, !PT ;  /* 0xff80000017177812 */ /* 0x000fe200078ec0ff */
[----:B------:R-:W-:Y:S01]  /*40e0*/  FMUL R20, R7, R20 ;  /* 0x0000001407147220 */ /* 0x000fe20000400000 */
[----:B------:R-:W-:Y:S01]  /*40f0*/  FFMA R22, R21, R22, 0.33333182334899902344 ;  /* 0x3eaaaa7815167423 */ /* 0x000fe20000000016 */
[----:B------:R-:W-:Y:S01]  /*4100*/  @P6 FADD R18, RZ, -R18 ;  /* 0x80000012ff126221 */ /* 0x000fe20000000000 */
[----:B------:R-:W-:Y:S01]  /*4110*/  IADD3 R27, PT, PT, R10, -R23, RZ ;  /* 0x800000170a1b7210 */ /* 0x000fe20007ffe0ff */
[----:B------:R-:W-:Y:S01]  /*4120*/  FFMA R7, R7, R20, R7 ;  /* 0x0000001407077223 */ /* 0x000fe20000000007 */
[----:B------:R-:W-:Y:S01]  /*4130*/  FFMA R20, R25, R2, -0.12148627638816833496 ;  /* 0xbdf8cdcc19147423 */ /* 0x000fe20000000002 */
[----:B------:R-:W-:Y:S01]  /*4140*/  FFMA R22, R21, R22, -0.5 ;  /* 0xbf00000015167423 */ /* 0x000fe20000000016 */
[----:B------:R-:W-:Y:S01]  /*4150*/  I2FP.F32.S32 R2, R15 ;  /* 0x0000000f00027245 */ /* 0x000fe20000201400 */
[----:B------:R-:W-:Y:S01]  /*4160*/  FADD R27, R27, -1 ;  /* 0xbf8000001b1b7421 */ /* 0x000fe20000000000 */
[----:B------:R-:W-:Y:S01]  /*4170*/  FFMA R20, R25, R20, 0.13980610668659210205 ;  /* 0x3e0f295519147423 */ /* 0x000fe20000000014 */
[----:B------:R-:W-:Y:S01]  /*4180*/  FMUL R22, R21, R22 ;  /* 0x0000001615167220 */ /* 0x000fe20000400000 */
[----:B------:R-:W-:Y:S01]  /*4190*/  FMUL R15, |R3|, |R18| ;  /* 0x40000012030f7220 */ /* 0x000fe20000400200 */
[----:B------:R-:W-:Y:S01]  /*41a0*/  FFMA R24, R27, -R12, 0.14084610342979431152 ;  /* 0x3e1039f61b187423 */ /* 0x000fe2000000080c */
[----:B------:R-:W-:Y:S01]  /*41b0*/  FFMA R20, R25, R20, -0.16684235632419586182 ;  /* 0xbe2ad8b919147423 */ /* 0x000fe20000000014 */
[----:B------:R-:W-:Y:S01]  /*41c0*/  FFMA R21, R21, R22, R21 ;  /* 0x0000001615157223 */ /* 0x000fe20000000015 */
[----:B------:R-:W-:Y:S01]  /*41d0*/  FFMA R2, R2, 1.1920928955078125e-07, RZ ;  /* 0x3400000002027823 */ /* 0x000fe200000000ff */
[----:B------:R-:W-:Y:S01]  /*41e0*/  FFMA R24, R27, R24, -0.12148627638816833496 ;  /* 0xbdf8cdcc1b187423 */ /* 0x000fe20000000018 */
[----:B------:R-:W-:Y:S01]  /*41f0*/  FFMA R22, R25, R20, 0.20012299716472625732 ;  /* 0x3e4ced0b19167423 */ /* 0x000fe20000000014 */
[----:B------:R-:W-:Y:S01]  /*4200*/  FSETP.GEU.AND P2, PT, R15, 1.175494350822287508e-38, PT ;  /* 0x008000000f00780b */ /* 0x000fe20003f4e000 */
[----:B------:R-:W-:Y:S01]  /*4210*/  FFMA R20, R2, 0.69314718246459960938, R21 ;  /* 0x3f31721802147823 */ /* 0x000fe20000000015 */
[----:B------:R-:W-:Y:S01]  /*4220*/  FFMA R24, R27, R24, 0.13980610668659210205 ;  /* 0x3e0f29551b187423 */ /* 0x000fe20000000018 */
[----:B------:R-:W-:Y:S01]  /*4230*/  MOV R2, 0x7f800000 ;  /* 0x7f80000000027802 */ /* 0x000fe20000000f00 */
[----:B------:R-:W-:Y:S01]  /*4240*/  FFMA R22, R25, R22, -0.24999669194221496582 ;  /* 0xbe7fff2219167423 */ /* 0x000fe20000000016 */
[----:B------:R-:W-:Y:S01]  /*4250*/  FADD R21, |R3|, -0.5 ;  /* 0xbf00000003157421 */ /* 0x000fe20000000200 */
[----:B------:R-:W-:Y:S01]  /*4260*/  FFMA R24, R27, R24, -0.16684235632419586182 ;  /* 0xbe2ad8b91b187423 */ /* 0x000fe20000000018 */
[----:B------:R-:W-:Y:S01]  /*4270*/  I2FP.F32.S32 R23, R23 ;  /* 0x0000001700177245 */ /* 0x000fe20000201400 */
[----:B------:R-:W-:Y:S01]  /*4280*/  @P1 FFMA R20, |R3|, R2, +INF ;  /* 0x7f80000003141423 */ /* 0x000fe20000000202 */
[----:B------:R-:W-:Y:S01]  /*4290*/  FFMA R22, R25, R22, 0.33333182334899902344 ;  /* 0x3eaaaa7819167423 */ /* 0x000fe20000000016 */
[----:B------:R-:W-:Y:S01]  /*42a0*/  FFMA R24, R27, R24, 0.20012299716472625732 ;  /* 0x3e4ced0b1b187423 */ /* 0x000fe20000000018 */
[----:B------:R-:W-:Y:S01]  /*42b0*/  FSETP.GEU.AND P1, PT, |R3|, 1.175494350822287508e-38, PT ;  /* 0x008000000300780b */ /* 0x000fe20003f2e200 */
[----:B------:R-:W-:Y:S01]  /*42c0*/  FMUL R20, R20, 0.5 ;  /* 0x3f00000014147820 */ /* 0x000fe20000400000 */
[----:B------:R-:W-:Y:S01]  /*42d0*/  FFMA R22, R25, R22, -0.5 ;  /* 0xbf00000019167423 */ /* 0x000fe20000000016 */
[----:B------:R-:W-:Y:S01]  /*42e0*/  FFMA R24, R27, R24, -0.24999669194221496582 ;  /* 0xbe7fff221b187423 */ /* 0x000fe20000000018 */
[----:B------:R-:W-:Y:S01]  /*42f0*/  @!P2 FMUL R15, R15, 8388608 ;  /* 0x4b0000000f0fa820 */ /* 0x000fe20000400000 */
[----:B------:R-:W-:Y:S01]  /*4300*/  FMUL R20, R20, R21 ;  /* 0x0000001514147220 */ /* 0x000fe20000400000 */
[----:B------:R-:W-:Y:S01]  /*4310*/  FMUL R18, R25, R22 ;  /* 0x0000001619127220 */ /* 0x000fe20000400000 */
[----:B------:R-:W-:Y:S01]  /*4320*/  FFMA R24, R27, R24, 0.33333182334899902344 ;  /* 0x3eaaaa781b187423 */ /* 0x000fe20000000018 */
[----:B------:R-:W-:Y:S01]  /*4330*/  FSEL R21, R26, |R3|, !P1 ;  /* 0x400000031a157208 */ /* 0x000fe20004800000 */
[--C-:B------:R-:W-:Y:S01]  /*4340*/  FADD R22, R19, R20.reuse ;  /* 0x0000001413167221 */ /* 0x100fe20000000000 */
[----:B------:R-:W-:Y:S01]  /*4350*/  FADD R19, -|R3|, R20 ;  /* 0x0000001403137221 */ /* 0x000fe20000000300 */
[----:B------:R-:W-:Y:S01]  /*4360*/  FFMA R24, R27, R24, -0.5 ;  /* 0xbf0000001b187423 */ /* 0x000fe20000000018 */
[----:B------:R-:W-:Y:S01]  /*4370*/  FFMA R18, R25, R18, R25 ;  /* 0x0000001219127223 */ /* 0x000fe20000000019 */
[----:B------:R-:W-:Y:S01]  /*4380*/  IADD3 R25, PT, PT, R21, -0x3f2aaaab, RZ ;  /* 0xc0d5555515197810 */ /* 0x000fe20007ffe0ff */
[----:B------:R-:W-:Y:S01]  /*4390*/  FADD R19, R19, R22 ;  /* 0x0000001613137221 */ /* 0x000fe20000000000 */
[----:B------:R-:W-:Y:S01]  /*43a0*/  FMUL R24, R27, R24 ;  /* 0x000000181b187220 */ /* 0x000fe20000400000 */
[----:B------:R-:W-:-:S02]  /*43b0*/  FSEL R22, RZ, -23, P5 ;  /* 0xc1b80000ff167808 */ /* 0x000fc40002800000 */
[----:B------:R-:W-:Y:S01]  /*43c0*/  FSEL R20, RZ, -23, P3 ;  /* 0xc1b80000ff147808 */ /* 0x000fe20001800000 */
[----:B------:R-:W-:Y:S01]  /*43d0*/  FFMA R27, R27, R24, R27 ;  /* 0x000000181b1b7223 */ /* 0x000fe2000000001b */
[----:B------:R-:W-:Y:S01]  /*43e0*/  I2FP.F32.S32 R17, R17 ;  /* 0x0000001100117245 */ /* 0x000fe20000201400 */
[----:B------:R-:W-:Y:S01]  /*43f0*/  FFMA R24, R23, 1.1920928955078125e-07, R22 ;  /* 0x3400000017187823 */ /* 0x000fe20000000016 */
[----:B------:R-:W-:Y:S02]  /*4400*/  LOP3.LUT R22, R25, 0xff800000, RZ, 0xc0, !PT ;  /* 0xff80000019167812 */ /* 0x000fe400078ec0ff */
[----:B------:R-:W-:Y:S01]  /*4410*/  IADD3 R23, PT, PT, R15, -0x3f2aaaab, RZ ;  /* 0xc0d555550f177810 */ /* 0x000fe20007ffe0ff */
[----:B------:R-:W-:Y:S01]  /*4420*/  FFMA R20, R17, 1.1920928955078125e-07, R20 ;  /* 0x3400000011147823 */ /* 0x000fe20000000014 */
[----:B------:R-:W-:Y:S01]  /*4430*/  FFMA R17, R24, 0.69314718246459960938, R27 ;  /* 0x3f31721818117823 */ /* 0x000fe2000000001b */
[----:B------:R-:W-:Y:S02]  /*4440*/  IADD3 R25, PT, PT, R21, -R22, RZ ;  /* 0x8000001615197210 */ /* 0x000fe40007ffe0ff */
[----:B------:R-:W-:Y:S01]  /*4450*/  LOP3.LUT R24, R23, 0xff800000, RZ, 0xc0, !PT ;  /* 0xff80000017187812 */ /* 0x000fe200078ec0ff */
[----:B------:R-:W-:Y:S01]  /*4460*/  FFMA R7, R20, 0.69314718246459960938, R7 ;  /* 0x3f31721814077823 */ /* 0x000fe20000000007 */
[----:B------:R-:W-:Y:S01]  /*4470*/  I2FP.F32.S32 R16, R16 ;  /* 0x0000001000107245 */ /* 0x000fe20000201400 */
[----:B------:R-:W-:Y:S01]  /*4480*/  FADD R25, R25, -1 ;  /* 0xbf80000019197421 */ /* 0x000fe20000000000 */
[----:B------:R-:W-:-:S02]  /*4490*/  FSEL R23, RZ, -23, P4 ;  /* 0xc1b80000ff177808 */ /* 0x000fc40002000000 */
[----:B------:R-:W-:Y:S02]  /*44a0*/  IADD3 R27, PT, PT, R15, -R24, RZ ;  /* 0x800000180f1b7210 */ /* 0x000fe40007ffe0ff */
[----:B------:R-:W-:Y:S01]  /*44b0*/  ISETP.GT.U32.AND P4, PT, R10, 0x7f7fffff, PT ;  /* 0x7f7fffff0a00780c */ /* 0x000fe20003f84070 */
[----:B------:R-:W-:Y:S01]  /*44c0*/  FFMA R23, R16, 1.1920928955078125e-07, R23 ;  /* 0x3400000010177823 */ /* 0x000fe20000000017 */
[----:B------:R-:W-:Y:S01]  /*44d0*/  FFMA R16, R25, -R12, 0.14084610342979431152 ;  /* 0x3e1039f619107423 */ /* 0x000fe2000000080c */
[----:B------:R-:W-:Y:S01]  /*44e0*/  FADD R27, R27, -1 ;  /* 0xbf8000001b1b7421 */ /* 0x000fe20000000000 */
[----:B------:R-:W-:Y:S01]  /*44f0*/  FSETP.NEU.AND P3, PT, R10, RZ, PT ;  /* 0x000000ff0a00720b */ /* 0x000fe20003f6d000 */
[----:B------:R-:W-:Y:S01]  /*4500*/  FFMA R18, R23, 0.69314718246459960938, R18 ;  /* 0x3f31721817127823 */ /* 0x000fe20000000012 */
[----:B------:R-:W-:Y:S01]  /*4510*/  FFMA R16, R25, R16, -0.12148627638816833496 ;  /* 0xbdf8cdcc19107423 */ /* 0x000fe20000000010 */
[----:B------:R-:W-:Y:S01]  /*4520*/  FFMA R12, R27, -R12, 0.14084610342979431152 ;  /* 0x3e1039f61b0c7423 */ /* 0x000fe2000000080c */
[----:B------:R-:W-:-:S02]  /*4530*/  I2FP.F32.S32 R24, R24 ;  /* 0x0000001800187245 */ /* 0x000fc40000201400 */
[----:B------:R-:W-:Y:S01]  /*4540*/  FFMA R16, R25, R16, 0.13980610668659210205 ;  /* 0x3e0f295519107423 */ /* 0x000fe20000000010 */
[----:B------:R-:W-:Y:S01]  /*4550*/  FFMA R12, R27, R12, -0.12148627638816833496 ;  /* 0xbdf8cdcc1b0c7423 */ /* 0x000fe2000000000c */
[----:B------:R-:W-:Y:S01]  /*4560*/  FSETP.GE.AND P5, PT, |R3|, 1.5, PT ;  /* 0x3fc000000300780b */ /* 0x000fe20003fa6200 */
[----:B------:R-:W-:Y:S01]  /*4570*/  @P4 FFMA R17, R10, R2, +INF ;  /* 0x7f8000000a114423 */ /* 0x000fe20000000002 */
[----:B------:R-:W-:Y:S01]  /*4580*/  FFMA R16, R25, R16, -0.16684235632419586182 ;  /* 0xbe2ad8b919107423 */ /* 0x000fe20000000010 */
[----:B------:R-:W-:Y:S01]  /*4590*/  FFMA R12, R27, R12, 0.13980610668659210205 ;  /* 0x3e0f29551b0c7423 */ /* 0x000fe2000000000c */
[----:B------:R-:W-:Y:S02]  /*45a0*/  ISETP.GT.U32.AND P4, PT, R15, 0x7f7fffff, PT ;  /* 0x7f7fffff0f00780c */ /* 0x000fe40003f84070 */
[----:B------:R-:W-:Y:S01]  /*45b0*/  FFMA R16, R25, R16, 0.20012299716472625732 ;  /* 0x3e4ced0b19107423 */ /* 0x000fe20000000010 */
[----:B------:R-:W-:Y:S01]  /*45c0*/  FFMA R12, R27, R12, -0.16684235632419586182 ;  /* 0xbe2ad8b91b0c7423 */ /* 0x000fe2000000000c */
[----:B------:R-:W-:-:S02]  /*45d0*/  FSETP.NEU.AND P6, PT, R15, RZ, PT ;  /* 0x000000ff0f00720b */ /* 0x000fc40003fcd000 */
[----:B------:R-:W-:Y:S01]  /*45e0*/  FFMA R16, R25, R16, -0.24999669194221496582 ;  /* 0xbe7fff2219107423 */ /* 0x000fe20000000010 */
[----:B------:R-:W-:Y:S01]  /*45f0*/  FFMA R12, R27, R12, 0.20012299716472625732 ;  /* 0x3e4ced0b1b0c7423 */ /* 0x000fe2000000000c */
[----:B------:R-:W-:Y:S02]  /*4600*/  FSEL R4, R4, 0.5, P0 ;  /* 0x3f00000004047808 */ /* 0x000fe40000000000 */
[----:B------:R-:W-:Y:S01]  /*4610*/  FFMA R16, R25, R16, 0.33333182334899902344 ;  /* 0x3eaaaa7819107423 */ /* 0x000fe20000000010 */
[----:B------:R-:W-:-:S03]  /*4620*/  FFMA R12, R27, R12, -0.24999669194221496582 ;  /* 0xbe7fff221b0c7423 */ /* 0x000fc6000000000c */
[----:B------:R-:W-:Y:S01]  /*4630*/  FFMA R16, R25, R16, -0.5 ;  /* 0xbf00000019107423 */ /* 0x000fe20000000010 */
[----:B------:R-:W-:-:S03]  /*4640*/  FFMA R12, R27, R12, 0.33333182334899902344 ;  /* 0x3eaaaa781b0c7423 */ /* 0x000fc6000000000c */
[----:B------:R-:W-:Y:S01]  /*4650*/  FMUL R26, R25, R16 ;  /* 0x00000010191a7220 */ /* 0x000fe20000400000 */
[----:B------:R-:W-:-:S03]  /*4660*/  FFMA R16, R27, R12, -0.5 ;  /* 0xbf0000001b107423 */ /* 0x000fc6000000000c */
[----:B------:R-:W-:Y:S01]  /*4670*/  FFMA R12, R25, R26, R25 ;  /* 0x0000001a190c7223 */ /* 0x000fe20000000019 */
[----:B------:R-:W-:Y:S01]  /*4680*/  FMUL R16, R27, R16 ;  /* 0x000000101b107220 */ /* 0x000fe20000400000 */
[----:B------:R-:W-:Y:S02]  /*4690*/  FSEL R25, RZ, -23, P2 ;  /* 0xc1b80000ff197808 */ /* 0x000fe40001000000 */
[----:B------:R-:W-:Y:S01]  /*46a0*/  FSETP.NEU.AND P2, PT, |R3|, +INF , PT ;  /* 0x7f8000000300780b */ /* 0x000fe20003f4d200 */
[----:B------:R-:W-:Y:S01]  /*46b0*/  FFMA R10, R27, R16, R27 ;  /* 0x000000101b0a7223 */ /* 0x000fe2000000001b */
[----:B------:R-:W-:Y:S01]  /*46c0*/  FADD R16, |R3|, -3 ;  /* 0xc040000003107421 */ /* 0x000fe20000000200 */
[----:B------:R-:W-:Y:S01]  /*46d0*/  FFMA R25, R24, 1.1920928955078125e-07, R25 ;  /* 0x3400000018197823 */ /* 0x000fe20000000019 */
[----:B------:R-:W-:Y:S02]  /*46e0*/  I2FP.F32.S32 R24, R22 ;  /* 0x0000001600187245 */ /* 0x000fe40000201400 */
[C---:B------:R-:W-:Y:S01]  /*46f0*/  FADD R27, R16.reuse, -259.2509765625 ;  /* 0xc381a020101b7421 */ /* 0x040fe20000000000 */
[----:B------:R-:W-:Y:S01]  /*4700*/  FSEL R22, RZ, -23, P1 ;  /* 0xc1b80000ff167808 */ /* 0x000fe20000800000 */
[----:B------:R-:W-:Y:S01]  /*4710*/  FFMA R10, R25, 0.69314718246459960938, R10 ;  /* 0x3f317218190a7823 */ /* 0x000fe2000000000a */
[----:B------:R-:W-:Y:S01]  /*4720*/  FSETP.GE.AND P1, PT, |R3|, 7.8000001907348632812, PT ;  /* 0x40f9999a0300780b */ /* 0x000fe20003f26200 */
[C---:B------:R-:W-:Y:S01]  /*4730*/  FFMA R27, R16.reuse, R27, -10777.1796875 ;  /* 0xc62864b8101b7423 */ /* 0x040fe2000000001b */
[----:B------:R-:W-:Y:S01]  /*4740*/  FSEL R19, R19, +INF , P2 ;  /* 0x7f80000013137808 */ /* 0x000fe20001000000 */
[----:B------:R-:W-:Y:S01]  /*4750*/  @P4 FFMA R10, R15, R2, +INF ;  /* 0x7f8000000f0a4423 */ /* 0x000fe20000000002 */
[----:B------:R-:W-:Y:S01]  /*4760*/  FSETP.NEU.AND P2, PT, R21, RZ, PT ;  /* 0x000000ff1500720b */ /* 0x000fe20003f4d000 */
[----:B------:R-:W-:Y:S01]  /*4770*/  FFMA R29, R16, R27, -92685.046875 ;  /* 0xc7b50686101d7423 */ /* 0x000fe2000000001b */
[----:B------:R-:W-:Y:S01]  /*4780*/  FFMA R27, R24, 1.1920928955078125e-07, R22 ;  /* 0x34000000181b7823 */ /* 0x000fe20000000016 */
[----:B------:R-:W-:Y:S01]  /*4790*/  HFMA2 R22, -RZ, RZ, 4.23046875, 0.62255859375 ;  /* 0x443b38fbff167431 */ /* 0x000fe200000001ff */
[----:B------:R-:W-:Y:S01]  /*47a0*/  FRND.FLOOR R24, |R3| ;  /* 0x4000000300187307 */ /* 0x000fe20000205000 */
[----:B------:R-:W-:Y:S01]  /*47b0*/  FFMA R29, R16, R29, -206353.578125 ;  /* 0xc8498465101d7423 */ /* 0x000fe2000000001d */
[----:B------:R-:W-:Y:S01]  /*47c0*/  FFMA R12, R27, 0.69314718246459960938, R12 ;  /* 0x3f3172181b0c7823 */ /* 0x000fe2000000000c */
[----:B------:R-:W-:-:S05]  /*47d0*/  FADD R10, -R10, 1.1447298526763916016 ;  /* 0x3f9286820a0a7421 */ /* 0x000fca0000000100 */
[----:B------:R-:W1:Y:S01]  /*47e0*/  MUFU.RCP R29, R29 ;  /* 0x0000001d001d7308 */ /* 0x000e620000001000 */
[----:B------:R-:W-:Y:S01]  /*47f0*/  FFMA R22, R16, -R22, -12349.7421875 ;  /* 0xc640f6f810167423 */ /* 0x000fe20000000816 */
[----:B------:R-:W-:Y:S02]  /*4800*/  FSEL R10, R10, +INF , P6 ;  /* 0x7f8000000a0a7808 */ /* 0x000fe40003000000 */
[----:B------:R-:W-:Y:S01]  /*4810*/  FSETP.NEU.AND P6, PT, R5, RZ, PT ;  /* 0x000000ff0500720b */ /* 0x000fe20003fcd000 */
[----:B------:R-:W-:-:S04]  /*4820*/  FFMA R22, R16, R22, -41061.375 ;  /* 0xc720656010167423 */ /* 0x000fc80000000016 */
[----:B------:R-:W-:-:S04]  /*4830*/  FFMA R22, R16, R22, -48310.6640625 ;  /* 0xc73cb6aa10167423 */ /* 0x000fc80000000016 */
[----:B------:R-:W-:-:S04]  /*4840*/  FFMA R22, R16, R22, -143033.40625 ;  /* 0xc80bae5a10167423 */ /* 0x000fc80000000016 */
[----:B-1----:R-:W-:Y:S01]  /*4850*/  @!P1 FFMA R19, R22, R29, R16 ;  /* 0x0000001d16139223 */ /* 0x002fe20000000010 */
[----:B------:R-:W-:Y:S01]  /*4860*/  MOV R22, 0x3d3bef76 ;  /* 0x3d3bef7600167802 */ /* 0x000fe20000000f00 */
[C---:B------:R-:W-:Y:S01]  /*4870*/  FADD R16, -|R3|.reuse, 1 ;  /* 0x3f80000003107421 */ /* 0x040fe20000000300 */
[----:B------:R-:W-:-:S03]  /*4880*/  FSETP.GE.AND P1, PT, |R3|, 0.69999998807907104492, PT ;  /* 0x3f3333330300780b */ /* 0x000fc60003f26200 */
[----:B------:R-:W-:Y:S01]  /*4890*/  FFMA R29, R16, R22, 0.10373967140913009644 ;  /* 0x3dd47577101d7423 */ /* 0x000fe20000000016 */
[----:B------:R-:W-:-:S03]  /*48a0*/  FADD R22, |R3|, -2 ;  /* 0xc000000003167421 */ /* 0x000fc60000000200 */
[----:B------:R-:W-:-:S04]  /*48b0*/  FFMA R29, R16, R29, 0.12280363589525222778 ;  /* 0x3dfb8079101d7423 */ /* 0x000fc8000000001d */
[----:B------:R-:W-:-:S04]  /*48c0*/  FFMA R29, R16, R29, 0.12752421200275421143 ;  /* 0x3e0295b5101d7423 */ /* 0x000fc8000000001d */
[----:B------:R-:W-:-:S04]  /*48d0*/  FFMA R29, R16, R29, 0.14321668446063995361 ;  /* 0x3e12a765101d7423 */ /* 0x000fc8000000001d */
[----:B------:R-:W-:-:S04]  /*48e0*/  FFMA R29, R16, R29, 0.16934357583522796631 ;  /* 0x3e2d6867101d7423 */ /* 0x000fc8000000001d */
[----:B------:R-:W-:-:S04]  /*48f0*/  FFMA R29, R16, R29, 0.2074079364538192749 ;  /* 0x3e5462bf101d7423 */ /* 0x000fc8000000001d */
[----:B------:R-:W-:-:S04]  /*4900*/  FFMA R29, R16, R29, 0.27058750391006469727 ;  /* 0x3e8a8a72101d7423 */ /* 0x000fc8000000001d */
[----:B------:R-:W-:-:S04]  /*4910*/  FFMA R29, R16, R29, 0.40068542957305908203 ;  /* 0x3ecd26a4101d7423 */ /* 0x000fc8000000001d */
[----:B------:R-:W-:-:S04]  /*4920*/  FFMA R29, R16, R29, 0.82246696949005126953 ;  /* 0x3f528d32101d7423 */ /* 0x000fc8000000001d */
[----:B------:R-:W-:-:S04]  /*4930*/  FFMA R29, R16, R29, 0.57721567153930664062 ;  /* 0x3f13c468101d7423 */ /* 0x000fc8000000001d */
[----:B------:R-:W-:Y:S01]  /*4940*/  FMUL R16, R16, R29 ;  /* 0x0000001d10107220 */ /* 0x000fe20000400000 */
[----:B------:R-:W-:Y:S01]  /*4950*/  HFMA2 R29, -RZ, RZ, 0.5390625, 0.00012171268463134765625 ;  /* 0x385007faff1d7431 */ /* 0x000fe200000001ff */
[----:B------:R-:W-:Y:S02]  /*4960*/  @!P1 FSEL R16, -R17, +INF , P3 ;  /* 0x7f80000011109808 */ /* 0x000fe40001800100 */
[----:B------:R-:W-:Y:S02]  /*4970*/  ISETP.GT.U32.AND P3, PT, R21, 0x7f7fffff, PT ;  /* 0x7f7fffff1500780c */ /* 0x000fe40003f64070 */
[----:B------:R-:W-:-:S04]  /*4980*/  FSETP.NEU.AND P1, PT, |R3|, R24, PT ;  /* 0x000000180300720b */ /* 0x000fc80003f2d200 */
[----:B------:R-:W-:Y:S01]  /*4990*/  FSETP.LT.OR P4, PT, |R3|, 9.999999682655225389e-20, !P1 ;  /* 0x1fec1e4a0300780b */ /* 0x000fe20004f81600 */
[----:B------:R-:W-:-:S04]  /*49a0*/  FFMA R29, R22, R29, -0.00022089484264142811298 ;  /* 0xb967a002161d7423 */ /* 0x000fc8000000001d */
[----:B------:R-:W-:Y:S02]  /*49b0*/  FFMA R29, R22, R29, 0.00054131424985826015472 ;  /* 0x3a0de6fc161d7423 */ /* 0x000fe4000000001d */
[----:B------:R-:W-:Y:S01]  /*49c0*/  @P3 FFMA R12, R21, R2, +INF ;  /* 0x7f800000150c3423 */ /* 0x000fe20000000002 */
[----:B------:R-:W-:Y:S01]  /*49d0*/  ISETP.GT.U32.AND P3, PT, R6, 0x7f7fffff, PT ;  /* 0x7f7fffff0600780c */ /* 0x000fe20003f64070 */
[----:B------:R-:W-:-:S03]  /*49e0*/  FFMA R29, R22, R29, -0.0012045169714838266373 ;  /* 0xba9de0e2161d7423 */ /* 0x000fc6000000001d */
[----:B------:R-:W-:Y:S01]  /*49f0*/  FSEL R12, -R12, +INF , P2 ;  /* 0x7f8000000c0c7808 */ /* 0x000fe20001000100 */
[----:B------:R-:W-:Y:S01]  /*4a00*/  FFMA R29, R22, R29, 0.0028842517640441656113 ;  /* 0x3b3d05b7161d7423 */ /* 0x000fe2000000001d */
[C---:B------:R-:W-:Y:S02]  /*4a10*/  FSETP.GE.AND P2, PT, |R3|.reuse, 3, PT ;  /* 0x404000000300780b */ /* 0x040fe40003f46200 */
[----:B------:R-:W-:Y:S01]  /*4a20*/  FSEL R12, R12, +INF , P1 ;  /* 0x7f8000000c0c7808 */ /* 0x000fe20000800000 */
[----:B------:R-:W-:Y:S01]  /*4a30*/  FFMA R29, R22, R29, -0.0073827579617500305176 ;  /* 0xbbf1eb10161d7423 */ /* 0x000fe2000000001d */
[----:B------:R-:W-:-:S03]  /*4a40*/  FSETP.GE.AND P1, PT, R3, RZ, PT ;  /* 0x000000ff0300720b */ /* 0x000fc60003f26000 */
[----:B------:R-:W-:Y:S01]  /*4a50*/  FFMA R29, R22, R29, 0.020581319928169250488 ;  /* 0x3ca89a28161d7423 */ /* 0x000fe2000000001d */
[----:B------:R-:W-:-:S03]  /*4a60*/  @P3 FFMA R7, R6, R2, +INF ;  /* 0x7f80000006073423 */ /* 0x000fc60000000002 */
[----:B------:R-:W-:-:S04]  /*4a70*/  FFMA R29, R22, R29, -0.06735248863697052002 ;  /* 0xbd89f01a161d7423 */ /* 0x000fc8000000001d */
[----:B------:R-:W-:-:S04]  /*4a80*/  FFMA R29, R22, R29, 0.32246702909469604492 ;  /* 0x3ea51a66161d7423 */ /* 0x000fc8000000001d */
[----:B------:R-:W-:-:S04]  /*4a90*/  FFMA R29, R22, R29, 0.42278432846069335938 ;  /* 0x3ed87730161d7423 */ /* 0x000fc8000000001d */
[----:B------:R-:W-:Y:S01]  /*4aa0*/  @P5 FMUL R16, R22, R29 ;  /* 0x0000001d16105220 */ /* 0x000fe20000400000 */
[----:B------:R-:W-:-:S04]  /*4ab0*/  ISETP.GT.U32.AND P5, PT, R5, 0x7f7fffff, PT ;  /* 0x7f7fffff0500780c */ /* 0x000fc80003fa4070 */
[----:B------:R-:W-:Y:S02]  /*4ac0*/  FSEL R19, R19, R16, P2 ;  /* 0x0000001013137208 */ /* 0x000fe40001000000 */
[----:B------:R-:W-:Y:S02]  /*4ad0*/  FSETP.NEU.AND P2, PT, R6, RZ, PT ;  /* 0x000000ff0600720b */ /* 0x000fe40003f4d000 */
[----:B------:R-:W-:Y:S01]  /*4ae0*/  MOV R6, RZ ;  /* 0x000000ff00067202 */ /* 0x000fe20000000f00 */
[----:B------:R-:W-:Y:S01]  /*4af0*/  @!P4 FADD R12, R10, -R19 ;  /* 0x800000130a0cc221 */ /* 0x000fe20000000000 */
[----:B------:R-:W-:-:S03]  /*4b00*/  FSEL R7, R7, -INF , P2 ;  /* 0xff80000007077808 */ /* 0x000fc60001000000 */
[----:B------:R-:W-:Y:S01]  /*4b10*/  @P5 FFMA R18, R5, R2, +INF ;  /* 0x7f80000005125423 */ /* 0x000fe20000000002 */
[----:B------:R-:W-:-:S04]  /*4b20*/  FSEL R5, R19, R12, P1 ;  /* 0x0000000c13057208 */ /* 0x000fc80000800000 */
[----:B------:R-:W-:-:S05]  /*4b30*/  FSEL R10, R18, -INF , P6 ;  /* 0xff800000120a7808 */ /* 0x000fca0003000000 */
[----:B------:R-:W-:-:S07]  /*4b40*/  FMUL R10, R3, R10 ;  /* 0x0000000a030a7220 */ /* 0x000fce0000400000 */
.L_x_389:
[----:B------:R-:W-:Y:S01]  /*4b50*/  I2FP.F32.U32 R15, UR4 ;  /* 0x00000004000f7c45 */ /* 0x000fe20008201000 */
[----:B------:R-:W-:Y:S04]  /*4b60*/  BSSY.RECONVERGENT B0, `(.L_x_371) ;  /* 0x000007c000007945 */ /* 0x000fe80003800200 */
[----:B------:R-:W-:-:S04]  /*4b70*/  FADD R12, R4, R15 ;  /* 0x0000000f040c7221 */ /* 0x000fc80000000000 */
[----:B------:R-:W-:Y:S01]  /*4b80*/  FADD R16, R3, R12 ;  /* 0x0000000c03107221 */ /* 0x000fe20000000000 */
[----:B------:R-:W-:-:S04]  /*4b90*/  FFMA R15, R7, R12, R10 ;  /* 0x0000000c070f7223 */ /* 0x000fc8000000000a */
[----:B------:R-:W-:-:S13]  /*4ba0*/  FSETP.GE.AND P0, PT, |R16|, 3, PT ;  /* 0x404000001000780b */ /* 0x000fda0003f06200 */
[----:B------:R-:W-:Y:S05]  /*4bb0*/  @!P0 BRA `(.L_x_372) ;  /* 0x0000000000d08947 */ /* 0x000fea0003800000 */
[----:B------:R-:W-:-:S13]  /*4bc0*/  FSETP.GE.AND P0, PT, |R16|, 7.8000001907348632812, PT ;  /* 0x40f9999a1000780b */ /* 0x000fda0003f06200 */
[----:B------:R-:W-:Y:S05]  /*4bd0*/  @!P0 BRA `(.L_x_373) ;  /* 0x0000000000948947 */ /* 0x000fea0003800000 */
[----:B------:R-:W-:Y:S01]  /*4be0*/  FADD R2, |R16|, -RZ ;  /* 0x800000ff10027221 */ /* 0x000fe20000000200 */
[----:B------:R-:W-:-:S04]  /*4bf0*/  MOV R23, 0x7f800000 ;  /* 0x7f80000000177802 */ /* 0x000fc80000000f00 */
[C---:B------:R-:W-:Y:S02]  /*4c00*/  IADD3 R17, PT, PT, R2.reuse, -0x3f2aaaab, RZ ;  /* 0xc0d5555502117810 */ /* 0x040fe40007ffe0ff */
[----:B------:R-:W-:Y:S02]  /*4c10*/  ISETP.GT.U32.AND P0, PT, R2, 0x7f7fffff, PT ;  /* 0x7f7fffff0200780c */ /* 0x000fe40003f04070 */
[----:B------:R-:W-:Y:S01]  /*4c20*/  LOP3.LUT R19, R17, 0xff800000, RZ, 0xc0, !PT ;  /* 0xff80000011137812 */ /* 0x000fe200078ec0ff */
[----:B------:R-:W-:-:S03]  /*4c30*/  HFMA2 R17, -RZ, RZ, 1.5048828125, 33.21875 ;  /* 0x3e055027ff117431 */ /* 0x000fc600000001ff */
        /* <DEDUP_REMOVED lines=9> */
[C---:B------:R-:W-:Y:S02]  /*4cd0*/  FFMA R21, R18.reuse, R17, -0.24999669194221496582 ;  /* 0xbe7fff2212157423 */ /* 0x040fe40000000011 */
[----:B------:R-:W1:Y:S02]  /*4ce0*/  MUFU.RCP R17, |R16| ;  /* 0x4000001000117308 */ /* 0x000e640000001000 */
[----:B------:R-:W-:-:S04]  /*4cf0*/  FFMA R21, R18, R21, 0.33333182334899902344 ;  /* 0x3eaaaa7812157423 */ /* 0x000fc80000000015 */
[----:B------:R-:W-:-:S04]  /*4d00*/  FFMA R21, R18, R21, -0.5 ;  /* 0xbf00000012157423 */ /* 0x000fc80000000015 */
[----:B------:R-:W-:-:S04]  /*4d10*/  FMUL R21, R18, R21 ;  /* 0x0000001512157220 */ /* 0x000fc80000400000 */
[----:B------:R-:W-:Y:S01]  /*4d20*/  FFMA R21, R18, R21, R18 ;  /* 0x0000001512157223 */ /* 0x000fe20000000012 */
[----:B------:R-:W-:Y:S01]  /*4d30*/  FFMA R18, R2, 1.1920928955078125e-07, RZ ;  /* 0x3400000002127823 */ /* 0x000fe200000000ff */
[----:B-1----:R-:W-:-:S03]  /*4d40*/  FMUL R2, R17, R17 ;  /* 0x0000001111027220 */ /* 0x002fc60000400000 */
[----:B------:R-:W-:Y:S01]  /*4d50*/  FFMA R18, R18, 0.69314718246459960938, R21 ;  /* 0x3f31721812127823 */ /* 0x000fe20000000015 */
[----:B------:R-:W-:Y:S01]  /*4d60*/  @P0 FFMA R18, |R16|, R23, +INF ;  /* 0x7f80000010120423 */ /* 0x000fe20000000217 */
[----:B------:R-:W-:Y:S01]  /*4d70*/  FFMA R19, R2, R19, -0.0027776553761214017868 ;  /* 0xbb36095302137423 */ /* 0x000fe20000000013 */
[C---:B------:R-:W-:Y:S01]  /*4d80*/  FADD R21, |R16|.reuse, -0.5 ;  /* 0xbf00000010157421 */ /* 0x040fe20000000200 */
[----:B------:R-:W-:Y:S01]  /*4d90*/  FSETP.NEU.AND P0, PT, |R16|, +INF , PT ;  /* 0x7f8000001000780b */ /* 0x000fe20003f0d200 */
[----:B------:R-:W-:Y:S01]  /*4da0*/  FMUL R18, R18, 0.5 ;  /* 0x3f00000012127820 */ /* 0x000fe20000400000 */
[----:B------:R-:W-:-:S03]  /*4db0*/  FFMA R2, R2, R19, 0.083333276212215423584 ;  /* 0x3daaaaa302027423 */ /* 0x000fc60000000013 */
[----:B------:R-:W-:Y:S01]  /*4dc0*/  FMUL R21, R18, R21 ;  /* 0x0000001512157220 */ /* 0x000fe20000400000 */
[----:B------:R-:W-:-:S04]  /*4dd0*/  FFMA R2, R17, R2, 0.91893851757049560547 ;  /* 0x3f6b3f8e11027423 */ /* 0x000fc80000000002 */
[--C-:B------:R-:W-:Y:S01]  /*4de0*/  FADD R2, R2, R21.reuse ;  /* 0x0000001502027221 */ /* 0x100fe20000000000 */
[----:B------:R-:W-:-:S04]  /*4df0*/  FADD R21, -|R16|, R21 ;  /* 0x0000001510157221 */ /* 0x000fc80000000300 */
[----:B------:R-:W-:-:S05]  /*4e00*/  FADD R2, R21, R2 ;  /* 0x0000000215027221 */ /* 0x000fca0000000000 */
[----:B------:R-:W-:Y:S01]  /*4e10*/  FSEL R18, R2, +INF , P0 ;  /* 0x7f80000002127808 */ /* 0x000fe20000000000 */
[----:B------:R-:W-:Y:S06]  /*4e20*/  BRA `(.L_x_374) ;  /* 0x00000004003c7947 */ /* 0x000fec0003800000 */
.L_x_373:
[----:B------:R-:W-:Y:S01]  /*4e30*/  FADD R18, |R16|, -3 ;  /* 0xc040000010127421 */ /* 0x000fe20000000200 */
[----:B------:R-:W-:-:S03]  /*4e40*/  HFMA2 R19, -RZ, RZ, 4.23046875, 0.62255859375 ;  /* 0x443b38fbff137431 */ /* 0x000fc600000001ff */
[----:B------:R-:W-:-:S04]  /*4e50*/  FADD R17, R18, -259.2509765625 ;  /* 0xc381a02012117421 */ /* 0x000fc80000000000 */
[----:B------:R-:W-:-:S04]  /*4e60*/  FFMA R17, R18, R17, -10777.1796875 ;  /* 0xc62864b812117423 */ /* 0x000fc80000000011 */
[----:B------:R-:W-:-:S04]  /*4e70*/  FFMA R17, R18, R17, -92685.046875 ;  /* 0xc7b5068612117423 */ /* 0x000fc80000000011 */
[C---:B------:R-:W-:Y:S01]  /*4e80*/  FFMA R2, R18.reuse, R17, -206353.578125 ;  /* 0xc849846512027423 */ /* 0x040fe20000000011 */
[----:B------:R-:W-:-:S04]  /*4e90*/  FFMA R17, R18, -R19, -12349.7421875 ;  /* 0xc640f6f812117423 */ /* 0x000fc80000000813 */
[C---:B------:R-:W-:Y:S01]  /*4ea0*/  FFMA R17, R18.reuse, R17, -41061.375 ;  /* 0xc720656012117423 */ /* 0x040fe20000000011 */
[----:B------:R-:W1:Y:S03]  /*4eb0*/  MUFU.RCP R2, R2 ;  /* 0x0000000200027308 */ /* 0x000e660000001000 */
[----:B------:R-:W-:-:S04]  /*4ec0*/  FFMA R17, R18, R17, -48310.6640625 ;  /* 0xc73cb6aa12117423 */ /* 0x000fc80000000011 */
[----:B------:R-:W-:-:S04]  /*4ed0*/  FFMA R17, R18, R17, -143033.40625 ;  /* 0xc80bae5a12117423 */ /* 0x000fc80000000011 */
[----:B-1----:R-:W-:Y:S01]  /*4ee0*/  FFMA R18, R17, R2, R18 ;  /* 0x0000000211127223 */ /* 0x002fe20000000012 */
[----:B------:R-:W-:Y:S06]  /*4ef0*/  BRA `(.L_x_374) ;  /* 0x0000000400087947 */ /* 0x000fec0003800000 */
.L_x_372:
[----:B------:R-:W-:-:S13]  /*4f00*/  FSETP.GE.AND P0, PT, |R16|, 1.5, PT ;  /* 0x3fc000001000780b */ /* 0x000fda0003f06200 */
[----:B------:R-:W-:Y:S05]  /*4f10*/  @!P0 BRA `(.L_x_375) ;  /* 0x0000000000348947 */ /* 0x000fea0003800000 */
[----:B------:R-:W-:Y:S01]  /*4f20*/  MOV R17, 0x385007fa ;  /* 0x385007fa00117802 */ /* 0x000fe20000000f00 */
[----:B------:R-:W-:-:S04]  /*4f30*/  FADD R18, |R16|, -2 ;  /* 0xc000000010127421 */ /* 0x000fc80000000200 */
[----:B------:R-:W-:-:S04]  /*4f40*/  FFMA R17, R18, R17, -0.00022089484264142811298 ;  /* 0xb967a00212117423 */ /* 0x000fc80000000011 */
[----:B------:R-:W-:-:S04]  /*4f50*/  FFMA R17, R18, R17, 0.00054131424985826015472 ;  /* 0x3a0de6fc12117423 */ /* 0x000fc80000000011 */
[----:B------:R-:W-:-:S04]  /*4f60*/  FFMA R17, R18, R17, -0.0012045169714838266373 ;  /* 0xba9de0e212117423 */ /* 0x000fc80000000011 */
[----:B------:R-:W-:-:S04]  /*4f70*/  FFMA R17, R18, R17, 0.0028842517640441656113 ;  /* 0x3b3d05b712117423 */ /* 0x000fc80000000011 */
[----:B------:R-:W-:-:S04]  /*4f80*/  FFMA R17, R18, R17, -0.0073827579617500305176 ;  /* 0xbbf1eb1012117423 */ /* 0x000fc80000000011 */
[----:B------:R-:W-:-:S04]  /*4f90*/  FFMA R17, R18, R17, 0.020581319928169250488 ;  /* 0x3ca89a2812117423 */ /* 0x000fc80000000011 */
[----:B------:R-:W-:-:S04]  /*4fa0*/  FFMA R17, R18, R17, -0.06735248863697052002 ;  /* 0xbd89f01a12117423 */ /* 0x000fc80000000011 */
[----:B------:R-:W-:-:S04]  /*4fb0*/  FFMA R17, R18, R17, 0.32246702909469604492 ;  /* 0x3ea51a6612117423 */ /* 0x000fc80000000011 */
[----:B------:R-:W-:-:S04]  /*4fc0*/  FFMA R17, R18, R17, 0.42278432846069335938 ;  /* 0x3ed8773012117423 */ /* 0x000fc80000000011 */
[----:B------:R-:W-:Y:S01]  /*4fd0*/  FMUL R18, R18, R17 ;  /* 0x0000001112127220 */ /* 0x000fe20000400000 */
[----:B------:R-:W-:Y:S06]  /*4fe0*/  BRA `(.L_x_374) ;  /* 0x0000000000cc7947 */ /* 0x000fec0003800000 */
.L_x_375:
[----:B------:R-:W-:-:S13]  /*4ff0*/  FSETP.GE.AND P0, PT, |R16|, 0.69999998807907104492, PT ;  /* 0x3f3333331000780b */ /* 0x000fda0003f06200 */
[----:B------:R-:W-:Y:S05]  /*5000*/  @!P0 BRA `(.L_x_376) ;  /* 0x0000000000388947 */ /* 0x000fea0003800000 */
[----:B------:R-:W-:Y:S02]  /*5010*/  HFMA2 R17, -RZ, RZ, 1.3076171875, -7640 ;  /* 0x3d3bef76ff117431 */ /* 0x000fe400000001ff */
[----:B------:R-:W-:-:S04]  /*5020*/  FADD R18, -|R16|, 1 ;  /* 0x3f80000010127421 */ /* 0x000fc80000000300 */
[----:B------:R-:W-:-:S04]  /*5030*/  FFMA R17, R18, R17, 0.10373967140913009644 ;  /* 0x3dd4757712117423 */ /* 0x000fc80000000011 */
        /* <DEDUP_REMOVED lines=10> */
[----:B------:R-:W-:Y:S06]  /*50e0*/  BRA `(.L_x_374) ;  /* 0x00000000008c7947 */ /* 0x000fec0003800000 */
.L_x_376:
[----:B------:R-:W-:Y:S01]  /*50f0*/  MOV R17, 0x3b6b1c86 ;  /* 0x3b6b1c8600117802 */ /* 0x000fe20000000f00 */
[----:B------:R-:W-:-:S04]  /*5100*/  HFMA2 R18, -RZ, RZ, 1.5048828125, 33.21875 ;  /* 0x3e055027ff127431 */ /* 0x000fc800000001ff */
[----:B------:R-:W-:-:S04]  /*5110*/  FFMA R17, |R16|, R17, -0.0054712854325771331787 ;  /* 0xbbb3487810117423 */ /* 0x000fc80000000211 */
[----:B------:R-:W-:-:S04]  /*5120*/  FFMA R17, |R16|, R17, -0.044627126306295394897 ;  /* 0xbd36caef10117423 */ /* 0x000fc80000000211 */
[----:B------:R-:W-:-:S04]  /*5130*/  FFMA R17, |R16|, R17, 0.16731770336627960205 ;  /* 0x3e2b555510117423 */ /* 0x000fc80000000211 */
[----:B------:R-:W-:-:S04]  /*5140*/  FFMA R17, |R16|, R17, -0.042135979980230331421 ;  /* 0xbd2c96c710117423 */ /* 0x000fc80000000211 */
[----:B------:R-:W-:-:S04]  /*5150*/  FFMA R17, |R16|, R17, -0.6558672785758972168 ;  /* 0xbf27e6eb10117423 */ /* 0x000fc80000000211 */
[----:B------:R-:W-:-:S04]  /*5160*/  FFMA R17, |R16|, R17, 0.57721537351608276367 ;  /* 0x3f13c46310117423 */ /* 0x000fc80000000211 */
[----:B------:R-:W-:-:S04]  /*5170*/  FMUL R17, |R16|, R17 ;  /* 0x0000001110117220 */ /* 0x000fc80000400200 */
[----:B------:R-:W-:-:S05]  /*5180*/  FFMA R2, |R16|, R17, |R16| ;  /* 0x0000001110027223 */ /* 0x000fca0000000610 */
[----:B------:R-:W-:-:S13]  /*5190*/  FSETP.GEU.AND P0, PT, R2, 1.175494350822287508e-38, PT ;  /* 0x008000000200780b */ /* 0x000fda0003f0e000 */
[----:B------:R-:W-:-:S05]  /*51a0*/  @!P0 FMUL R2, R2, 8388608 ;  /* 0x4b00000002028820 */ /* 0x000fca0000400000 */
[C---:B------:R-:W-:Y:S02]  /*51b0*/  IADD3 R17, PT, PT, R2.reuse, -0x3f2aaaab, RZ ;  /* 0xc0d5555502117810 */ /* 0x040fe40007ffe0ff */
[----:B------:R-:W-:Y:S02]  /*51c0*/  FSETP.NEU.AND P1, PT, R2, RZ, PT ;  /* 0x000000ff0200720b */ /* 0x000fe40003f2d000 */
        /* <DEDUP_REMOVED lines=11> */
[C---:B------:R-:W-:Y:S01]  /*5280*/  FFMA R20, R17.reuse, R18, -0.5 ;  /* 0xbf00000011147423 */ /* 0x040fe20000000012 */
[----:B------:R-:W-:Y:S02]  /*5290*/  FSEL R18, RZ, -23, P0 ;  /* 0xc1b80000ff127808 */ /* 0x000fe40000000000 */
[----:B------:R-:W-:Y:S01]  /*52a0*/  ISETP.GT.U32.AND P0, PT, R2, 0x7f7fffff, PT ;  /* 0x7f7fffff0200780c */ /* 0x000fe20003f04070 */
[----:B------:R-:W-:Y:S02]  /*52b0*/  FMUL R20, R17, R20 ;  /* 0x0000001411147220 */ /* 0x000fe40000400000 */
[----:B------:R-:W-:Y:S01]  /*52c0*/  FFMA R18, R19, 1.1920928955078125e-07, R18 ;  /* 0x3400000013127823 */ /* 0x000fe20000000012 */
[----:B------:R-:W-:Y:S01]  /*52d0*/  MOV R19, 0x7f800000 ;  /* 0x7f80000000137802 */ /* 0x000fe20000000f00 */
[----:B------:R-:W-:-:S04]  /*52e0*/  FFMA R17, R17, R20, R17 ;  /* 0x0000001411117223 */ /* 0x000fc80000000011 */
[----:B------:R-:W-:-:S04]  /*52f0*/  FFMA R18, R18, 0.69314718246459960938, R17 ;  /* 0x3f31721812127823 */ /* 0x000fc80000000011 */
[----:B------:R-:W-:-:S05]  /*5300*/  @P0 FFMA R18, R2, R19, +INF ;  /* 0x7f80000002120423 */ /* 0x000fca0000000013 */
[----:B------:R-:W-:-:S07]  /*5310*/  FSEL R18, -R18, +INF , P1 ;  /* 0x7f80000012127808 */ /* 0x000fce0000800100 */
.L_x_374:
[----:B------:R-:W-:Y:S05]  /*5320*/  BSYNC.RECONVERGENT B0 ;  /* 0x0000000000007941 */ /* 0x000fea0003800200 */
.L_x_371:
[----:B------:R-:W-:Y:S01]  /*5330*/  FSETP.GE.AND P0, PT, R16, RZ, PT ;  /* 0x000000ff1000720b */ /* 0x000fe20003f06000 */
[----:B------:R-:W-:Y:S01]  /*5340*/  BSSY.RECONVERGENT B0, `(.L_x_377) ;  /* 0x0000057000007945 */ /* 0x000fe20003800200 */
[----:B------:R-:W-:-:S11]  /*5350*/  MOV R2, R18 ;  /* 0x0000001200027202 */ /* 0x000fd60000000f00 */
[----:B------:R-:W-:Y:S05]  /*5360*/  @P0 BRA `(.L_x_378) ;  /* 0x0000000400500947 */ /* 0x000fea0003800000 */
[----:B------:R-:W1:Y:S01]  /*5370*/  FRND.FLOOR R17, |R16| ;  /* 0x4000001000117307 */ /* 0x000e620000205000 */
[----:B------:R-:W-:Y:S02]  /*5380*/  MOV R2, 0x7f800000 ;  /* 0x7f80000000027802 */ /* 0x000fe40000000f00 */
[----:B-1----:R-:W-:-:S13]  /*5390*/  FSETP.NEU.AND P0, PT, |R16|, R17, PT ;  /* 0x000000111000720b */ /* 0x002fda0003f0d200 */
[----:B------:R-:W-:Y:S05]  /*53a0*/  @!P0 BRA `(.L_x_378) ;  /* 0x0000000400408947 */ /* 0x000fea0003800000 */
[----:B------:R-:W-:Y:S02]  /*53b0*/  FSETP.GEU.AND P0, PT, |R16|, 9.999999682655225389e-20, PT ;  /* 0x1fec1e4a1000780b */ /* 0x000fe40003f0e200 */
[----:B------:R-:W-:-:S11]  /*53c0*/  MOV R17, 0x7f800000 ;  /* 0x7f80000000117802 */ /* 0x000fd60000000f00 */
[----:B------:R-:W-:Y:S05]  /*53d0*/  @P0 BRA `(.L_x_379) ;  /* 0x00000000006c0947 */ /* 0x000fea0003800000 */
[C---:B------:R-:W-:Y:S01]  /*53e0*/  FMUL R19, |R16|.reuse, 8388608 ;  /* 0x4b00000010137820 */ /* 0x040fe20000400200 */
[----:B------:R-:W-:Y:S01]  /*53f0*/  FSETP.GEU.AND P0, PT, |R16|, 1.175494350822287508e-38, PT ;  /* 0x008000001000780b */ /* 0x000fe20003f0e200 */
[----:B------:R-:W-:-:S03]  /*5400*/  HFMA2 R21, -RZ, RZ, 1.5048828125, 33.21875 ;  /* 0x3e055027ff157431 */ /* 0x000fc600000001ff */
[----:B------:R-:W-:Y:S02]  /*5410*/  FSEL R16, R19, |R16|, !P0 ;  /* 0x4000001013107208 */ /* 0x000fe40004000000 */
[----:B------:R-:W-:Y:S02]  /*5420*/  FSEL R18, RZ, -23, P0 ;  /* 0xc1b80000ff127808 */ /* 0x000fe40000000000 */
[C---:B------:R-:W-:Y:S02]  /*5430*/  IADD3 R2, PT, PT, R16.reuse, -0x3f2aaaab, RZ ;  /* 0xc0d5555510027810 */ /* 0x040fe40007ffe0ff */
[----:B------:R-:W-:Y:S02]  /*5440*/  ISETP.GT.U32.AND P0, PT, R16, 0x7f7fffff, PT ;  /* 0x7f7fffff1000780c */ /* 0x000fe40003f04070 */
[----:B------:R-:W-:Y:S02]  /*5450*/  LOP3.LUT R19, R2, 0xff800000, RZ, 0xc0, !PT ;  /* 0xff80000002137812 */ /* 0x000fe400078ec0ff */
[----:B------:R-:W-:-:S02]  /*5460*/  FSETP.NEU.AND P1, PT, R16, RZ, PT ;  /* 0x000000ff1000720b */ /* 0x000fc40003f2d000 */
        /* <DEDUP_REMOVED lines=16> */
[----:B------:R-:W-:Y:S01]  /*5570*/  FSEL R2, -R2, +INF , P1 ;  /* 0x7f80000002027808 */ /* 0x000fe20000800100 */
[----:B------:R-:W-:Y:S06]  /*5580*/  BRA `(.L_x_378) ;  /* 0x0000000000c87947 */ /* 0x000fec0003800000 */
.L_x_379:
[--C-:B------:R-:W-:Y:S01]  /*5590*/  FADD R2, |R16|, |R16|.reuse ;  /* 0x4000001010027221 */ /* 0x100fe20000000200 */
[----:B------:R-:W-:Y:S01]  /*55a0*/  MOV R24, 0x37cbac00 ;  /* 0x37cbac0000187802 */ /* 0x000fe20000000f00 */
[----:B------:R-:W-:Y:S01]  /*55b0*/  HFMA2 R23, -RZ, RZ, 1.291015625, -0.052581787109375 ;  /* 0x3d2aaabbff177431 */ /* 0x000fe200000001ff */
[----:B------:R-:W-:Y:S01]  /*55c0*/  MOV R25, 0x3effffff ;  /* 0x3effffff00197802 */ /* 0x000fe20000000f00 */
[----:B------:R-:W1:Y:S08]  /*55d0*/  FRND R19, R2 ;  /* 0x0000000200137307 */ /* 0x000e700000201000 */
[----:B------:R-:W2:Y:S01]  /*55e0*/  F2I.NTZ R20, R2 ;  /* 0x0000000200147305 */ /* 0x000ea20000203100 */
[----:B-1----:R-:W-:-:S04]  /*55f0*/  FFMA R19, R19, -0.5, |R16| ;  /* 0xbf00000013137823 */ /* 0x002fc80000000410 */
[----:B------:R-:W-:Y:S01]  /*5600*/  FMUL R21, R19, 3.1415927410125732422 ;  /* 0x40490fdb13157820 */ /* 0x000fe20000400000 */
[----:B--2---:R-:W-:-:S03]  /*5610*/  LOP3.LUT R22, R20, 0x1, RZ, 0xc0, !PT ;  /* 0x0000000114167812 */ /* 0x004fc600078ec0ff */
[----:B------:R-:W-:Y:S01]  /*5620*/  FMUL R19, R21, R21 ;  /* 0x0000001515137220 */ /* 0x000fe20000400000 */
[----:B------:R-:W-:Y:S02]  /*5630*/  LOP3.LUT P1, RZ, R20, 0x2, RZ, 0xc0, !PT ;  /* 0x0000000214ff7812 */ /* 0x000fe4000782c0ff */
[----:B------:R-:W-:Y:S01]  /*5640*/  ISETP.NE.U32.AND P0, PT, R22, 0x1, PT ;  /* 0x000000011600780c */ /* 0x000fe20003f05070 */
[----:B------:R-:W-:-:S03]  /*5650*/  FFMA R22, R19, R24, -0.0013887860113754868507 ;  /* 0xbab607ed13167423 */ /* 0x000fc60000000018 */
[----:B------:R-:W-:Y:S02]  /*5660*/  FSEL R24, R23, 0.0083327032625675201416, !P0 ;  /* 0x3c0885e417187808 */ /* 0x000fe40004000000 */
[----:B------:R-:W-:Y:S02]  /*5670*/  FSEL R22, R22, -0.00019574658654164522886, !P0 ;  /* 0xb94d415316167808 */ /* 0x000fe40004000000 */
[----:B------:R-:W-:Y:S02]  /*5680*/  FSEL R2, R21, 1, P0 ;  /* 0x3f80000015027808 */ /* 0x000fe40000000000 */
[----:B------:R-:W-:Y:S01]  /*5690*/  FSEL R23, -R25, -0.16666662693023681641, !P0 ;  /* 0xbe2aaaa819177808 */ /* 0x000fe20004000100 */
[C---:B------:R-:W-:Y:S02]  /*56a0*/  FFMA R22, R19.reuse, R22, R24 ;  /* 0x0000001613167223 */ /* 0x040fe40000000018 */
[C---:B------:R-:W-:Y:S02]  /*56b0*/  FFMA R21, R19.reuse, R2, RZ ;  /* 0x0000000213157223 */ /* 0x040fe400000000ff */
[----:B------:R-:W-:-:S04]  /*56c0*/  FFMA R22, R19, R22, R23 ;  /* 0x0000001613167223 */ /* 0x000fc80000000017 */
[----:B------:R-:W-:-:S04]  /*56d0*/  FFMA R21, R21, R22, R2 ;  /* 0x0000001615157223 */ /* 0x000fc80000000002 */
[----:B------:R-:W-:-:S04]  /*56e0*/  @P1 FADD R21, RZ, -R21 ;  /* 0x80000015ff151221 */ /* 0x000fc80000000000 */
[----:B------:R-:W-:Y:S01]  /*56f0*/  FMUL R16, |R16|, |R21| ;  /* 0x4000001510107220 */ /* 0x000fe20000400200 */
[----:B------:R-:W-:-:S04]  /*5700*/  HFMA2 R21, -RZ, RZ, 1.5048828125, 33.21875 ;  /* 0x3e055027ff157431 */ /* 0x000fc800000001ff */
        /* <DEDUP_REMOVED lines=22> */
[----:B------:R-:W-:-:S03]  /*5870*/  FSETP.NEU.AND P0, PT, R16, RZ, PT ;  /* 0x000000ff1000720b */ /* 0x000fc60003f0d000 */
[----:B------:R-:W-:-:S05]  /*5880*/  FADD R2, -R2, 1.1447298526763916016 ;  /* 0x3f92868202027421 */ /* 0x000fca0000000100 */
[----:B------:R-:W-:-:S05]  /*5890*/  FSEL R17, R2, +INF , P0 ;  /* 0x7f80000002117808 */ /* 0x000fca0000000000 */
[----:B------:R-:W-:-:S07]  /*58a0*/  FADD R2, R17, -R18 ;  /* 0x8000001211027221 */ /* 0x000fce0000000000 */
.L_x_378:
[----:B------:R-:W-:Y:S05]  /*58b0*/  BSYNC.RECONVERGENT B0 ;  /* 0x0000000000007941 */ /* 0x000fea0003800200 */
.L_x_377:
[C---:B------:R-:W-:Y:S01]  /*58c0*/  FMUL R17, R12.reuse, 8388608 ;  /* 0x4b0000000c117820 */ /* 0x040fe20000400000 */
[----:B------:R-:W-:Y:S01]  /*58d0*/  FSETP.GEU.AND P1, PT, R12, 1.175494350822287508e-38, PT ;  /* 0x008000000c00780b */ /* 0x000fe20003f2e000 */
[----:B------:R-:W-:Y:S03]  /*58e0*/  BSSY.RECONVERGENT B0, `(.L_x_380) ;  /* 0x0000090000007945 */ /* 0x000fe60003800200 */
[----:B------:R-:W-:Y:S02]  /*58f0*/  FSEL R18, R17, R12, !P1 ;  /* 0x0000000c11127208 */ /* 0x000fe40004800000 */
[----:B------:R-:W-:Y:S02]  /*5900*/  FSEL R22, RZ, -23, P1 ;  /* 0xc1b80000ff167808 */ /* 0x000fe40000800000 */
[C---:B------:R-:W-:Y:S02]  /*5910*/  IADD3 R16, PT, PT, R18.reuse, -0x3f2aaaab, RZ ;  /* 0xc0d5555512107810 */ /* 0x040fe40007ffe0ff */
[----:B------:R-:W-:-:S02]  /*5920*/  ISETP.GT.U32.AND P0, PT, R18, 0x7f7fffff, PT ;  /* 0x7f7fffff1200780c */ /* 0x000fc40003f04070 */
[----:B------:R-:W-:Y:S02]  /*5930*/  LOP3.LUT R17, R16, 0xff800000, RZ, 0xc0, !PT ;  /* 0xff80000010117812 */ /* 0x000fe400078ec0ff */
[----:B------:R-:W-:Y:S02]  /*5940*/  MOV R16, 0x3e055027 ;  /* 0x3e05502700107802 */ /* 0x000fe40000000f00 */
[-C--:B------:R-:W-:Y:S02]  /*5950*/  IADD3 R19, PT, PT, R18, -R17.reuse, RZ ;  /* 0x8000001112137210 */ /* 0x080fe40007ffe0ff */
[----:B------:R-:W-:Y:S02]  /*5960*/  I2FP.F32.S32 R21, R17 ;  /* 0x0000001100157245 */ /* 0x000fe40000201400 */
[----:B------:R-:W-:Y:S01]  /*5970*/  MOV R17, 0x7f800000 ;  /* 0x7f80000000117802 */ /* 0x000fe20000000f00 */
[----:B------:R-:W-:Y:S02]  /*5980*/  FADD R19, R19, -1 ;  /* 0xbf80000013137421 */ /* 0x000fe40000000000 */
[----:B------:R-:W-:-:S02]  /*5990*/  FFMA R21, R21, 1.1920928955078125e-07, R22 ;  /* 0x3400000015157823 */ /* 0x000fc40000000016 */
        /* <DEDUP_REMOVED lines=10> */
[----:B------:R-:W-:-:S03]  /*5a40*/  FFMA R19, R18, R17, +INF ;  /* 0x7f80000012137423 */ /* 0x000fc60000000011 */
[----:B------:R-:W-:Y:S01]  /*5a50*/  @!P0 FFMA R19, R21, 0.69314718246459960938, R20 ;  /* 0x3f31721815138823 */ /* 0x000fe20000000014 */
[----:B------:R-:W-:-:S04]  /*5a60*/  FSETP.NEU.AND P0, PT, R18, RZ, PT ;  /* 0x000000ff1200720b */ /* 0x000fc80003f0d000 */
[----:B------:R-:W-:Y:S02]  /*5a70*/  FSEL R18, R19, -INF , P0 ;  /* 0xff80000013127808 */ /* 0x000fe40000000000 */
[----:B------:R-:W-:-:S03]  /*5a80*/  FSETP.GE.AND P0, PT, |R12|, 3, PT ;  /* 0x404000000c00780b */ /* 0x000fc60003f06200 */
[----:B------:R-:W-:-:S04]  /*5a90*/  FADD R15, R15, -R18 ;  /* 0x800000120f0f7221 */ /* 0x000fc80000000000 */
[----:B------:R-:W-:-:S06]  /*5aa0*/  FADD R15, R15, R2 ;  /* 0x000000020f0f7221 */ /* 0x000fcc0000000000 */
[----:B------:R-:W-:Y:S05]  /*5ab0*/  @!P0 BRA `(.L_x_381) ;  /* 0x0000000000c88947 */ /* 0x000fea0003800000 */
[----:B------:R-:W-:-:S13]  /*5ac0*/  FSETP.GE.AND P0, PT, |R12|, 7.8000001907348632812, PT ;  /* 0x40f9999a0c00780b */ /* 0x000fda0003f06200 */
[----:B------:R-:W-:Y:S05]  /*5ad0*/  @!P0 BRA `(.L_x_382) ;  /* 0x00000000008c8947 */ /* 0x000fea0003800000 */
[----:B------:R-:W-:-:S05]  /*5ae0*/  FADD R2, |R12|, -RZ ;  /* 0x800000ff0c027221 */ /* 0x000fca0000000200 */
[C---:B------:R-:W-:Y:S02]  /*5af0*/  IADD3 R18, PT, PT, R2.reuse, -0x3f2aaaab, RZ ;  /* 0xc0d5555502127810 */ /* 0x040fe40007ffe0ff */
[----:B------:R-:W-:Y:S02]  /*5b00*/  ISETP.GT.U32.AND P0, PT, R2, 0x7f7fffff, PT ;  /* 0x7f7fffff0200780c */ /* 0x000fe40003f04070 */
[----:B------:R-:W-:-:S04]  /*5b10*/  LOP3.LUT R21, R18, 0xff800000, RZ, 0xc0, !PT ;  /* 0xff80000012157812 */ /* 0x000fc800078ec0ff */
[-C--:B------:R-:W-:Y:S02]  /*5b20*/  IADD3 R19, PT, PT, R2, -R21.reuse, RZ ;  /* 0x8000001502137210 */ /* 0x080fe40007ffe0ff */
[----:B------:R-:W-:Y:S01]  /*5b30*/  I2FP.F32.S32 R2, R21 ;  /* 0x0000001500027245 */ /* 0x000fe20000201400 */
[----:B------:R-:W-:Y:S02]  /*5b40*/  HFMA2 R21, -RZ, RZ, 0.78662109375, -1877 ;  /* 0x3a4be755ff157431 */ /* 0x000fe400000001ff */
        /* <DEDUP_REMOVED lines=28> */
.L_x_382:
[----:B------:R-:W-:Y:S01]  /*5d10*/  FADD R18, |R12|, -3 ;  /* 0xc04000000c127421 */ /* 0x000fe20000000200 */
[----:B------:R-:W-:-:S03]  /*5d20*/  MOV R21, 0x443b38fb ;  /* 0x443b38fb00157802 */ /* 0x000fc60000000f00 */
        /* <DEDUP_REMOVED lines=11> */
.L_x_381:
[----:B------:R-:W-:-:S13]  /*5de0*/  FSETP.GE.AND P0, PT, |R12|, 1.5, PT ;  /* 0x3fc000000c00780b */ /* 0x000fda0003f06200 */
[----:B------:R-:W-:Y:S05]  /*5df0*/  @!P0 BRA `(.L_x_384) ;  /* 0x0000000000348947 */ /* 0x000fea0003800000 */
[----:B------:R-:W-:Y:S02]  /*5e00*/  HFMA2 R19, -RZ, RZ, 0.5390625, 0.00012171268463134765625 ;  /* 0x385007faff137431 */ /* 0x000fe400000001ff */
        /* <DEDUP_REMOVED lines=12> */
.L_x_384:
[----:B------:R-:W-:-:S13]  /*5ed0*/  FSETP.GE.AND P0, PT, |R12|, 0.69999998807907104492, PT ;  /* 0x3f3333330c00780b */ /* 0x000fda0003f06200 */
[----:B------:R-:W-:Y:S05]  /*5ee0*/  @!P0 BRA `(.L_x_385) ;  /* 0x0000000000388947 */ /* 0x000fea0003800000 */
[----:B------:R-:W-:Y:S01]  /*5ef0*/  MOV R19, 0x3d3bef76 ;  /* 0x3d3bef7600137802 */ /* 0x000fe20000000f00 */
        /* <DEDUP_REMOVED lines=13> */
.L_x_385:
[----:B------:R-:W-:-:S05]  /*5fd0*/  HFMA2 R19, -RZ, RZ, 0.92724609375, 0.00441741943359375 ;  /* 0x3b6b1c86ff137431 */ /* 0x000fca00000001ff */
        /* <DEDUP_REMOVED lines=27> */
[----:B------:R-:W-:Y:S02]  /*6190*/  FFMA R18, R21, 1.1920928955078125e-07, R18 ;  /* 0x3400000015127823 */ /* 0x000fe40000000012 */
[----:B------:R-:W-:-:S04]  /*61a0*/  FFMA R19, R19, R20, R19 ;  /* 0x0000001413137223 */ /* 0x000fc80000000013 */
[----:B------:R-:W-:-:S04]  /*61b0*/  FFMA R18, R18, 0.69314718246459960938, R19 ;  /* 0x3f31721812127823 */ /* 0x000fc80000000013 */
[----:B------:R-:W-:-:S05]  /*61c0*/  @P0 FFMA R18, R2, R17, +INF ;  /* 0x7f80000002120423 */ /* 0x000fca0000000011 */
[----:B------:R-:W-:-:S07]  /*61d0*/  FSEL R18, -R18, +INF , P1 ;  /* 0x7f80000012127808 */ /* 0x000fce0000800100 */
.L_x_383:
[----:B------:R-:W-:Y:S05]  /*61e0*/  BSYNC.RECONVERGENT B0 ;  /* 0x0000000000007941 */ /* 0x000fea0003800200 */
.L_x_380:
        /* <DEDUP_REMOVED lines=8> */
[----:B------:R-:W-:-:S13]  /*6270*/  FSETP.GEU.AND P0, PT, |R12|, 9.999999682655225389e-20, PT ;  /* 0x1fec1e4a0c00780b */ /* 0x000fda0003f0e200 */
[----:B------:R-:W-:Y:S05]  /*6280*/  @P0 BRA `(.L_x_388) ;  /* 0x0000000000680947 */ /* 0x000fea0003800000 */
[C---:B------:R-:W-:Y:S01]  /*6290*/  FMUL R19, |R12|.reuse, 8388608 ;  /* 0x4b0000000c137820 */ /* 0x040fe20000400200 */
[----:B------:R-:W-:-:S04]  /*62a0*/  FSETP.GEU.AND P0, PT, |R12|, 1.175494350822287508e-38, PT ;  /* 0x008000000c00780b */ /* 0x000fc80003f0e200 */
[----:B------:R-:W-:-:S04]  /*62b0*/  FSEL R12, R19, |R12|, !P0 ;  /* 0x4000000c130c7208 */ /* 0x000fc80004000000 */
[C---:B------:R-:W-:Y:S02]  /*62c0*/  IADD3 R2, PT, PT, R12.reuse, -0x3f2aaaab, RZ ;  /* 0xc0d555550c027810 */ /* 0x040fe40007ffe0ff */
[----:B------:R-:W-:Y:S02]  /*62d0*/  FSETP.NEU.AND P1, PT, R12, RZ, PT ;  /* 0x000000ff0c00720b */ /* 0x000fe40003f2d000 */
[----:B------:R-:W-:Y:S02]  /*62e0*/  LOP3.LUT R21, R2, 0xff800000, RZ, 0xc0, !PT ;  /* 0xff80000002157812 */ /* 0x000fe400078ec0ff */
[----:B------:R-:W-:Y:S02]  /*62f0*/  FSEL R2, RZ, -23, P0 ;  /* 0xc1b80000ff027808 */ /* 0x000fe40000000000 */
[C---:B------:R-:W-:Y:S02]  /*6300*/  IADD3 R19, PT, PT, R12.reuse, -R21, RZ ;  /* 0x800000150c137210 */ /* 0x040fe40007ffe0ff */
[----:B------:R-:W-:-:S02]  /*6310*/  ISETP.GT.U32.AND P0, PT, R12, 0x7f7fffff, PT ;  /* 0x7f7fffff0c00780c */ /* 0x000fc40003f04070 */
[----:B------:R-:W-:Y:S01]  /*6320*/  I2FP.F32.S32 R21, R21 ;  /* 0x0000001500157245 */ /* 0x000fe20000201400 */
[----:B------:R-:W-:-:S04]  /*6330*/  FADD R19, R19, -1 ;  /* 0xbf80000013137421 */ /* 0x000fc80000000000 */
[----:B------:R-:W-:Y:S01]  /*6340*/  FFMA R16, R19, -R16, 0.14084610342979431152 ;  /* 0x3e1039f613107423 */ /* 0x000fe20000000810 */
[----:B------:R-:W-:-:S03]  /*6350*/  FFMA R2, R21, 1.1920928955078125e-07, R2 ;  /* 0x3400000015027823 */ /* 0x000fc60000000002 */
        /* <DEDUP_REMOVED lines=13> */
.L_x_388:
[----:B------:R-:W-:Y:S01]  /*6430*/  FADD R2, |R12|, |R12| ;  /* 0x4000000c0c027221 */ /* 0x000fe20000000200 */
[----:B------:R-:W-:Y:S01]  /*6440*/  HFMA2 R24, -RZ, RZ, 0.487060546875, -0.0625 ;  /* 0x37cbac00ff187431 */ /* 0x000fe200000001ff */
[----:B------:R-:W-:Y:S02]  /*6450*/  MOV R23, 0x3d2aaabb ;  /* 0x3d2aaabb00177802 */ /* 0x000fe40000000f00 */
[----:B------:R-:W1:Y:S01]  /*6460*/  FRND R19, R2 ;  /* 0x0000000200137307 */ /* 0x000e620000201000 */
[----:B------:R-:W-:-:S07]  /*6470*/  MOV R25, 0x3effffff ;  /* 0x3effffff00197802 */ /* 0x000fce0000000f00 */
        /* <DEDUP_REMOVED lines=17> */
[----:B------:R-:W-:-:S05]  /*6590*/  FMUL R12, |R12|, |R21| ;  /* 0x400000150c0c7220 */ /* 0x000fca0000400200 */
[----:B------:R-:W-:-:S13]  /*65a0*/  FSETP.GEU.AND P0, PT, R12, 1.175494350822287508e-38, PT ;  /* 0x008000000c00780b */ /* 0x000fda0003f0e000 */
[----:B------:R-:W-:-:S05]  /*65b0*/  @!P0 FMUL R12, R12, 8388608 ;  /* 0x4b0000000c0c8820 */ /* 0x000fca0000400000 */
[----:B------:R-:W-:-:S04]  /*65c0*/  IADD3 R2, PT, PT, R12, -0x3f2aaaab, RZ ;  /* 0xc0d555550c027810 */ /* 0x000fc80007ffe0ff */
[----:B------:R-:W-:Y:S02]  /*65d0*/  LOP3.LUT R21, R2, 0xff800000, RZ, 0xc0, !PT ;  /* 0xff80000002157812 */ /* 0x000fe400078ec0ff */
[----:B------:R-:W-:Y:S02]  /*65e0*/  FSEL R2, RZ, -23, P0 ;  /* 0xc1b80000ff027808 */ /* 0x000fe40000000000 */
[CC--:B------:R-:W-:Y:S02]  /*65f0*/  IADD3 R19, PT, PT, R12.reuse, -R21.reuse, RZ ;  /* 0x800000150c137210 */ /* 0x0c0fe40007ffe0ff */
[----:B------:R-:W-:Y:S02]  /*6600*/  ISETP.GT.U32.AND P0, PT, R12, 0x7f7fffff, PT ;  /* 0x7f7fffff0c00780c */ /* 0x000fe40003f04070 */
        /* <DEDUP_REMOVED lines=19> */
.L_x_387:
[----:B------:R-:W-:Y:S05]  /*6740*/  BSYNC.RECONVERGENT B0 ;  /* 0x0000000000007941 */ /* 0x000fea0003800200 */
.L_x_386:
[----:B------:R-:W-:Y:S01]  /*6750*/  FADD R2, R15, -R2 ;  /* 0x800000020f027221 */ /* 0x000fe20000000000 */
[----:B------:R-:W-:Y:S01]  /*6760*/  HFMA2 R15, -RZ, RZ, 0.96630859375, -0.0022525787353515625 ;  /* 0x3bbb989dff0f7431 */ /* 0x000fe200000001ff */
[----:B------:R-:W-:Y:S01]  /*6770*/  MOV R17, 0x437c0000 ;  /* 0x437c000000117802 */ /* 0x000fe20000000f00 */
[----:B------:R-:W-:Y:S01]  /*6780*/  UIADD3 UR4, UPT, UPT, UR4, 0x1, URZ ;  /* 0x0000000104047890 */ /* 0x000fe2000fffe0ff */
[----:B------:R-:W-:-:S03]  /*6790*/  FADD R2, R2, -R5 ;  /* 0x8000000502027221 */ /* 0x000fc60000000000 */
[----:B------:R-:W-:Y:S01]  /*67a0*/  UISETP.NE.AND UP0, UPT, UR4, 0x14, UPT ;  /* 0x000000140400788c */ /* 0x000fe2000bf05270 */
[----:B------:R-:W-:-:S04]  /*67b0*/  FFMA.SAT R12, R2, R15, 0.5 ;  /* 0x3f000000020c7423 */ /* 0x000fc8000000200f */
[----:B------:R-:W-:-:S04]  /*67c0*/  FFMA.RM R12, R12, R17, 12582913 ;  /* 0x4b4000010c0c7423 */ /* 0x000fc80000004011 */
[C---:B------:R-:W-:Y:S01]  /*67d0*/  FADD R15, R12.reuse, -12583039 ;  /* 0xcb40007f0c0f7421 */ /* 0x040fe20000000000 */
[----:B------:R-:W-:-:S03]  /*67e0*/  SHF.L.U32 R17, R12, 0x17, RZ ;  /* 0x000000170c117819 */ /* 0x000fc600000006ff */
[----:B------:R-:W-:-:S04]  /*67f0*/  FFMA R15, R2, 1.4426950216293334961, -R15 ;  /* 0x3fb8aa3b020f7823 */ /* 0x000fc8000000080f */
[----:B------:R-:W-:-:S06]  /*6800*/  FFMA R15, R2, 1.925963033500011079e-08, R15 ;  /* 0x32a57060020f7823 */ /* 0x000fcc000000000f */
[----:B------:R-:W1:Y:S02]  /*6810*/  MUFU.EX2 R15, R15 ;  /* 0x0000000f000f7308 */ /* 0x000e640000000800 */
[----:B-1----:R-:W-:Y:S01]  /*6820*/  FFMA R6, R17, R15, R6 ;  /* 0x0000000f11067223 */ /* 0x002fe20000000006 */
[----:B------:R-:W-:Y:S06]  /*6830*/  BRA.U UP0, `(.L_x_389) ;  /* 0xffffffe100c47547 */ /* 0x000fec000b83ffff */
[C---:B------:R-:W-:Y:S01]  /*6840*/  FADD R3, -R6.reuse, 1 ;  /* 0x3f80000006037421 */ /* 0x040fe20000000100 */
[----:B------:R-:W-:Y:S02]  /*6850*/  FSETP.GT.AND P1, PT, R11, R0, PT ;  /* 0x000000000b00720b */ /* 0x000fe40003f24000 */
[----:B------:R-:W-:Y:S02]  /*6860*/  FSETP.GEU.AND P0, PT, R13, R14, PT ;  /* 0x0000000e0d00720b */ /* 0x000fe40003f0e000 */
[----:B------:R-:W-:Y:S02]  /*6870*/  MOV R0, 0x3f800000 ;  /* 0x3f80000000007802 */ /* 0x000fe40000000f00 */
[----:B------:R-:W-:-:S05]  /*6880*/  FSEL R3, R6, R3, P1 ;  /* 0x0000000306037208 */ /* 0x000fca0000800000 */
[----:B------:R-:W-:-:S04]  /*6890*/  FFMA R3, R3, -0.5, R0 ;  /* 0xbf00000003037823 */ /* 0x000fc80000000000 */
[----:B------:R-:W-:-:S05]  /*68a0*/  @!P0 FADD R3, -R3, 1 ;  /* 0x3f80000003038421 */ /* 0x000fca0000000100 */
[----:B------:R-:W-:Y:S01]  /*68b0*/  STG.E desc[UR6][R8.64], R3 ;  /* 0x0000000308007986 */ /* 0x000fe2000c101906 */
[----:B------:R-:W-:Y:S05]  /*68c0*/  EXIT ;  /* 0x000000000000794d */ /* 0x000fea0003800000 */
        .weak           $__internal_7_$__cuda_sm20_rcp_rn_f32_slowpath
        .type           $__internal_7_$__cuda_sm20_rcp_rn_f32_slowpath,@function
        .size           $__internal_7_$__cuda_sm20_rcp_rn_f32_slowpath,($__internal_8_$__cuda_sm20_sqrt_rn_f32_slowpath - $__internal_7_$__cuda_sm20_rcp_rn_f32_slowpath)
$__internal_7_$__cuda_sm20_rcp_rn_f32_slowpath:
[----:B------:R-:W-:Y:S01]  /*68d0*/  SHF.L.U32 R2, R5, 0x1, RZ ;  /* 0x0000000105027819 */ /* 0x000fe200000006ff */
[----:B------:R-:W-:Y:S03]  /*68e0*/  BSSY.RECONVERGENT B2, `(.L_x_390) ;  /* 0x0000031000027945 */ /* 0x000fe60003800200 */
[----:B------:R-:W-:Y:S02]  /*68f0*/  SHF.R.U32.HI R12, RZ, 0x18, R2 ;  /* 0x00000018ff0c7819 */ /* 0x000fe40000011602 */
[----:B------:R-:W-:Y:S02]  /*6900*/  MOV R2, R5 ;  /* 0x0000000500027202 */ /* 0x000fe40000000f00 */
        /* <DEDUP_REMOVED lines=12> */
.L_x_391:
[----:B------:R-:W-:-:S04]  /*69d0*/  IADD3 R15, PT, PT, R12, -0xfd, RZ ;  /* 0xffffff030c0f7810 */ /* 0x000fc80007ffe0ff */
        /* <DEDUP_REMOVED lines=20> */
[----:B------:R-:W-:Y:S02]  /*6b20*/  LOP3.LUT P2, RZ, R10, 0x2, RZ, 0xc0, !PT ;  /* 0x000000020aff7812 */ /* 0x000fe4000784c0ff */
[----:B------:R-:W-:Y:S02]  /*6b30*/  IADD3 R6, PT, PT, R12, -0xfc, RZ ;  /* 0xffffff040c067810 */ /* 0x000fe40007ffe0ff */
[----:B------:R-:W-:-:S02]  /*6b40*/  PLOP3.LUT P0, PT, P0, P1, P2, 0xe0, 0x0 ;  /* 0x000000000000781c */ /* 0x000fc40000703c20 */
[----:B------:R-:W-:Y:S02]  /*6b50*/  LOP3.LUT P1, RZ, R2, 0x7fffff, RZ, 0xc0, !PT ;  /* 0x007fffff02ff7812 */ /* 0x000fe4000782c0ff */
[----:B------:R-:W-:Y:S02]  /*6b60*/  SEL R3, RZ, 0x1, !P0 ;  /* 0x00000001ff037807 */ /* 0x000fe40004000000 */
[----:B------:R-:W-:Y:S02]  /*6b70*/  SHF.R.U32.HI R5, RZ, R6, R5 ;  /* 0x00000006ff057219 */ /* 0x000fe40000011605 */
[----:B------:R-:W-:-:S04]  /*6b80*/  IADD3 R3, PT, PT, -R3, RZ, RZ ;  /* 0x000000ff03037210 */ /* 0x000fc80007ffe1ff */
[----:B------:R-:W-:-:S13]  /*6b90*/  ISETP.GE.AND P0, PT, R3, RZ, PT ;  /* 0x000000ff0300720c */ /* 0x000fda0003f06270 */
[----:B------:R-:W-:-:S04]  /*6ba0*/  @!P0 IADD3 R5, PT, PT, R5, 0x1, RZ ;  /* 0x0000000105058810 */ /* 0x000fc80007ffe0ff */
[----:B------:R-:W-:-:S04]  /*6bb0*/  @!P1 SHF.L.U32 R5, R5, 0x1, RZ ;  /* 0x0000000105059819 */ /* 0x000fc800000006ff */
[----:B------:R-:W-:Y:S01]  /*6bc0*/  LOP3.LUT R5, R5, 0x80000000, R2, 0xf8, !PT ;  /* 0x8000000005057812 */ /* 0x000fe200078ef802 */
[----:B------:R-:W-:Y:S06]  /*6bd0*/  BRA `(.L_x_392) ;  /* 0x0000000000047947 */ /* 0x000fec0003800000 */
.L_x_393:
[----:B------:R0:W1:Y:S02]  /*6be0*/  MUFU.RCP R5, R2 ;  /* 0x0000000200057308 */ /* 0x0000640000001000 */
.L_x_392:
[----:B------:R-:W-:Y:S05]  /*6bf0*/  BSYNC.RECONVERGENT B2 ;  /* 0x0000000000027941 */ /* 0x000fea0003800200 */
.L_x_390:
[----:B01----:R-:W-:Y:S01]  /*6c00*/  MOV R2, R5 ;  /* 0x0000000500027202 */ /* 0x003fe20000000f00 */
[----:B------:R-:W-:-:S04]  /*6c10*/  HFMA2 R5, -RZ, RZ, 0, 0 ;  /* 0x00000000ff057431 */ /* 0x000fc800000001ff */
[----:B------:R-:W-:Y:S05]  /*6c20*/  RET.REL.NODEC R4 `(_Z15f3_marginal_cdfPfS_S_S_S_S_iiiiiif) ;  /* 0xffffff9004f47950 */ /* 0x000fea0003c3ffff */
        .weak           $__internal_8_$__cuda_sm20_sqrt_rn_f32_slowpath
        .type           $__internal_8_$__cuda_sm20_sqrt_rn_f32_slowpath,@function
        .size           $__internal_8_$__cuda_sm20_sqrt_rn_f32_slowpath,($__internal_9_$__cuda_sm3x_div_rn_noftz_f32_slowpath - $__internal_8_$__cuda_sm20_sqrt_rn_f32_slowpath)
$__internal_8_$__cuda_sm20_sqrt_rn_f32_slowpath:
[----:B------:R-:W-:-:S13]  /*6c30*/  LOP3.LUT P0, RZ, R20, 0x7fffffff, RZ, 0xc0, !PT ;  /* 0x7fffffff14ff7812 */ /* 0x000fda000780c0ff */
[----:B------:R-:W-:Y:S01]  /*6c40*/  @!P0 MOV R3, R20 ;  /* 0x0000001400038202 */ /* 0x000fe20000000f00 */
        /* <DEDUP_REMOVED lines=17> */
.L_x_394:
[----:B------:R-:W-:Y:S01]  /*6d60*/  HFMA2 R7, -RZ, RZ, 0, 0 ;  /* 0x00000000ff077431 */ /* 0x000fe200000001ff */
[----:B------:R-:W-:-:S04]  /*6d70*/  MOV R6, R12 ;  /* 0x0000000c00067202 */ /* 0x000fc80000000f00 */
[----:B------:R-:W-:Y:S05]  /*6d80*/  RET.REL.NODEC R6 `(_Z15f3_marginal_cdfPfS_S_S_S_S_iiiiiif) ;  /* 0xffffff90069c7950 */ /* 0x000fea0003c3ffff */
        .weak           $__internal_9_$__cuda_sm3x_div_rn_noftz_f32_slowpath
        .type           $__internal_9_$__cuda_sm3x_div_rn_noftz_f32_slowpath,@function
        .size           $__internal_9_$__cuda_sm3x_div_rn_noftz_f32_slowpath,(.L_x_421 - $__internal_9_$__cuda_sm3x_div_rn_noftz_f32_slowpath)
$__internal_9_$__cuda_sm3x_div_rn_noftz_f32_slowpath:
[----:B------:R-:W-:Y:S01]  /*6d90*/  SHF.R.U32.HI R6, RZ, 0x17, R2 ;  /* 0x00000017ff067819 */ /* 0x000fe20000011602 */
[----:B------:R-:W-:Y:S01]  /*6da0*/  BSSY.RECONVERGENT B2, `(.L_x_395) ;  /* 0x0000063000027945 */ /* 0x000fe20003800200 */
[----:B------:R-:W-:Y:S02]  /*6db0*/  SHF.R.U32.HI R10, RZ, 0x17, R3 ;  /* 0x00000017ff0a7819 */ /* 0x000fe40000011603 */
[----:B------:R-:W-:Y:S02]  /*6dc0*/  LOP3.LUT R6, R6, 0xff, RZ, 0xc0, !PT ;  /* 0x000000ff06067812 */ /* 0x000fe400078ec0ff */
[----:B------:R-:W-:Y:S02]  /*6dd0*/  LOP3.LUT R10, R10, 0xff, RZ, 0xc0, !PT ;  /* 0x000000ff0a0a7812 */ /* 0x000fe400078ec0ff */
[----:B------:R-:W-:Y:S02]  /*6de0*/  IADD3 R12, PT, PT, R6, -0x1, RZ ;  /* 0xffffffff060c7810 */ /* 0x000fe40007ffe0ff */
[----:B------:R-:W-:-:S02]  /*6df0*/  IADD3 R16, PT, PT, R10, -0x1, RZ ;  /* 0xffffffff0a107810 */ /* 0x000fc40007ffe0ff */
[----:B------:R-:W-:Y:S02]  /*6e00*/  ISETP.GT.U32.AND P0, PT, R12, 0xfd, PT ;  /* 0x000000fd0c00780c */ /* 0x000fe40003f04070 */
[----:B------:R-:W-:Y:S02]  /*6e10*/  MOV R17, R3 ;  /* 0x0000000300117202 */ /* 0x000fe40000000f00 */
        /* <DEDUP_REMOVED lines=26> */
.L_x_396:
[----:B------:R-:W-:Y:S01]  /*6fc0*/  LEA R23, R6, 0xc0800000, 0x17 ;  /* 0xc080000006177811 */ /* 0x000fe200078eb8ff */
[----:B------:R-:W-:Y:S01]  /*6fd0*/  BSSY.RECONVERGENT B3, `(.L_x_401) ;  /* 0x0000036000037945 */ /* 0x000fe20003800200 */
[----:B------:R-:W-:Y:S02]  /*6fe0*/  IADD3 R10, PT, PT, R10, -0x7f, RZ ;  /* 0xffffff810a0a7810 */ /* 0x000fe40007ffe0ff */
[----:B------:R-:W-:-:S03]  /*6ff0*/  IADD3 R22, PT, PT, -R23, R2, RZ ;  /* 0x0000000217167210 */ /* 0x000fc60007ffe1ff */
[----:B------:R-:W-:Y:S01]  /*7000*/  IMAD R2, R10, -0x800000, R17 ;  /* 0xff8000000a027824 */ /* 0x000fe200078e0211 */
[----:B------:R-:W0:Y:S01]  /*7010*/  MUFU.RCP R12, R22 ;  /* 0x00000016000c7308 */ /* 0x000e220000001000 */
[----:B------:R-:W-:Y:S01]  /*7020*/  FADD.FTZ R23, -R22, -RZ ;  /* 0x800000ff16177221 */ /* 0x000fe20000010100 */
[----:B------:R-:W-:-:S04]  /*7030*/  IADD3 R10, PT, PT, R10, 0x7f, -R6 ;  /* 0x0000007f0a0a7810 */ /* 0x000fc80007ffe806 */
        /* <DEDUP_REMOVED lines=22> */
[C---:B------:R-:W-:Y:S01]  /*71a0*/  IADD3 R12, PT, PT, R6.reuse, 0x20, RZ ;  /* 0x00000020060c7810 */ /* 0x040fe20007ffe0ff */
[CCC-:B------:R-:W-:Y:S01]  /*71b0*/  FFMA.RP R10, R25.reuse, R23.reuse, R16.reuse ;  /* 0x00000017190a7223 */ /* 0x1c0fe20000008010 */
[----:B------:R-:W-:Y:S01]  /*71c0*/  FFMA.RM R23, R25, R23, R16 ;  /* 0x0000001719177223 */ /* 0x000fe20000004010 */
[C---:B------:R-:W-:Y:S02]  /*71d0*/  ISETP.NE.AND P2, PT, R6.reuse, RZ, PT ;  /* 0x000000ff0600720c */ /* 0x040fe40003f45270 */
        /* <DEDUP_REMOVED lines=17> */
.L_x_403:
[----:B------:R-:W-:-:S04]  /*72f0*/  LOP3.LUT R2, R2, 0x80000000, RZ, 0xc0, !PT ;  /* 0x8000000002027812 */ /* 0x000fc800078ec0ff */
[----:B------:R-:W-:Y:S01]  /*7300*/  LOP3.LUT R2, R2, 0x7f800000, RZ, 0xfc, !PT ;  /* 0x7f80000002027812 */ /* 0x000fe200078efcff */
[----:B------:R-:W-:Y:S06]  /*7310*/  BRA `(.L_x_404) ;  /* 0x0000000000047947 */ /* 0x000fec0003800000 */
.L_x_402:
[----:B------:R-:W-:-:S07]  /*7320*/  LEA R2, R7, R2, 0x17 ;  /* 0x0000000207027211 */ /* 0x000fce00078eb8ff */
.L_x_404:
[----:B------:R-:W-:Y:S05]  /*7330*/  BSYNC.RECONVERGENT B3 ;  /* 0x0000000000037941 */ /* 0x000fea0003800200 */
.L_x_401:
[----:B------:R-:W-:Y:S05]  /*7340*/  BRA `(.L_x_405) ;  /* 0x0000000000207947 */ /* 0x000fea0003800000 */
.L_x_400:
[----:B------:R-:W-:-:S04]  /*7350*/  LOP3.LUT R2, R2, 0x80000000, R17, 0x48, !PT ;  /* 0x8000000002027812 */ /* 0x000fc800078e4811 */
[----:B------:R-:W-:Y:S01]  /*7360*/  LOP3.LUT R2, R2, 0x7f800000, RZ, 0xfc, !PT ;  /* 0x7f80000002027812 */ /* 0x000fe200078efcff */
[----:B------:R-:W-:Y:S06]  /*7370*/  BRA `(.L_x_405) ;  /* 0x0000000000147947 */ /* 0x000fec0003800000 */
.L_x_399:
[----:B------:R-:W-:Y:S01]  /*7380*/  LOP3.LUT R2, R2, 0x80000000, R17, 0x48, !PT ;  /* 0x8000000002027812 */ /* 0x000fe200078e4811 */
[----:B------:R-:W-:Y:S06]  /*7390*/  BRA `(.L_x_405) ;  /* 0x00000000000c7947 */ /* 0x000fec0003800000 */
.L_x_398:
[----:B------:R-:W0:Y:S01]  /*73a0*/  MUFU.RSQ R2, -QNAN ;  /* 0xffc0000000027908 */ /* 0x000e220000001400 */
[----:B------:R-:W-:Y:S05]  /*73b0*/  BRA `(.L_x_405) ;  /* 0x0000000000047947 */ /* 0x000fea0003800000 */
.L_x_397:
[----:B------:R-:W-:-:S07]  /*73c0*/  FADD.FTZ R2, R3, R2 ;  /* 0x0000000203027221 */ /* 0x000fce0000010000 */
.L_x_405:
[----:B------:R-:W-:Y:S05]  /*73d0*/  BSYNC.RECONVERGENT B2 ;  /* 0x0000000000027941 */ /* 0x000fea0003800200 */
.L_x_395:
[----:B------:R-:W-:Y:S01]  /*73e0*/  HFMA2 R7, -RZ, RZ, 0, 0 ;  /* 0x00000000ff077431 */ /* 0x000fe200000001ff */
[----:B------:R-:W-:-:S04]  /*73f0*/  MOV R6, R4 ;  /* 0x0000000400067202 */ /* 0x000fc80000000f00 */
[----:B0-----:R-:W-:Y:S05]  /*7400*/  RET.REL.NODEC R6 `(_Z15f3_marginal_cdfPfS_S_S_S_S_iiiiiif) ;  /* 0xffffff8806fc7950 */ /* 0x001fea0003c3ffff */
.L_x_406:
        /* <DEDUP_REMOVED lines=15> */
.L_x_421:


//--------------------- .text._Z17f2_make_inner_sigPfS_S_iiii --------------------------
	.section	.text._Z17f2_make_inner_sigPfS_S_iiii,"ax",@progbits
	.align	128
        .global         _Z17f2_make_inner_sigPfS_S_iiii
        .type           _Z17f2_make_inner_sigPfS_S_iiii,@function
        .size           _Z17f2_make_inner_sigPfS_S_iiii,(.L_x_432 - _Z17f2_make_inner_sigPfS_S_iiii)
        .other          _Z17f2_make_inner_sigPfS_S_iiii,@"STO_CUDA_ENTRY STV_DEFAULT"
_Z17f2_make_inner_sigPfS_S_iiii:
.text._Z17f2_make_inner_sigPfS_S_iiii:
        /* <DEDUP_REMOVED lines=12> */
[----:B------:R-:W0:Y:S01]  /*00c0*/  LDCU.64 UR10, c[0x0][0x358] ;  /* 0x00006b00ff0a77ac */ /* 0x000e220008000a00 */
[----:B------:R-:W-:Y:S02]  /*00d0*/  HFMA2 R15, -RZ, RZ, 0, 0 ;  /* 0x00000000ff0f7431 */ /* 0x000fe400000001ff */
[----:B------:R-:W1:Y:S01]  /*00e0*/  I2F.RP R4, R7 ;  /* 0x0000000700047306 */ /* 0x000e620000209400 */
[----:B------:R-:W2:Y:S07]  /*00f0*/  LDCU UR9, c[0x0][0x398] ;  /* 0x00007300ff0977ac */ /* 0x000eae0008000800 */
[----:B-1----:R-:W1:Y:S01]  /*0100*/  MUFU.RCP R4, R4 ;  /* 0x0000000400047308 */ /* 0x002e620000001000 */
[----:B--2---:R-:W-:Y:S01]  /*0110*/  UISETP.GE.AND UP0, UPT, UR9, 0x1, UPT ;  /* 0x000000010900788c */ /* 0x004fe2000bf06270 */
[----:B-1----:R-:W-:-:S02]  /*0120*/  IADD3 R2, PT, PT, R4, 0xffffffe, RZ ;  /* 0x0ffffffe04027810 */ /* 0x002fc40007ffe0ff */
[----:B------:R-:W-:-:S04]  /*0130*/  IABS R4, R13 ;  /* 0x0000000d00047213 */ /* 0x000fc80000000000 */
[----:B------:R1:W2:Y:S02]  /*0140*/  F2I.FTZ.U32.TRUNC.NTZ R3, R2 ;  /* 0x0000000200037305 */ /* 0x0002a4000021f000 */
[----:B-1----:R-:W-:Y:S01]  /*0150*/  HFMA2 R2, -RZ, RZ, 0, 0 ;  /* 0x00000000ff027431 */ /* 0x002fe200000001ff */
[----:B--2---:R-:W-:-:S05]  /*0160*/  IADD3 R6, PT, PT, RZ, -R3, RZ ;  /* 0x80000003ff067210 */ /* 0x004fca0007ffe0ff */
[----:B------:R-:W-:Y:S01]  /*0170*/  IMAD R9, R6, R7, RZ ;  /* 0x0000000706097224 */ /* 0x000fe200078e02ff */
[----:B------:R-:W-:-:S03]  /*0180*/  IABS R6, R0 ;  /* 0x0000000000067213 */ /* 0x000fc60000000000 */
[----:B------:R-:W-:Y:S01]  /*0190*/  IMAD.HI.U32 R3, R3, R9, R2 ;  /* 0x0000000903037227 */ /* 0x000fe200078e0002 */
[----:B------:R-:W-:Y:S02]  /*01a0*/  IADD3 R6, PT, PT, RZ, -R6, RZ ;  /* 0x80000006ff067210 */ /* 0x000fe40007ffe0ff */
[----:B------:R-:W-:-:S03]  /*01b0*/  IABS R2, R5 ;  /* 0x0000000500027213 */ /* 0x000fc60000000000 */
        /* <DEDUP_REMOVED lines=13> */
[----:B------:R-:W-:-:S04]  /*0290*/  @P0 IADD3 R3, PT, PT, R3, 0x1, RZ ;  /* 0x0000000103030810 */ /* 0x000fc80007ffe0ff */
[----:B------:R-:W-:-:S04]  /*02a0*/  MOV R9, R3 ;  /* 0x0000000300097202 */ /* 0x000fc80000000f00 */
[----:B------:R-:W-:Y:S01]  /*02b0*/  @!P1 IADD3 R9, PT, PT, -R9, RZ, RZ ;  /* 0x000000ff09099210 */ /* 0x000fe20007ffe1ff */
[----:B-1----:R-:W-:Y:S01]  /*02c0*/  HFMA2 R6, -RZ, RZ, 0, 0 ;  /* 0x00000000ff067431 */ /* 0x002fe200000001ff */
[----:B------:R-:W-:Y:S02]  /*02d0*/  @!P2 LOP3.LUT R9, RZ, R0, RZ, 0x33, !PT ;  /* 0x00000000ff09a212 */ /* 0x000fe400078e33ff */
[----:B--2---:R-:W-:-:S03]  /*02e0*/  IADD3 R3, PT, PT, RZ, -R7, RZ ;  /* 0x80000007ff037210 */ /* 0x004fc60007ffe0ff */
[----:B------:R-:W-:Y:S02]  /*02f0*/  IMAD R8, R0, R9, RZ ;  /* 0x0000000900087224 */ /* 0x000fe400078e02ff */
[----:B------:R-:W-:-:S03]  /*0300*/  IMAD R3, R3, R2, RZ ;  /* 0x0000000203037224 */ /* 0x000fc600078e02ff */
[----:B------:R-:W-:Y:S01]  /*0310*/  IADD3 R0, PT, PT, R13, -R8, RZ ;  /* 0x800000080d007210 */ /* 0x000fe20007ffe0ff */
[----:B------:R-:W-:-:S03]  /*0320*/  IMAD.HI.U32 R6, R7, R3, R6 ;  /* 0x0000000307067227 */ /* 0x000fc600078e0006 */
[----:B------:R-:W-:Y:S02]  /*0330*/  IABS R4, R0 ;  /* 0x0000000000047213 */ /* 0x000fe40000000000 */
[----:B------:R-:W-:Y:S02]  /*0340*/  LOP3.LUT R0, R0, R5, RZ, 0x3c, !PT ;  /* 0x0000000500007212 */ /* 0x000fe400078e3cff */
[----:B------:R-:W-:Y:S02]  /*0350*/  MOV R3, R4 ;  /* 0x0000000400037202 */ /* 0x000fe40000000f00 */
[----:B------:R-:W-:-:S03]  /*0360*/  ISETP.GE.AND P1, PT, R0, RZ, PT ;  /* 0x000000ff0000720c */ /* 0x000fc60003f26270 */
[----:B------:R-:W-:-:S05]  /*0370*/  IMAD.HI.U32 R4, R6, R3, RZ ;  /* 0x0000000306047227 */ /* 0x000fca00078e00ff */
[----:B------:R-:W-:-:S05]  /*0380*/  IADD3 R6, PT, PT, -R4, RZ, RZ ;  /* 0x000000ff04067210 */ /* 0x000fca0007ffe1ff */
[C---:B------:R-:W-:Y:S02]  /*0390*/  IMAD R3, R2.reuse, R6, R3 ;  /* 0x0000000602037224 */ /* 0x040fe400078e0203 */
[----:B------:R-:W1:Y:S03]  /*03a0*/  LDC.64 R6, c[0x0][0x390] ;  /* 0x0000e400ff067b82 */ /* 0x000e660000000a00 */
[----:B------:R-:W-:-:S13]  /*03b0*/  ISETP.GT.U32.AND P2, PT, R2, R3, PT ;  /* 0x000000030200720c */ /* 0x000fda0003f44070 */
[-C--:B------:R-:W-:Y:S02]  /*03c0*/  @!P2 IADD3 R3, PT, PT, R3, -R2.reuse, RZ ;  /* 0x800000020303a210 */ /* 0x080fe40007ffe0ff */
[----:B------:R-:W-:Y:S02]  /*03d0*/  @!P2 IADD3 R4, PT, PT, R4, 0x1, RZ ;  /* 0x000000010404a810 */ /* 0x000fe40007ffe0ff */
[----:B------:R-:W-:Y:S02]  /*03e0*/  ISETP.GE.U32.AND P0, PT, R3, R2, PT ;  /* 0x000000020300720c */ /* 0x000fe40003f06070 */
[----:B------:R-:W-:Y:S01]  /*03f0*/  ISETP.NE.AND P2, PT, R5, RZ, PT ;  /* 0x000000ff0500720c */ /* 0x000fe20003f45270 */
[----:B-1----:R-:W-:-:S05]  /*0400*/  IMAD.WIDE R2, R13, 0x4, R6 ;  /* 0x000000040d027825 */ /* 0x002fca00078e0206 */
[----:B0-----:R0:W-:Y:S05]  /*0410*/  STG.E desc[UR10][R2.64], RZ ;  /* 0x000000ff02007986 */ /* 0x0011ea000c10190a */
        /* <DEDUP_REMOVED lines=9> */
[----:B------:R-:W-:Y:S02]  /*04b0*/  UISETP.GE.U32.AND UP1, UPT, UR9, 0x4, UPT ;  /* 0x000000040900788c */ /* 0x000fe4000bf26070 */
[----:B------:R-:W-:Y:S01]  /*04c0*/  ULOP3.LUT UR8, UR9, 0x3, URZ, 0xc0, !UPT ;  /* 0x0000000309087892 */ /* 0x000fe2000f8ec0ff */
[----:B------:R-:W-:-:S03]  /*04d0*/  UMOV UR4, URZ ;  /* 0x000000ff00047c82 */ /* 0x000fc60008000000 */
[----:B------:R-:W-:Y:S01]  /*04e0*/  UISETP.NE.AND UP0, UPT, UR8, URZ, UPT ;  /* 0x000000ff0800728c */ /* 0x000fe2000bf05270 */
[----:B0-----:R-:W-:Y:S02]  /*04f0*/  IMAD R12, R9, UR5, RZ ;  /* 0x00000005090c7c24 */ /* 0x001fe4000f8e02ff */
[----:B------:R-:W-:Y:S08]  /*0500*/  BRA.U !UP1, `(.L_x_408) ;  /* 0x00000005093c7547 */ /* 0x000ff0000b800000 */
[----:B------:R-:W0:Y:S01]  /*0510*/  LDCU.64 UR6, c[0x0][0x380] ;  /* 0x00007000ff0677ac */ /* 0x000e220008000a00 */
[--C-:B------:R-:W-:Y:S01]  /*0520*/  IMAD R17, R0, UR9, R12.reuse ;  /* 0x0000000900117c24 */ /* 0x100fe2000f8e020c */
[----:B------:R-:W-:Y:S01]  /*0530*/  MOV R15, RZ ;  /* 0x000000ff000f7202 */ /* 0x000fe20000000f00 */
[----:B------:R-:W-:Y:S01]  /*0540*/  IMAD R19, R13, UR9, R12 ;  /* 0x000000090d137c24 */ /* 0x000fe2000f8e020c */
[----:B------:R-:W-:Y:S01]  /*0550*/  ULOP3.LUT UR4, UR9, 0x7ffffffc, URZ, 0xc0, !UPT ;  /* 0x7ffffffc09047892 */ /* 0x000fe2000f8ec0ff */
[----:B------:R-:W-:Y:S01]  /*0560*/  MOV R14, R12 ;  /* 0x0000000c000e7202 */ /* 0x000fe20000000f00 */
[----:B0-----:R-:W-:-:S04]  /*0570*/  UIADD3 UR5, UP1, UPT, UR6, 0x8, URZ ;  /* 0x0000000806057890 */ /* 0x001fc8000ff3e0ff */
[----:B------:R-:W-:Y:S02]  /*0580*/  UIADD3.X UR6, UPT, UPT, URZ, UR7, URZ, UP1, !UPT ;  /* 0x00000007ff067290 */ /* 0x000fe40008ffe4ff */
[----:B------:R-:W-:Y:S01]  /*0590*/  MOV R4, UR5 ;  /* 0x0000000500047c02 */ /* 0x000fe20008000f00 */
[----:B------:R-:W-:-:S03]  /*05a0*/  UIADD3 UR7, UPT, UPT, -UR4, URZ, URZ ;  /* 0x000000ff04077290 */ /* 0x000fc6000fffe1ff */
[----:B------:R-:W-:-:S09]  /*05b0*/  MOV R5, UR6 ;  /* 0x0000000600057c02 */ /* 0x000fd20008000f00 */
.L_x_409:
[----:B0-----:R-:W0:Y:S02]  /*05c0*/  LDC.64 R6, c[0x0][0x388] ;  /* 0x0000e200ff067b82 */ /* 0x001e240000000a00 */
[----:B0-----:R-:W-:-:S05]  /*05d0*/  IMAD.WIDE R6, R14, 0x4, R6 ;  /* 0x000000040e067825 */ /* 0x001fca00078e0206 */
[----:B------:R-:W2:Y:S01]  /*05e0*/  LDG.E R23, desc[UR10][R6.64] ;  /* 0x0000000a06177981 */ /* 0x000ea2000c1e1900 */
[----:B------:R-:W-:-:S04]  /*05f0*/  IMAD.WIDE R10, R19, 0x4, R4 ;  /* 0x00000004130a7825 */ /* 0x000fc800078e0204 */
[----:B------:R-:W-:Y:S01]  /*0600*/  IMAD.WIDE R8, R17, 0x4, R4 ;  /* 0x0000000411087825 */ /* 0x000fe200078e0204 */
[----:B------:R-:W3:Y:S04]  /*0610*/  LDG.E R21, desc[UR10][R10.64+-0x8] ;  /* 0xfffff80a0a157981 */ /* 0x000ee8000c1e1900 */
[----:B------:R-:W4:Y:S01]  /*0620*/  LDG.E R20, desc[UR10][R8.64+-0x8] ;  /* 0xfffff80a08147981 */ /* 0x000f22000c1e1900 */
[----:B------:R-:W-:Y:S01]  /*0630*/  HFMA2 R16, -RZ, RZ, 0.96630859375, -0.0022525787353515625 ;  /* 0x3bbb989dff107431 */ /* 0x000fe200000001ff */
[----:B------:R-:W-:-:S04]  /*0640*/  MOV R18, 0x437c0000 ;  /* 0x437c000000127802 */ /* 0x000fc80000000f00 */
[----:B--2---:R-:W-:-:S04]  /*0650*/  FFMA.SAT R25, R23, -R16, 0.5 ;  /* 0x3f00000017197423 */ /* 0x004fc80000002810 */
[----:B------:R-:W-:-:S04]  /*0660*/  FFMA.RM R25, R25, R18, 12582913 ;  /* 0x4b40000119197423 */ /* 0x000fc80000004012 */
[C---:B------:R-:W-:Y:S01]  /*0670*/  FADD R22, R25.reuse, -12583039 ;  /* 0xcb40007f19167421 */ /* 0x040fe20000000000 */
[----:B------:R-:W-:-:S03]  /*0680*/  SHF.L.U32 R25, R25, 0x17, RZ ;  /* 0x0000001719197819 */ /* 0x000fc600000006ff */
[----:B------:R-:W-:-:S04]  /*0690*/  FFMA R22, R23, -1.4426950216293334961, -R22 ;  /* 0xbfb8aa3b17167823 */ /* 0x000fc80000000816 */
[----:B------:R-:W-:-:S06]  /*06a0*/  FFMA R22, R23, -1.925963033500011079e-08, R22 ;  /* 0xb2a5706017167823 */ /* 0x000fcc0000000016 */
[----:B------:R-:W0:Y:S02]  /*06b0*/  MUFU.EX2 R22, R22 ;  /* 0x0000001600167308 */ /* 0x000e240000000800 */
[----:B0-----:R-:W-:-:S04]  /*06c0*/  FMUL R24, R25, R22 ;  /* 0x0000001619187220 */ /* 0x001fc80000400000 */
[----:B---3--:R-:W-:-:S04]  /*06d0*/  FMUL R24, R24, R21 ;  /* 0x0000001518187220 */ /* 0x008fc80000400000 */
[----:B----4-:R-:W-:-:S05]  /*06e0*/  FFMA R15, R24, R20, R15 ;  /* 0x00000014180f7223 */ /* 0x010fca000000000f */
[----:B------:R0:W-:Y:S04]  /*06f0*/  STG.E desc[UR10][R2.64], R15 ;  /* 0x0000000f02007986 */ /* 0x0001e8000c10190a */
[----:B------:R-:W2:Y:S04]  /*0700*/  LDG.E R23, desc[UR10][R6.64+0x4] ;  /* 0x0000040a06177981 */ /* 0x000ea8000c1e1900 */
[----:B------:R-:W3:Y:S04]  /*0710*/  LDG.E R21, desc[UR10][R10.64+-0x4] ;  /* 0xfffffc0a0a157981 */ /* 0x000ee8000c1e1900 */
[----:B------:R-:W0:Y:S01]  /*0720*/  LDG.E R20, desc[UR10][R8.64+-0x4] ;  /* 0xfffffc0a08147981 */ /* 0x000e22000c1e1900 */
[----:B--2---:R-:W-:-:S04]  /*0730*/  FFMA.SAT R25, R23, -R16, 0.5 ;  /* 0x3f00000017197423 */ /* 0x004fc80000002810 */
[----:B------:R-:W-:-:S04]  /*0740*/  FFMA.RM R25, R25, R18, 12582913 ;  /* 0x4b40000119197423 */ /* 0x000fc80000004012 */
[C---:B------:R-:W-:Y:S01]  /*0750*/  FADD R22, R25.reuse, -12583039 ;  /* 0xcb40007f19167421 */ /* 0x040fe20000000000 */
[----:B------:R-:W-:-:S03]  /*0760*/  SHF.L.U32 R25, R25, 0x17, RZ ;  /* 0x0000001719197819 */ /* 0x000fc600000006ff */
[----:B------:R-:W-:-:S04]  /*0770*/  FFMA R22, R23, -1.4426950216293334961, -R22 ;  /* 0xbfb8aa3b17167823 */ /* 0x000fc80000000816 */
[----:B------:R-:W-:-:S06]  /*0780*/  FFMA R22, R23, -1.925963033500011079e-08, R22 ;  /* 0xb2a5706017167823 */ /* 0x000fcc0000000016 */
[----:B------:R-:W1:Y:S02]  /*0790*/  MUFU.EX2 R22, R22 ;  /* 0x0000001600167308 */ /* 0x000e640000000800 */
[----:B-1----:R-:W-:-:S04]  /*07a0*/  FMUL R24, R25, R22 ;  /* 0x0000001619187220 */ /* 0x002fc80000400000 */
[----:B---3--:R-:W-:-:S04]  /*07b0*/  FMUL R24, R24, R21 ;  /* 0x0000001518187220 */ /* 0x008fc80000400000 */
[----:B0-----:R-:W-:-:S05]  /*07c0*/  FFMA R15, R24, R20, R15 ;  /* 0x00000014180f7223 */ /* 0x001fca000000000f */
        /* <DEDUP_REMOVED lines=18> */
[----:B------:R-:W-:Y:S01]  /*08f0*/  UIADD3 UR7, UPT, UPT, UR7, 0x4, URZ ;  /* 0x0000000407077890 */ /* 0x000fe2000fffe0ff */
[----:B------:R-:W-:-:S02]  /*0900*/  IADD3 R17, PT, PT, R17, 0x4, RZ ;  /* 0x0000000411117810 */ /* 0x000fc40007ffe0ff */
[----:B------:R-:W-:Y:S01]  /*0910*/  IADD3 R19, PT, PT, R19, 0x4, RZ ;  /* 0x0000000413137810 */ /* 0x000fe20007ffe0ff */
[----:B------:R-:W-:Y:S01]  /*0920*/  UISETP.NE.AND UP1, UPT, UR7, URZ, UPT ;  /* 0x000000ff0700728c */ /* 0x000fe2000bf25270 */
[----:B------:R-:W-:Y:S01]  /*0930*/  IADD3 R14, PT, PT, R14, 0x4, RZ ;  /* 0x000000040e0e7810 */ /* 0x000fe20007ffe0ff */
        /* <DEDUP_REMOVED lines=10> */
[----:B------:R0:W-:Y:S01]  /*09e0*/  STG.E desc[UR10][R2.64], R15 ;  /* 0x0000000f02007986 */ /* 0x0001e2000c10190a */
[----:B------:R-:W-:Y:S05]  /*09f0*/  BRA.U UP1, `(.L_x_409) ;  /* 0xfffffff901f07547 */ /* 0x000fea000b83ffff */
.L_x_408:
[----:B------:R-:W-:Y:S05]  /*0a00*/  BRA.U !UP0, `(.L_x_407) ;  /* 0x0000000508107547 */ /* 0x000fea000b800000 */
[----:B------:R-:W-:Y:S02]  /*0a10*/  UISETP.NE.AND UP0, UPT, UR8, 0x1, UPT ;  /* 0x000000010800788c */ /* 0x000fe4000bf05270 */
[----:B------:R-:W-:-:S04]  /*0a20*/  ULOP3.LUT UR5, UR9, 0x1, URZ, 0xc0, !UPT ;  /* 0x0000000109057892 */ /* 0x000fc8000f8ec0ff */
[----:B------:R-:W-:-:S03]  /*0a30*/  UISETP.NE.U32.AND UP1, UPT, UR5, 0x1, UPT ;  /* 0x000000010500788c */ /* 0x000fc6000bf25070 */
[----:B------:R-:W-:Y:S08]  /*0a40*/  BRA.U !UP0, `(.L_x_410) ;  /* 0x00000001089c7547 */ /* 0x000ff0000b800000 */
[----:B------:R-:W1:Y:S01]  /*0a50*/  LDC.64 R4, c[0x0][0x388] ;  /* 0x0000e200ff047b82 */ /* 0x000e620000000a00 */
[----:B------:R-:W-:-:S07]  /*0a60*/  IADD3 R7, PT, PT, R12, UR4, RZ ;  /* 0x000000040c077c10 */ /* 0x000fce000fffe0ff */
[----:B------:R-:W2:Y:S01]  /*0a70*/  LDC.64 R8, c[0x0][0x380] ;  /* 0x0000e000ff087b82 */ /* 0x000ea20000000a00 */
[----:B-1----:R-:W-:-:S05]  /*0a80*/  IMAD.WIDE R4, R7, 0x4, R4 ;  /* 0x0000000407047825 */ /* 0x002fca00078e0204 */
[----:B------:R-:W3:Y:S01]  /*0a90*/  LDG.E R14, desc[UR10][R4.64] ;  /* 0x0000000a040e7981 */ /* 0x000ee2000c1e1900 */
[--C-:B------:R-:W-:Y:S02]  /*0aa0*/  IMAD R11, R13, UR9, R7.reuse ;  /* 0x000000090d0b7c24 */ /* 0x100fe4000f8e0207 */
[----:B------:R-:W-:Y:S02]  /*0ab0*/  IMAD R17, R0, UR9, R7 ;  /* 0x0000000900117c24 */ /* 0x000fe4000f8e0207 */
[----:B--2---:R-:W-:-:S04]  /*0ac0*/  IMAD.WIDE R6, R11, 0x4, R8 ;  /* 0x000000040b067825 */ /* 0x004fc800078e0208 */
[----:B------:R-:W-:Y:S01]  /*0ad0*/  IMAD.WIDE R8, R17, 0x4, R8 ;  /* 0x0000000411087825 */ /* 0x000fe200078e0208 */
[----:B------:R-:W2:Y:S04]  /*0ae0*/  LDG.E R21, desc[UR10][R6.64] ;  /* 0x0000000a06157981 */ /* 0x000ea8000c1e1900 */
[----:B------:R-:W0:Y:S01]  /*0af0*/  LDG.E R16, desc[UR10][R8.64] ;  /* 0x0000000a08107981 */ /* 0x000e22000c1e1900 */
[----:B------:R-:W-:Y:S01]  /*0b00*/  HFMA2 R11, -RZ, RZ, 0.96630859375, -0.0022525787353515625 ;  /* 0x3bbb989dff0b7431 */ /* 0x000fe200000001ff */
[----:B------:R-:W-:-:S04]  /*0b10*/  MOV R10, 0x437c0000 ;  /* 0x437c0000000a7802 */ /* 0x000fc80000000f00 */
[----:B---3--:R-:W-:-:S04]  /*0b20*/  FFMA.SAT R17, R14, -R11, 0.5 ;  /* 0x3f0000000e117423 */ /* 0x008fc8000000280b */
[----:B------:R-:W-:-:S04]  /*0b30*/  FFMA.RM R17, R17, R10, 12582913 ;  /* 0x4b40000111117423 */ /* 0x000fc8000000400a */
[C---:B------:R-:W-:Y:S01]  /*0b40*/  FADD R19, R17.reuse, -12583039 ;  /* 0xcb40007f11137421 */ /* 0x040fe20000000000 */
[----:B------:R-:W-:-:S03]  /*0b50*/  SHF.L.U32 R17, R17, 0x17, RZ ;  /* 0x0000001711117819 */ /* 0x000fc600000006ff */
[----:B------:R-:W-:-:S04]  /*0b60*/  FFMA R19, R14, -1.4426950216293334961, -R19 ;  /* 0xbfb8aa3b0e137823 */ /* 0x000fc80000000813 */
[----:B------:R-:W-:-:S04]  /*0b70*/  FFMA R19, R14, -1.925963033500011079e-08, R19 ;  /* 0xb2a570600e137823 */ /* 0x000fc80000000013 */
[----:B------:R-:W1:Y:S02]  /*0b80*/  MUFU.EX2 R14, R19 ;  /* 0x00000013000e7308 */ /* 0x000e640000000800 */
[----:B-1----:R-:W-:-:S04]  /*0b90*/  FMUL R14, R17, R14 ;  /* 0x0000000e110e7220 */ /* 0x002fc80000400000 */
[----:B--2---:R-:W-:-:S04]  /*0ba0*/  FMUL R14, R14, R21 ;  /* 0x000000150e0e7220 */ /* 0x004fc80000400000 */
[----:B0-----:R-:W-:-:S05]  /*0bb0*/  FFMA R15, R14, R16, R15 ;  /* 0x000000100e0f7223 */ /* 0x001fca000000000f */
[----:B------:R0:W-:Y:S04]  /*0bc0*/  STG.E desc[UR10][R2.64], R15 ;  /* 0x0000000f02007986 */ /* 0x0001e8000c10190a */
[----:B------:R-:W2:Y:S04]  /*0bd0*/  LDG.E R4, desc[UR10][R4.64+0x4] ;  /* 0x0000040a04047981 */ /* 0x000ea8000c1e1900 */
[----:B------:R-:W3:Y:S04]  /*0be0*/  LDG.E R7, desc[UR10][R6.64+0x4] ;  /* 0x0000040a06077981 */ /* 0x000ee8000c1e1900 */
[----:B------:R-:W0:Y:S01]  /*0bf0*/  LDG.E R8, desc[UR10][R8.64+0x4] ;  /* 0x0000040a08087981 */ /* 0x000e22000c1e1900 */
[----:B------:R-:W-:Y:S01]  /*0c00*/  UIADD3 UR4, UPT, UPT, UR4, 0x2, URZ ;  /* 0x0000000204047890 */ /* 0x000fe2000fffe0ff */
[----:B--2---:R-:W-:-:S04]  /*0c10*/  FFMA.SAT R11, R4, -R11, 0.5 ;  /* 0x3f000000040b7423 */ /* 0x004fc8000000280b */
[----:B------:R-:W-:-:S04]  /*0c20*/  FFMA.RM R11, R11, R10, 12582913 ;  /* 0x4b4000010b0b7423 */ /* 0x000fc8000000400a */
[C---:B------:R-:W-:Y:S01]  /*0c30*/  FADD R17, R11.reuse, -12583039 ;  /* 0xcb40007f0b117421 */ /* 0x040fe20000000000 */
[----:B------:R-:W-:-:S03]  /*0c40*/  SHF.L.U32 R11, R11, 0x17, RZ ;  /* 0x000000170b0b7819 */ /* 0x000fc600000006ff */
[----:B------:R-:W-:-:S04]  /*0c50*/  FFMA R17, R4, -1.4426950216293334961, -R17 ;  /* 0xbfb8aa3b04117823 */ /* 0x000fc80000000811 */
[----:B------:R-:W-:-:S04]  /*0c60*/  FFMA R17, R4, -1.925963033500011079e-08, R17 ;  /* 0xb2a5706004117823 */ /* 0x000fc80000000011 */
[----:B------:R-:W1:Y:S02]  /*0c70*/  MUFU.EX2 R10, R17 ;  /* 0x00000011000a7308 */ /* 0x000e640000000800 */
[----:B-1----:R-:W-:-:S04]  /*0c80*/  FMUL R10, R11, R10 ;  /* 0x0000000a0b0a7220 */ /* 0x002fc80000400000 */
[----:B---3--:R-:W-:-:S04]  /*0c90*/  FMUL R10, R10, R7 ;  /* 0x000000070a0a7220 */ /* 0x008fc80000400000 */
[----:B0-----:R-:W-:-:S05]  /*0ca0*/  FFMA R15, R10, R8, R15 ;  /* 0x000000080a0f7223 */ /* 0x001fca000000000f */
[----:B------:R1:W-:Y:S02]  /*0cb0*/  STG.E desc[UR10][R2.64], R15 ;  /* 0x0000000f02007986 */ /* 0x0003e4000c10190a */
.L_x_410:
[----:B------:R-:W-:Y:S05]  /*0cc0*/  BRA.U UP1, `(.L_x_407) ;  /* 0x0000000101607547 */ /* 0x000fea000b800000 */
[----:B------:R-:W2:Y:S01]  /*0cd0*/  LDC.64 R4, c[0x0][0x388] ;  /* 0x0000e200ff047b82 */ /* 0x000ea20000000a00 */
[----:B------:R-:W-:-:S07]  /*0ce0*/  IADD3 R7, PT, PT, R12, UR4, RZ ;  /* 0x000000040c077c10 */ /* 0x000fce000fffe0ff */
[----:B------:R-:W3:Y:S01]  /*0cf0*/  LDC.64 R8, c[0x0][0x380] ;  /* 0x0000e000ff087b82 */ /* 0x000ee20000000a00 */
[----:B--2---:R-:W-:-:S06]  /*0d00*/  IMAD.WIDE R4, R7, 0x4, R4 ;  /* 0x0000000407047825 */ /* 0x004fcc00078e0204 */
[----:B------:R-:W2:Y:S01]  /*0d10*/  LDG.E R4, desc[UR10][R4.64] ;  /* 0x0000000a04047981 */ /* 0x000ea2000c1e1900 */
[--C-:B------:R-:W-:Y:S02]  /*0d20*/  IMAD R11, R13, UR9, R7.reuse ;  /* 0x000000090d0b7c24 */ /* 0x100fe4000f8e0207 */
[----:B------:R-:W-:Y:S02]  /*0d30*/  IMAD R17, R0, UR9, R7 ;  /* 0x0000000900117c24 */ /* 0x000fe4000f8e0207 */
[----:B---3--:R-:W-:-:S04]  /*0d40*/  IMAD.WIDE R6, R11, 0x4, R8 ;  /* 0x000000040b067825 */ /* 0x008fc800078e0208 */
[----:B------:R-:W-:Y:S02]  /*0d50*/  IMAD.WIDE R8, R17, 0x4, R8 ;  /* 0x0000000411087825 */ /* 0x000fe400078e0208 */
[----:B------:R-:W3:Y:S04]  /*0d60*/  LDG.E R7, desc[UR10][R6.64] ;  /* 0x0000000a06077981 */ /* 0x000ee8000c1e1900 */
[----:B------:R-:W0:Y:S01]  /*0d70*/  LDG.E R8, desc[UR10][R8.64] ;  /* 0x0000000a08087981 */ /* 0x000e22000c1e1900 */
        /* <DEDUP_REMOVED lines=8> */
[----:B------:R-:W2:Y:S02]  /*0e00*/  MUFU.EX2 R5, R5 ;  /* 0x0000000500057308 */ /* 0x000ea40000000800 */
[----:B--2---:R-:W-:-:S04]  /*0e10*/  FMUL R10, R10, R5 ;  /* 0x000000050a0a7220 */ /* 0x004fc80000400000 */
[----:B---3--:R-:W-:-:S04]  /*0e20*/  FMUL R10, R10, R7 ;  /* 0x000000070a0a7220 */ /* 0x008fc80000400000 */
[----:B01----:R-:W-:-:S05]  /*0e30*/  FFMA R15, R10, R8, R15 ;  /* 0x000000080a0f7223 */ /* 0x003fca000000000f */
[----:B------:R2:W-:Y:S02]  /*0e40*/  STG.E desc[UR10][R2.64], R15 ;  /* 0x0000000f02007986 */ /* 0x0005e4000c10190a */
.L_x_407:
[----:B------:R-:W-:-:S13]  /*0e50*/  ISETP.NE.AND P0, PT, R13, R0, PT ;  /* 0x000000000d00720c */ /* 0x000fda0003f05270 */
[----:B------:R-:W-:Y:S05]  /*0e60*/  @P0 EXIT ;  /* 0x000000000000094d */ /* 0x000fea0003800000 */
[----:B012---:R-:W-:-:S05]  /*0e70*/  FADD R15, R15, 1 ;  /* 0x3f8000000f0f7421 */ /* 0x007fca0000000000 */
[----:B------:R-:W-:Y:S01]  /*0e80*/  STG.E desc[UR10][R2.64], R15 ;  /* 0x0000000f02007986 */ /* 0x000fe2000c10190a */
[----:B------:R-:W-:Y:S05]  /*0e90*/  EXIT ;  /* 0x000000000000794d */ /* 0x000fea0003800000 */
.L_x_411:
        /* <DEDUP_REMOVED lines=14> */
.L_x_432:


//--------------------- .nv.shared.reserved.0     --------------------------
	.section	.nv.shared.reserved.0,"aw",@nobits
	.weak		__nv_reservedSMEM_offset_0_alias
	.size		__nv_reservedSMEM_offset_0_alias, 0, 64
	.other		__nv_reservedSMEM_offset_0_alias,@"STO_CUDA_RESERVED_SHARED STV_DEFAULT"
__nv_reservedSMEM_offset_0_alias:
	.zero		0
	.zero		64


//--------------------- .nv.constant0._Z17f12_sum_log_likesPfS_S_ii --------------------------
	.section	.nv.constant0._Z17f12_sum_log_likesPfS_S_ii,"a",@progbits
	.sectionflags	@""
	.align	4
.nv.constant0._Z17f12_sum_log_likesPfS_S_ii:
	.zero		928


//--------------------- .nv.constant0._Z11f11_lpmnormPfS_S_S_S_iiiimiS_ --------------------------
	.section	.nv.constant0._Z11f11_lpmnormPfS_S_S_S_iiiimiS_,"a",@progbits
	.sectionflags	@""
	.align	4
.nv.constant0._Z11f11_lpmnormPfS_S_S_S_iiiimiS_:
	.zero		976


//--------------------- .nv.constant0._Z11f10_F_N_invPfS_S_iii --------------------------
	.section	.nv.constant0._Z11f10_F_N_invPfS_S_iii,"a",@progbits
	.sectionflags	@""
	.align	4
.nv.constant0._Z11f10_F_N_invPfS_S_iii:
	.zero		932


//--------------------- .nv.constant0._Z12f9_sum_lpdfsPfS_iii --------------------------
	.section	.nv.constant0._Z12f9_sum_lpdfsPfS_iii,"a",@progbits
	.sectionflags	@""
	.align	4
.nv.constant0._Z12f9_sum_lpdfsPfS_iii:
	.zero		924


//--------------------- .nv.constant0._Z10f8_inv_sigPfS_S_S_iiii --------------------------
	.section	.nv.constant0._Z10f8_inv_sigPfS_S_S_iiii,"a",@progbits
	.sectionflags	@""
	.align	4
.nv.constant0._Z10f8_inv_sigPfS_S_S_iiii:
	.zero		944


//--------------------- .nv.constant0._Z16f7_lmarginal_pdfPfS_S_iii --------------------------
	.section	.nv.constant0._Z16f7_lmarginal_pdfPfS_S_iii,"a",@progbits
	.sectionflags	@""
	.align	4
.nv.constant0._Z16f7_lmarginal_pdfPfS_S_iii:
	.zero		932


//--------------------- .nv.constant0._Z16f6_inv_inner_sigPfS_iiS_PS_ --------------------------
	.section	.nv.constant0._Z16f6_inv_inner_sigPfS_iiS_PS_,"a",@progbits
	.sectionflags	@""
	.align	4
.nv.constant0._Z16f6_inv_inner_sigPfS_iiS_PS_:
	.zero		936


//--------------------- .nv.constant0._Z7f5_ldetPfPS_S_iiii --------------------------
	.section	.nv.constant0._Z7f5_ldetPfPS_S_iiii,"a",@progbits
	.sectionflags	@""
	.align	4
.nv.constant0._Z7f5_ldetPfPS_S_iiii:
	.zero		936


//--------------------- .nv.constant0._Z11f4_diag_sigPfS_S_iiii --------------------------
	.section	.nv.constant0._Z11f4_diag_sigPfS_S_iiii,"a",@progbits
	.sectionflags	@""
	.align	4
.nv.constant0._Z11f4_diag_sigPfS_S_iiii:
	.zero		936


//--------------------- .nv.constant0._Z15f3_marginal_cdfPfS_S_S_S_S_iiiiiif --------------------------
	.section	.nv.constant0._Z15f3_marginal_cdfPfS_S_S_S_S_iiiiiif,"a",@progbits
	.sectionflags	@""
	.align	4
.nv.constant0._Z15f3_marginal_cdfPfS_S_S_S_S_iiiiiif:
	.zero		972


//--------------------- .nv.constant0._Z17f2_make_inner_sigPfS_S_iiii --------------------------
	.section	.nv.constant0._Z17f2_make_inner_sigPfS_S_iiii,"a",@progbits
	.sectionflags	@""
	.align	4
.nv.constant0._Z17f2_make_inner_sigPfS_S_iiii:
	.zero		936


//--------------------- SYMBOLS --------------------------

	.type		.nv.reservedSmem.offset0,@object
	.size		.nv.reservedSmem.offset0,0x4
